def matmul_kernel(
    a_ptr,
    b_ptr,
    c_ptr,
    M,
    N,
    K,
    stride_am,
    stride_ak,
    stride_bk,
    stride_bn,
    stride_cm,
    stride_cn,
    BLOCK_M: tl.constexpr,
    BLOCK_N: tl.constexpr,
    BLOCK_K: tl.constexpr,
    GROUP_M: tl.constexpr,
):
    pid = tl.program_id(axis=0)
    num_pid_m = tl.cdiv(M, BLOCK_M)
    num_pid_n = tl.cdiv(N, BLOCK_N)
    num_pid_in_group = GROUP_M * num_pid_n
    group_id = pid // num_pid_in_group
    first_pid_m = group_id * GROUP_M
    group_size_m = min(num_pid_m - first_pid_m, GROUP_M)
    pid_m = first_pid_m + ((pid % num_pid_in_group) % group_size_m)
    pid_n = (pid % num_pid_in_group) // group_size_m

    offs_am = (pid_m * BLOCK_M + tl.arange(0, BLOCK_M)) % M
    offs_bn = (pid_n * BLOCK_N + tl.arange(0, BLOCK_N)) % N
    offs_k = tl.arange(0, BLOCK_K)
    a_ptrs = a_ptr + offs_am[:, None] * stride_am + offs_k[None, :] * stride_ak
    b_ptrs = b_ptr + offs_k[:, None] * stride_bk + offs_bn[None, :] * stride_bn

    acc = tl.zeros((BLOCK_M, BLOCK_N), dtype=tl.float32)
    for kk in range(0, tl.cdiv(K, BLOCK_K)):
        a = tl.load(a_ptrs, mask=offs_k[None, :] < K - kk * BLOCK_K, other=0.0)
        b = tl.load(b_ptrs, mask=offs_k[:, None] < K - kk * BLOCK_K, other=0.0)
        acc = tl.dot(a, b, acc)
        a_ptrs += BLOCK_K * stride_ak
        b_ptrs += BLOCK_K * stride_bk

    c = acc.to(c_ptr.dtype.element_ty)
    offs_cm = pid_m * BLOCK_M + tl.arange(0, BLOCK_M)
    offs_cn = pid_n * BLOCK_N + tl.arange(0, BLOCK_N)
    c_ptrs = c_ptr + offs_cm[:, None] * stride_cm + offs_cn[None, :] * stride_cn
    mask = (offs_cm[:, None] < M) & (offs_cn[None, :] < N)
    tl.store(c_ptrs, c, mask=mask)

# config = {"BLOCK_K": 32, "BLOCK_M": 32, "BLOCK_N": 512, "GROUP_M": 8, "arch": "sm_100", "dtype": "bf16", "num_ctas": 1, "num_stages": 2, "num_warps": 2}
# arch = sm_100


// ===== COMPILED SASS (sm_100a) =====

	.target	sm_100a

	.elftype	@"ET_EXEC"


//--------------------- .note.nv.tkinfo           --------------------------
	.section	.note.nv.tkinfo,"",@"SHT_NOTE"
	.sectionflags	@"SHF_NOTE_NV_TKINFO"
	.tkinfo
        /*0018*/ 	.word	0x00000081
        /*0030*/ 	.string	""
        /*0030*/ 	.string	"ptxas-blackwell"
        /*0030*/ 	.string	"Cuda compilation tools, release 12.9, V12.9.86"
        /*0030*/ 	.string	"Build cuda_12.9.r12.9/compiler.36037853_0"
        /*0030*/ 	.string	"-v  -suppress-debug-info  -lineinfo  -arch sm_100a "



//--------------------- .note.nv.cuver            --------------------------
	.section	.note.nv.cuver,"",@"SHT_NOTE"
	.sectionflags	@"SHF_NOTE_NV_CUVER"
        /*0018*/ 	.short	0x0001
        /*001a*/ 	.short	0x0064
        /*001c*/ 	.short	0x0001
        /*001e*/ 	.short	0x0000
        /*0020*/ 	.short	0x0001
        /*0022*/ 	.short	0x0000


//--------------------- .nv.info                  --------------------------
	.section	.nv.info,"",@"SHT_CUDA_INFO"
	.align	4


	//----- nvinfo : EIATTR_REGCOUNT
	.align		4
        /*0000*/ 	.byte	0x04, 0x2f
        /*0002*/ 	.short	(.L_1 - .L_0)
	.align		4
.L_0:
        /*0004*/ 	.word	index@(matmul_kernel)
        /*0008*/ 	.word	0x00000020


	//----- nvinfo : EIATTR_FRAME_SIZE
	.align		4
.L_1:
        /*000c*/ 	.byte	0x04, 0x11
        /*000e*/ 	.short	(.L_3 - .L_2)
	.align		4
.L_2:
        /*0010*/ 	.word	index@(matmul_kernel)
        /*0014*/ 	.word	0x00001fe8


	//----- nvinfo : EIATTR_MIN_STACK_SIZE
	.align		4
.L_3:
        /*0018*/ 	.byte	0x04, 0x12
        /*001a*/ 	.short	(.L_5 - .L_4)
	.align		4
.L_4:
        /*001c*/ 	.word	index@(matmul_kernel)
        /*0020*/ 	.word	0x00001fe8
.L_5:


//--------------------- .nv.info.matmul_kernel    --------------------------
	.section	.nv.info.matmul_kernel,"",@"SHT_CUDA_INFO"
	.sectionflags	@""
	.align	4


	//----- nvinfo : EIATTR_CUDA_API_VERSION
	.align		4
        /*0000*/ 	.byte	0x04, 0x37
        /*0002*/ 	.short	(.L_7 - .L_6)
.L_6:
        /*0004*/ 	.word	0x00000081


	//----- nvinfo : EIATTR_KPARAM_INFO
	.align		4
.L_7:
        /*0008*/ 	.byte	0x04, 0x17
        /*000a*/ 	.short	(.L_9 - .L_8)
.L_8:
        /*000c*/ 	.word	0x00000000
        /*0010*/ 	.short	0x000d
        /*0012*/ 	.short	0x0048
        /*0014*/ 	.byte	0x00, 0xf4, 0x21, 0x00


	//----- nvinfo : EIATTR_KPARAM_INFO
	.align		4
.L_9:
        /*0018*/ 	.byte	0x04, 0x17
        /*001a*/ 	.short	(.L_11 - .L_10)
.L_10:
        /*001c*/ 	.word	0x00000000
        /*0020*/ 	.short	0x000c
        /*0022*/ 	.short	0x0040
        /*0024*/ 	.byte	0x00, 0xf4, 0x21, 0x00


	//----- nvinfo : EIATTR_KPARAM_INFO
	.align		4
.L_11:
        /*0028*/ 	.byte	0x04, 0x17
        /*002a*/ 	.short	(.L_13 - .L_12)
.L_12:
        /*002c*/ 	.word	0x00000000
        /*0030*/ 	.short	0x000b
        /*0032*/ 	.short	0x0038
        /*0034*/ 	.byte	0x00, 0xf0, 0x11, 0x00


	//----- nvinfo : EIATTR_KPARAM_INFO
	.align		4
.L_13:
        /*0038*/ 	.byte	0x04, 0x17
        /*003a*/ 	.short	(.L_15 - .L_14)
.L_14:
        /*003c*/ 	.word	0x00000000
        /*0040*/ 	.short	0x000a
        /*0042*/ 	.short	0x0034
        /*0044*/ 	.byte	0x00, 0xf0, 0x11, 0x00


	//----- nvinfo : EIATTR_KPARAM_INFO
	.align		4
.L_15:
        /*0048*/ 	.byte	0x04, 0x17
        /*004a*/ 	.short	(.L_17 - .L_16)
.L_16:
        /*004c*/ 	.word	0x00000000
        /*0050*/ 	.short	0x0009
        /*0052*/ 	.short	0x0030
        /*0054*/ 	.byte	0x00, 0xf0, 0x11, 0x00


	//----- nvinfo : EIATTR_KPARAM_INFO
	.align		4
.L_17:
        /*0058*/ 	.byte	0x04, 0x17
        /*005a*/ 	.short	(.L_19 - .L_18)
.L_18:
        /*005c*/ 	.word	0x00000000
        /*0060*/ 	.short	0x0008
        /*0062*/ 	.short	0x002c
        /*0064*/ 	.byte	0x00, 0xf0, 0x11, 0x00


	//----- nvinfo : EIATTR_KPARAM_INFO
	.align		4
.L_19:
        /*0068*/ 	.byte	0x04, 0x17
        /*006a*/ 	.short	(.L_21 - .L_20)
.L_20:
        /*006c*/ 	.word	0x00000000
        /*0070*/ 	.short	0x0007
        /*0072*/ 	.short	0x0028
        /*0074*/ 	.byte	0x00, 0xf0, 0x11, 0x00


	//----- nvinfo : EIATTR_KPARAM_INFO
	.align		4
.L_21:
        /*0078*/ 	.byte	0x04, 0x17
        /*007a*/ 	.short	(.L_23 - .L_22)
.L_22:
        /*007c*/ 	.word	0x00000000
        /*0080*/ 	.short	0x0006
        /*0082*/ 	.short	0x0024
        /*0084*/ 	.byte	0x00, 0xf0, 0x11, 0x00


	//----- nvinfo : EIATTR_KPARAM_INFO
	.align		4
.L_23:
        /*0088*/ 	.byte	0x04, 0x17
        /*008a*/ 	.short	(.L_25 - .L_24)
.L_24:
        /*008c*/ 	.word	0x00000000
        /*0090*/ 	.short	0x0005
        /*0092*/ 	.short	0x0020
        /*0094*/ 	.byte	0x00, 0xf0, 0x11, 0x00


	//----- nvinfo : EIATTR_KPARAM_INFO
	.align		4
.L_25:
        /*0098*/ 	.byte	0x04, 0x17
        /*009a*/ 	.short	(.L_27 - .L_26)
.L_26:
        /*009c*/ 	.word	0x00000000
        /*00a0*/ 	.short	0x0004
        /*00a2*/ 	.short	0x001c
        /*00a4*/ 	.byte	0x00, 0xf0, 0x11, 0x00


	//----- nvinfo : EIATTR_KPARAM_INFO
	.align		4
.L_27:
        /*00a8*/ 	.byte	0x04, 0x17
        /*00aa*/ 	.short	(.L_29 - .L_28)
.L_28:
        /*00ac*/ 	.word	0x00000000
        /*00b0*/ 	.short	0x0003
        /*00b2*/ 	.short	0x0018
        /*00b4*/ 	.byte	0x00, 0xf0, 0x11, 0x00


	//----- nvinfo : EIATTR_KPARAM_INFO
	.align		4
.L_29:
        /*00b8*/ 	.byte	0x04, 0x17
        /*00ba*/ 	.short	(.L_31 - .L_30)
.L_30:
        /*00bc*/ 	.word	0x00000000
        /*00c0*/ 	.short	0x0002
        /*00c2*/ 	.short	0x0010
        /*00c4*/ 	.byte	0x00, 0xf4, 0x21, 0x00


	//----- nvinfo : EIATTR_KPARAM_INFO
	.align		4
.L_31:
        /*00c8*/ 	.byte	0x04, 0x17
        /*00ca*/ 	.short	(.L_33 - .L_32)
.L_32:
        /*00cc*/ 	.word	0x00000000
        /*00d0*/ 	.short	0x0001
        /*00d2*/ 	.short	0x0008
        /*00d4*/ 	.byte	0x00, 0xf4, 0x21, 0x00


	//----- nvinfo : EIATTR_KPARAM_INFO
	.align		4
.L_33:
        /*00d8*/ 	.byte	0x04, 0x17
        /*00da*/ 	.short	(.L_35 - .L_34)
.L_34:
        /*00dc*/ 	.word	0x00000000
        /*00e0*/ 	.short	0x0000
        /*00e2*/ 	.short	0x0000
        /*00e4*/ 	.byte	0x00, 0xf4, 0x21, 0x00


	//----- nvinfo : EIATTR_SPARSE_MMA_MASK
	.align		4
.L_35:
        /*00e8*/ 	.byte	0x03, 0x50
        /*00ea*/ 	.short	0x0000


	//----- nvinfo : EIATTR_MAXREG_COUNT
	.align		4
        /*00ec*/ 	.byte	0x03, 0x1b
        /*00ee*/ 	.short	0x00ff


	//----- nvinfo : EIATTR_NUM_BARRIERS
	.align		4
        /*00f0*/ 	.byte	0x02, 0x4c
        /*00f2*/ 	.byte	0x01
	.zero		1


	//----- nvinfo : EIATTR_ANNOTATIONS
	.align		4
        /*00f4*/ 	.byte	0x04, 0x55
        /*00f6*/ 	.short	(.L_37 - .L_36)


	//   ....[0]....
.L_36:
        /*00f8*/ 	.word	0x00000001
        /*00fc*/ 	.byte	0x50, 0x06, 0x00, 0x00, 0x01, 0x00, 0x00, 0x00, 0x80, 0x06, 0x00, 0x00, 0x01, 0x00, 0x00, 0x00
        /* <DEDUP_REMOVED lines=563> */
        /*243c*/ 	.byte	0xc0, 0xbe, 0x00, 0x00


	//----- nvinfo : EIATTR_VRC_CTA_INIT_COUNT
	.align		4
.L_37:
        /*2440*/ 	.byte	0x02, 0x4a
	.zero		1
	.zero		1


	//----- nvinfo : EIATTR_EXIT_INSTR_OFFSETS
	.align		4
        /*2444*/ 	.byte	0x04, 0x1c
        /*2446*/ 	.short	(.L_39 - .L_38)


	//   ....[0]....
.L_38:
        /*2448*/ 	.word	0x00046db0


	//   ....[1]....
        /*244c*/ 	.word	0x00046de0


	//----- nvinfo : EIATTR_REQNTID
	.align		4
.L_39:
        /*2450*/ 	.byte	0x04, 0x10
        /*2452*/ 	.short	(.L_41 - .L_40)
.L_40:
        /*2454*/ 	.word	0x00000040
        /*2458*/ 	.word	0x00000001
        /*245c*/ 	.word	0x00000001


	//----- nvinfo : EIATTR_CBANK_PARAM_SIZE
	.align		4
.L_41:
        /*2460*/ 	.byte	0x03, 0x19
        /*2462*/ 	.short	0x0050


	//----- nvinfo : EIATTR_PARAM_CBANK
	.align		4
        /*2464*/ 	.byte	0x04, 0x0a
        /*2466*/ 	.short	(.L_43 - .L_42)
	.align		4
.L_42:
        /*2468*/ 	.word	index@(.nv.constant0.matmul_kernel)
        /*246c*/ 	.short	0x0380
        /*246e*/ 	.short	0x0050


	//----- nvinfo : EIATTR_SW_WAR
	.align		4
.L_43:
        /*2470*/ 	.byte	0x04, 0x36
        /*2472*/ 	.short	(.L_45 - .L_44)
.L_44:
        /*2474*/ 	.word	0x00000008
.L_45:


//--------------------- .nv.compat                --------------------------
	.section	.nv.compat,"",@"SHT_CUDA_COMPAT_INFO"
	.align	4
        /*0000*/ 	.byte	0x02, 0x02, 0x01, 0x00, 0x02, 0x05, 0x05, 0x00, 0x02, 0x03, 0x00, 0x00, 0x02, 0x06, 0x01, 0x00


//--------------------- .nv.callgraph             --------------------------
	.section	.nv.callgraph,"",@"SHT_CUDA_CALLGRAPH"
	.align	4
	.sectionentsize	8
	.align		4
        /*0000*/ 	.word	0x00000000
	.align		4
        /*0004*/ 	.word	0xffffffff
	.align		4
        /*0008*/ 	.word	0x00000000
	.align		4
        /*000c*/ 	.word	0xfffffffe
	.align		4
        /*0010*/ 	.word	0x00000000
	.align		4
        /*0014*/ 	.word	0xfffffffd
	.align		4
        /*0018*/ 	.word	0x00000000
	.align		4
        /*001c*/ 	.word	0xfffffffc


//--------------------- .text.matmul_kernel       --------------------------
	.section	.text.matmul_kernel,"ax",@progbits
	.align	128
        .global         matmul_kernel
        .type           matmul_kernel,@function
        .size           matmul_kernel,(.L_x_4 - matmul_kernel)
        .other          matmul_kernel,@"STO_CUDA_ENTRY STV_DEFAULT"
matmul_kernel:
.text.matmul_kernel:
[----:B------:R-:W0:Y:S08]  /*0000*/  LDC R1, c[0x0][0x37c] ;  /* 0x0000df00ff017b82 */ /* 0x000e300000000800 */
[----:B------:R-:W1:Y:S01]  /*0010*/  LDC.64 R14, c[0x0][0x398] ;  /* 0x0000e600ff0e7b82 */ /* 0x000e620000000a00 */
[----:B------:R-:W2:Y:S01]  /*0020*/  S2R R12, SR_TID.X ;  /* 0x00000000000c7919 */ /* 0x000ea20000002100 */
[----:B0-----:R-:W-:Y:S01]  /*0030*/  VIADD R1, R1, 0xffffe018 ;  /* 0xffffe01801017836 */ /* 0x001fe20000000000 */
[----:B------:R-:W0:Y:S01]  /*0040*/  LDCU UR5, c[0x0][0x3a0] ;  /* 0x00007400ff0577ac */ /* 0x000e220008000800 */
[----:B------:R-:W-:-:S04]  /*0050*/  UMOV UR6, 0x400 ;  /* 0x0000040000067882 */ /* 0x000fc80000000000 */
[----:B------:R-:W3:Y:S01]  /*0060*/  S2UR UR7, SR_CgaCtaId ;  /* 0x00000000000779c3 */ /* 0x000ee20000008800 */
[----:B------:R-:W4:Y:S01]  /*0070*/  LDCU.64 UR12, c[0x0][0x358] ;  /* 0x00006b00ff0c77ac */ /* 0x000f220008000a00 */
[----:B0-----:R-:W-:Y:S01]  /*0080*/  UIADD3 UR5, UPT, UPT, UR5, 0x1f, URZ ;  /* 0x0000001f05057890 */ /* 0x001fe2000fffe0ff */
[----:B-1----:R-:W-:-:S03]  /*0090*/  VIADD R0, R15, 0x1ff ;  /* 0x000001ff0f007836 */ /* 0x002fc60000000000 */
[----:B------:R-:W-:Y:S02]  /*00a0*/  UISETP.GT.AND UP0, UPT, UR5, 0x1f, UPT ;  /* 0x0000001f0500788c */ /* 0x000fe4000bf04270 */
[----:B------:R-:W-:Y:S01]  /*00b0*/  SHF.R.S32.HI R3, RZ, 0x1f, R0 ;  /* 0x0000001fff037819 */ /* 0x000fe20000011400 */
[----:B---3--:R-:W-:-:S03]  /*00c0*/  ULEA UR6, UR7, UR6, 0x18 ;  /* 0x0000000607067291 */ /* 0x008fc6000f8ec0ff */
[----:B------:R-:W-:Y:S02]  /*00d0*/  LEA.HI R3, R3, R0, RZ, 0x9 ;  /* 0x0000000003037211 */ /* 0x000fe400078f48ff */
[----:B--2---:R-:W-:Y:S02]  /*00e0*/  LOP3.LUT R16, R12, 0x1f, RZ, 0xc0, !PT ;  /* 0x0000001f0c107812 */ /* 0x004fe400078ec0ff */
[----:B------:R-:W-:Y:S02]  /*00f0*/  SHF.R.S32.HI R0, RZ, 0x9, R3 ;  /* 0x00000009ff007819 */ /* 0x000fe40000011403 */
[----:B------:R-:W0:Y:S03]  /*0100*/  S2R R3, SR_CTAID.X ;  /* 0x0000000000037919 */ /* 0x000e260000002500 */
[----:B------:R-:W-:-:S05]  /*0110*/  IMAD.SHL.U32 R0, R0, 0x8, RZ ;  /* 0x0000000800007824 */ /* 0x000fca00078e00ff */
[-C--:B------:R-:W-:Y:S02]  /*0120*/  IABS R7, R0.reuse ;  /* 0x0000000000077213 */ /* 0x080fe40000000000 */
[----:B------:R-:W-:Y:S02]  /*0130*/  IABS R10, R0 ;  /* 0x00000000000a7213 */ /* 0x000fe40000000000 */
[----:B------:R-:W1:Y:S08]  /*0140*/  I2F.RP R2, R7 ;  /* 0x0000000700027306 */ /* 0x000e700000209400 */
[----:B-1----:R-:W1:Y:S01]  /*0150*/  MUFU.RCP R2, R2 ;  /* 0x0000000200027308 */ /* 0x002e620000001000 */
[----:B0-----:R-:W-:Y:S01]  /*0160*/  IABS R8, R3 ;  /* 0x0000000300087213 */ /* 0x001fe20000000000 */
[----:B-1----:R-:W-:-:S02]  /*0170*/  VIADD R4, R2, 0xffffffe ;  /* 0x0ffffffe02047836 */ /* 0x002fc40000000000 */
[----:B------:R-:W-:-:S04]  /*0180*/  IMAD.MOV R2, RZ, RZ, -R10 ;  /* 0x000000ffff027224 */ /* 0x000fc800078e0a0a */
[----:B------:R0:W1:Y:S02]  /*0190*/  F2I.FTZ.U32.TRUNC.NTZ R5, R4 ;  /* 0x0000000400057305 */ /* 0x000064000021f000 */
[----:B0-----:R-:W-:Y:S02]  /*01a0*/  IMAD.MOV.U32 R4, RZ, RZ, RZ ;  /* 0x000000ffff047224 */ /* 0x001fe400078e00ff */
[----:B-1----:R-:W-:-:S04]  /*01b0*/  IMAD.MOV R6, RZ, RZ, -R5 ;  /* 0x000000ffff067224 */ /* 0x002fc800078e0a05 */
[----:B------:R-:W-:Y:S02]  /*01c0*/  IMAD R9, R6, R7, RZ ;  /* 0x0000000706097224 */ /* 0x000fe400078e02ff */
[----:B------:R-:W-:Y:S02]  /*01d0*/  IMAD.MOV.U32 R6, RZ, RZ, R8 ;  /* 0x000000ffff067224 */ /* 0x000fe400078e0008 */
[----:B------:R-:W-:-:S06]  /*01e0*/  IMAD.HI.U32 R5, R5, R9, R4 ;  /* 0x0000000905057227 */ /* 0x000fcc00078e0004 */
[----:B------:R-:W-:-:S04]  /*01f0*/  IMAD.HI.U32 R5, R5, R6, RZ ;  /* 0x0000000605057227 */ /* 0x000fc800078e00ff */
[----:B------:R-:W-:-:S05]  /*0200*/  IMAD R2, R5, R2, R6 ;  /* 0x0000000205027224 */ /* 0x000fca00078e0206 */
[----:B------:R-:W-:-:S13]  /*0210*/  ISETP.GT.U32.AND P1, PT, R7, R2, PT ;  /* 0x000000020700720c */ /* 0x000fda0003f24070 */
[----:B------:R-:W-:Y:S02]  /*0220*/  @!P1 IMAD.IADD R2, R2, 0x1, -R7 ;  /* 0x0000000102029824 */ /* 0x000fe400078e0a07 */
[----:B------:R-:W-:Y:S01]  /*0230*/  @!P1 VIADD R5, R5, 0x1 ;  /* 0x0000000105059836 */ /* 0x000fe20000000000 */
[----:B------:R-:W-:Y:S02]  /*0240*/  ISETP.NE.AND P1, PT, R0, RZ, PT ;  /* 0x000000ff0000720c */ /* 0x000fe40003f25270 */
[----:B------:R-:W-:Y:S02]  /*0250*/  ISETP.GE.U32.AND P0, PT, R2, R7, PT ;  /* 0x000000070200720c */ /* 0x000fe40003f06070 */
[----:B------:R-:W-:-:S04]  /*0260*/  LOP3.LUT R2, R3, R0, RZ, 0x3c, !PT ;  /* 0x0000000003027212 */ /* 0x000fc800078e3cff */
[----:B------:R-:W-:Y:S01]  /*0270*/  ISETP.GE.AND P2, PT, R2, RZ, PT ;  /* 0x000000ff0200720c */ /* 0x000fe20003f46270 */
[----:B------:R-:W-:-:S06]  /*0280*/  VIADD R2, R14, 0x1f ;  /* 0x0000001f0e027836 */ /* 0x000fcc0000000000 */
[----:B------:R-:W-:-:S04]  /*0290*/  @P0 VIADD R5, R5, 0x1 ;  /* 0x0000000105050836 */ /* 0x000fc80000000000 */
[----:B------:R-:W-:Y:S01]  /*02a0*/  IMAD.MOV.U32 R4, RZ, RZ, R5 ;  /* 0x000000ffff047224 */ /* 0x000fe200078e0005 */
[----:B------:R-:W-:-:S03]  /*02b0*/  SHF.R.S32.HI R5, RZ, 0x1f, R2 ;  /* 0x0000001fff057819 */ /* 0x000fc60000011402 */
[----:B------:R-:W-:Y:S01]  /*02c0*/  @!P2 IMAD.MOV R4, RZ, RZ, -R4 ;  /* 0x000000ffff04a224 */ /* 0x000fe200078e0a04 */
[----:B------:R-:W-:Y:S02]  /*02d0*/  @!P1 LOP3.LUT R4, RZ, R0, RZ, 0x33, !PT ;  /* 0x00000000ff049212 */ /* 0x000fe400078e33ff */
[----:B------:R-:W-:-:S03]  /*02e0*/  LEA.HI R5, R5, R2, RZ, 0x5 ;  /* 0x0000000205057211 */ /* 0x000fc600078f28ff */
[----:B------:R-:W-:Y:S02]  /*02f0*/  IMAD.SHL.U32 R2, R4, 0x8, RZ ;  /* 0x0000000804027824 */ /* 0x000fe400078e00ff */
[----:B------:R-:W-:-:S03]  /*0300*/  IMAD.MOV R4, RZ, RZ, -R4 ;  /* 0x000000ffff047224 */ /* 0x000fc600078e0a04 */
[----:B------:R-:W-:Y:S01]  /*0310*/  LEA.HI.SX32 R5, R5, -R2, 0x1b ;  /* 0x8000000205057211 */ /* 0x000fe200078fdaff */
[----:B------:R-:W-:Y:S02]  /*0320*/  IMAD R13, R0, R4, R3 ;  /* 0x00000004000d7224 */ /* 0x000fe400078e0203 */
[----:B------:R-:W-:Y:S01]  /*0330*/  IMAD.MOV.U32 R4, RZ, RZ, RZ ;  /* 0x000000ffff047224 */ /* 0x000fe200078e00ff */
[----:B------:R-:W-:Y:S02]  /*0340*/  VIMNMX R6, PT, PT, R5, 0x8, PT ;  /* 0x0000000805067848 */ /* 0x000fe40003fe0100 */
[----:B------:R-:W-:Y:S02]  /*0350*/  IABS R11, R13 ;  /* 0x0000000d000b7213 */ /* 0x000fe40000000000 */
[----:B------:R-:W-:-:S04]  /*0360*/  IABS R9, R6 ;  /* 0x0000000600097213 */ /* 0x000fc80000000000 */
[----:B------:R-:W0:Y:S08]  /*0370*/  I2F.RP R7, R9 ;  /* 0x0000000900077306 */ /* 0x000e300000209400 */
[----:B0-----:R-:W0:Y:S02]  /*0380*/  MUFU.RCP R7, R7 ;  /* 0x0000000700077308 */ /* 0x001e240000001000 */
[----:B0-----:R-:W-:-:S06]  /*0390*/  VIADD R5, R7, 0xffffffe ;  /* 0x0ffffffe07057836 */ /* 0x001fcc0000000000 */
[----:B------:R-:W0:Y:S02]  /*03a0*/  F2I.FTZ.U32.TRUNC.NTZ R5, R5 ;  /* 0x0000000500057305 */ /* 0x000e24000021f000 */
[----:B0-----:R-:W-:-:S04]  /*03b0*/  IMAD.MOV R8, RZ, RZ, -R5 ;  /* 0x000000ffff087224 */ /* 0x001fc800078e0a05 */
[----:B------:R-:W-:-:S04]  /*03c0*/  IMAD.MOV.U32 R0, RZ, RZ, R8 ;  /* 0x000000ffff007224 */ /* 0x000fc800078e0008 */
[----:B------:R-:W-:Y:S01]  /*03d0*/  IMAD R3, R0, R9, RZ ;  /* 0x0000000900037224 */ /* 0x000fe200078e02ff */
[----:B------:R-:W-:-:S03]  /*03e0*/  IABS R0, R6 ;  /* 0x0000000600007213 */ /* 0x000fc60000000000 */
[----:B------:R-:W-:Y:S01]  /*03f0*/  IMAD.HI.U32 R4, R5, R3, R4 ;  /* 0x0000000305047227 */ /* 0x000fe200078e0004 */
[----:B------:R-:W-:-:S03]  /*0400*/  SHF.R.U32.HI R5, RZ, 0x5, R12 ;  /* 0x00000005ff057819 */ /* 0x000fc6000001160c */
[----:B------:R-:W-:Y:S01]  /*0410*/  IMAD.MOV R0, RZ, RZ, -R0 ;  /* 0x000000ffff007224 */ /* 0x000fe200078e0a00 */
[----:B------:R-:W-:Y:S01]  /*0420*/  SGXT.U32 R17, R5, 0x1 ;  /* 0x000000010511781a */ /* 0x000fe20000000000 */
[----:B------:R-:W-:-:S03]  /*0430*/  IMAD.HI.U32 R4, R4, R11, RZ ;  /* 0x0000000b04047227 */ /* 0x000fc600078e00ff */
[C---:B------:R-:W-:Y:S01]  /*0440*/  LOP3.LUT R5, R17.reuse, 0x4, RZ, 0xfc, !PT ;  /* 0x0000000411057812 */ /* 0x040fe200078efcff */
[----:B------:R-:W-:Y:S01]  /*0450*/  IMAD R0, R4, R0, R11 ;  /* 0x0000000004007224 */ /* 0x000fe200078e020b */
[C---:B------:R-:W-:Y:S02]  /*0460*/  LOP3.LUT R5, R17.reuse, 0xa, RZ, 0xfc, !PT ;  /* 0x0000000a11057812 */ /* 0x040fe400078efcff */
[----:B------:R-:W-:Y:S02]  /*0470*/  LOP3.LUT R5, R17, 0x10, RZ, 0xfc, !PT ;  /* 0x0000001011057812 */ /* 0x000fe400078efcff */
[----:B------:R-:W-:Y:S02]  /*0480*/  ISETP.GT.U32.AND P1, PT, R9, R0, PT ;  /* 0x000000000900720c */ /* 0x000fe40003f24070 */
[C---:B------:R-:W-:Y:S02]  /*0490*/  LOP3.LUT R5, R17.reuse, 0x16, RZ, 0xfc, !PT ;  /* 0x0000001611057812 */ /* 0x040fe400078efcff */
[----:B------:R-:W-:-:S09]  /*04a0*/  LOP3.LUT R5, R17, 0x1c, RZ, 0xfc, !PT ;  /* 0x0000001c11057812 */ /* 0x000fd200078efcff */
[----:B------:R-:W-:Y:S02]  /*04b0*/  @!P1 IMAD.IADD R0, R0, 0x1, -R9 ;  /* 0x0000000100009824 */ /* 0x000fe400078e0a09 */
[----:B------:R-:W-:Y:S01]  /*04c0*/  @!P1 VIADD R4, R4, 0x1 ;  /* 0x0000000104049836 */ /* 0x000fe20000000000 */
[----:B------:R-:W-:Y:S02]  /*04d0*/  ISETP.NE.AND P1, PT, R6, RZ, PT ;  /* 0x000000ff0600720c */ /* 0x000fe40003f25270 */
[----:B------:R-:W-:Y:S02]  /*04e0*/  ISETP.GE.U32.AND P0, PT, R0, R9, PT ;  /* 0x000000090000720c */ /* 0x000fe40003f06070 */
[----:B------:R-:W-:-:S04]  /*04f0*/  LOP3.LUT R0, R13, R6, RZ, 0x3c, !PT ;  /* 0x000000060d007212 */ /* 0x000fc800078e3cff */
[----:B------:R-:W-:Y:S02]  /*0500*/  ISETP.GE.AND P2, PT, R0, RZ, PT ;  /* 0x000000ff0000720c */ /* 0x000fe40003f46270 */
[----:B------:R-:W-:-:S04]  /*0510*/  LOP3.LUT R0, R12, 0x20, RZ, 0xc0, !PT ;  /* 0x000000200c007812 */ /* 0x000fc800078ec0ff */
[----:B------:R-:W-:Y:S01]  /*0520*/  R2UR UR4, R0 ;  /* 0x00000000000472ca */ /* 0x000fe200000e0000 */
[----:B------:R-:W-:-:S06]  /*0530*/  @P0 VIADD R4, R4, 0x1 ;  /* 0x0000000104040836 */ /* 0x000fcc0000000000 */
[----:B------:R-:W-:Y:S01]  /*0540*/  @!P2 IMAD.MOV R4, RZ, RZ, -R4 ;  /* 0x000000ffff04a224 */ /* 0x000fe200078e0a04 */
[----:B------:R-:W-:-:S05]  /*0550*/  @!P1 LOP3.LUT R4, RZ, R6, RZ, 0x33, !PT ;  /* 0x00000006ff049212 */ /* 0x000fca00078e33ff */
[----:B------:R-:W-:-:S04]  /*0560*/  IMAD.MOV R3, RZ, RZ, -R4 ;  /* 0x000000ffff037224 */ /* 0x000fc800078e0a04 */
[----:B------:R-:W-:-:S04]  /*0570*/  IMAD R3, R6, R3, R13 ;  /* 0x0000000306037224 */ /* 0x000fc800078e020d */
[----:B------:R-:W-:Y:S01]  /*0580*/  IMAD.IADD R0, R2, 0x1, R3 ;  /* 0x0000000102007824 */ /* 0x000fe200078e0203 */
[C---:B------:R-:W-:Y:S02]  /*0590*/  LOP3.LUT R2, R17.reuse, 0x2, RZ, 0xfc, !PT ;  /* 0x0000000211027812 */ /* 0x040fe400078efcff */
[C---:B------:R-:W-:Y:S02]  /*05a0*/  LOP3.LUT R2, R17.reuse, 0x8, RZ, 0xfc, !PT ;  /* 0x0000000811027812 */ /* 0x040fe400078efcff */
[C---:B------:R-:W-:Y:S02]  /*05b0*/  LOP3.LUT R2, R17.reuse, 0xe, RZ, 0xfc, !PT ;  /* 0x0000000e11027812 */ /* 0x040fe400078efcff */
[C---:B------:R-:W-:Y:S01]  /*05c0*/  LOP3.LUT R2, R17.reuse, 0x14, RZ, 0xfc, !PT ;  /* 0x0000001411027812 */ /* 0x040fe200078efcff */
[----:B------:R-:W-:Y:S01]  /*05d0*/  IMAD.SHL.U32 R2, R4, 0x200, RZ ;  /* 0x0000020004027824 */ /* 0x000fe200078e00ff */
[C---:B------:R-:W-:Y:S02]  /*05e0*/  LOP3.LUT R3, R17.reuse, 0x6, RZ, 0xfc, !PT ;  /* 0x0000000611037812 */ /* 0x040fe400078efcff */
[----:B------:R-:W-:-:S02]  /*05f0*/  LOP3.LUT R3, R17, 0xc, RZ, 0xfc, !PT ;  /* 0x0000000c11037812 */ /* 0x000fc400078efcff */
[C---:B------:R-:W-:Y:S02]  /*0600*/  LOP3.LUT R3, R17.reuse, 0x12, RZ, 0xfc, !PT ;  /* 0x0000001211037812 */ /* 0x040fe400078efcff */
[C---:B------:R-:W-:Y:S02]  /*0610*/  LOP3.LUT R4, R17.reuse, 0x1a, RZ, 0xfc, !PT ;  /* 0x0000001a11047812 */ /* 0x040fe400078efcff */
[C---:B------:R-:W-:Y:S02]  /*0620*/  LOP3.LUT R6, R2.reuse, 0x2, R17, 0xfe, !PT ;  /* 0x0000000202067812 */ /* 0x040fe400078efe11 */
[C---:B------:R-:W-:Y:S02]  /*0630*/  LOP3.LUT R3, R17.reuse, 0x18, RZ, 0xfc, !PT ;  /* 0x0000001811037812 */ /* 0x040fe400078efcff */
[----:B------:R-:W-:Y:S01]  /*0640*/  LOP3.LUT R4, R2, R17, RZ, 0xfc, !PT ;  /* 0x0000001102047212 */ /* 0x000fe200078efcff */
[----:B------:R0:W-:Y:S01]  /*0650*/  STL [R1+0xef0], R6 ;  /* 0x000ef00601007387 */ /* 0x0001e20000100800 */
[----:B------:R-:W-:-:S02]  /*0660*/  LOP3.LUT R3, R17, 0x1e, RZ, 0xfc, !PT ;  /* 0x0000001e11037812 */ /* 0x000fc400078efcff */
[C-C-:B------:R-:W-:Y:S01]  /*0670*/  LOP3.LUT R5, R2.reuse, 0x4, R17.reuse, 0xfe, !PT ;  /* 0x0000000402057812 */ /* 0x140fe200078efe11 */
[----:B------:R-:W-:Y:S01]  /*0680*/  STL [R1+0x5c0], R4 ;  /* 0x0005c00401007387 */ /* 0x000fe20000100800 */
[--C-:B------:R-:W-:Y:S02]  /*0690*/  LOP3.LUT R3, R2, 0x6, R17.reuse, 0xfe, !PT ;  /* 0x0000000602037812 */ /* 0x100fe400078efe11 */
[C---:B------:R-:W-:Y:S01]  /*06a0*/  LOP3.LUT R29, R4.reuse, 0x2e, RZ, 0xfc, !PT ;  /* 0x0000002e041d7812 */ /* 0x040fe200078efcff */
[----:B------:R1:W-:Y:S01]  /*06b0*/  STL [R1+0xef4], R5 ;  /* 0x000ef40501007387 */ /* 0x0003e20000100800 */
[----:B------:R-:W-:Y:S02]  /*06c0*/  LOP3.LUT R28, R4, 0x1ea, RZ, 0xfc, !PT ;  /* 0x000001ea041c7812 */ /* 0x000fe400078efcff */
[C-C-:B0-----:R-:W-:Y:S01]  /*06d0*/  LOP3.LUT R6, R2.reuse, 0x8, R17.reuse, 0xfe, !PT ;  /* 0x0000000802067812 */ /* 0x141fe200078efe11 */
[----:B------:R0:W-:Y:S04]  /*06e0*/  STL [R1+0xef8], R3 ;  /* 0x000ef80301007387 */ /* 0x0001e80000100800 */
[----:B------:R2:W-:Y:S01]  /*06f0*/  STL [R1+0xefc], R6 ;  /* 0x000efc0601007387 */ /* 0x0005e20000100800 */
[----:B-1----:R-:W-:-:S02]  /*0700*/  LOP3.LUT R5, R2, 0xa, R17, 0xfe, !PT ;  /* 0x0000000a02057812 */ /* 0x002fc400078efe11 */
[----:B0-----:R-:W-:-:S03]  /*0710*/  LOP3.LUT R3, R2, 0xc, R17, 0xfe, !PT ;  /* 0x0000000c02037812 */ /* 0x001fc600078efe11 */
[----:B------:R0:W-:Y:S01]  /*0720*/  STL [R1+0xf00], R5 ;  /* 0x000f000501007387 */ /* 0x0001e20000100800 */
[----:B--2---:R-:W-:-:S03]  /*0730*/  LOP3.LUT R6, R2, 0xe, R17, 0xfe, !PT ;  /* 0x0000000e02067812 */ /* 0x004fc600078efe11 */
[----:B------:R1:W-:Y:S04]  /*0740*/  STL [R1+0xf04], R3 ;  /* 0x000f040301007387 */ /* 0x0003e80000100800 */
[----:B------:R2:W-:Y:S01]  /*0750*/  STL [R1+0xf08], R6 ;  /* 0x000f080601007387 */ /* 0x0005e20000100800 */
[C-C-:B0-----:R-:W-:Y:S02]  /*0760*/  LOP3.LUT R5, R2.reuse, 0x10, R17.reuse, 0xfe, !PT ;  /* 0x0000001002057812 */ /* 0x141fe400078efe11 */
[----:B-1----:R-:W-:-:S03]  /*0770*/  LOP3.LUT R3, R2, 0x12, R17, 0xfe, !PT ;  /* 0x0000001202037812 */ /* 0x002fc600078efe11 */
        /* <DEDUP_REMOVED lines=13> */
[C---:B------:R-:W-:Y:S02]  /*0850*/  LOP3.LUT R2, R4.reuse, 0x20, RZ, 0xfc, !PT ;  /* 0x0000002004027812 */ /* 0x040fe400078efcff */
[C---:B--2---:R-:W-:Y:S01]  /*0860*/  LOP3.LUT R6, R4.reuse, 0x1f4, RZ, 0xfc, !PT ;  /* 0x000001f404067812 */ /* 0x044fe200078efcff */
[----:B------:R1:W-:Y:S04]  /*0870*/  STL [R1+0xf24], R3 ;  /* 0x000f240301007387 */ /* 0x0003e80000100800 */
[----:B------:R2:W-:Y:S01]  /*0880*/  STL [R1+0xf30], R2 ;  /* 0x000f300201007387 */ /* 0x0005e20000100800 */
[C---:B0-----:R-:W-:Y:S02]  /*0890*/  LOP3.LUT R5, R4.reuse, 0x22, RZ, 0xfc, !PT ;  /* 0x0000002204057812 */ /* 0x041fe400078efcff */
[----:B-1----:R-:W-:-:S03]  /*08a0*/  LOP3.LUT R3, R4, 0x24, RZ, 0xfc, !PT ;  /* 0x0000002404037812 */ /* 0x002fc600078efcff */
[----:B------:R0:W-:Y:S01]  /*08b0*/  STL [R1+0xf34], R5 ;  /* 0x000f340501007387 */ /* 0x0001e20000100800 */
[----:B--2---:R-:W-:-:S03]  /*08c0*/  LOP3.LUT R2, R4, 0x26, RZ, 0xfc, !PT ;  /* 0x0000002604027812 */ /* 0x004fc600078efcff */
        /* <DEDUP_REMOVED lines=12> */
[----:B------:R-:W-:Y:S04]  /*0990*/  STL [R1+0xf4c], R29 ;  /* 0x000f4c1d01007387 */ /* 0x000fe80000100800 */
[----:B------:R1:W-:Y:S01]  /*09a0*/  STL [R1+0xf54], R2 ;  /* 0x000f540201007387 */ /* 0x0003e20000100800 */
[----:B0-----:R-:W-:-:S03]  /*09b0*/  LOP3.LUT R5, R4, 0x3a, RZ, 0xfc, !PT ;  /* 0x0000003a04057812 */ /* 0x001fc600078efcff */
[----:B------:R0:W-:Y:S01]  /*09c0*/  STL [R1+0xf50], R3 ;  /* 0x000f500301007387 */ /* 0x0001e20000100800 */
[C---:B-1----:R-:W-:Y:S02]  /*09d0*/  LOP3.LUT R2, R4.reuse, 0x36, RZ, 0xfc, !PT ;  /* 0x0000003604027812 */ /* 0x042fe400078efcff */
[----:B0-----:R-:W-:-:S03]  /*09e0*/  LOP3.LUT R3, R4, 0x38, RZ, 0xfc, !PT ;  /* 0x0000003804037812 */ /* 0x001fc600078efcff */
[----:B------:R0:W-:Y:S04]  /*09f0*/  STL [R1+0xf5c], R2 ;  /* 0x000f5c0201007387 */ /* 0x0001e80000100800 */
        /* <DEDUP_REMOVED lines=410> */
[----:B0-----:R-:W-:Y:S01]  /*23a0*/  LOP3.LUT R2, R4, 0x1d4, RZ, 0xfc, !PT ;  /* 0x000001d404027812 */ /* 0x001fe200078efcff */
[----:B-1----:R-:W-:Y:S01]  /*23b0*/  IMAD R3, R0, 0x20, R16 ;  /* 0x0000002000037824 */ /* 0x002fe200078e0210 */
[----:B------:R-:W-:-:S03]  /*23c0*/  LOP3.LUT R0, R4, 0x1d6, RZ, 0xfc, !PT ;  /* 0x000001d604007812 */ /* 0x000fc600078efcff */
[----:B------:R0:W-:Y:S01]  /*23d0*/  STL [R1+0x12ac], R2 ;  /* 0x0012ac0201007387 */ /* 0x0001e20000100800 */
[----:B--2---:R-:W-:-:S03]  /*23e0*/  LOP3.LUT R5, R4, 0x1da, RZ, 0xfc, !PT ;  /* 0x000001da04057812 */ /* 0x004fc600078efcff */
[----:B------:R1:W-:Y:S04]  /*23f0*/  STL [R1+0xeec], R3 ;  /* 0x000eec0301007387 */ /* 0x0003e80000100800 */
[----:B------:R2:W-:Y:S01]  /*2400*/  STL [R1+0x1288], R0 ;  /* 0x0012880001007387 */ /* 0x0005e20000100800 */
[----:B0-----:R-:W-:-:S03]  /*2410*/  LOP3.LUT R2, R4, 0x1d8, RZ, 0xfc, !PT ;  /* 0x000001d804027812 */ /* 0x001fc600078efcff */
[----:B------:R0:W-:Y:S01]  /*2420*/  STL [R1+0x1270], R5 ;  /* 0x0012700501007387 */ /* 0x0001e20000100800 */
[----:B-1----:R-:W-:-:S03]  /*2430*/  LOP3.LUT R3, R4, 0x1dc, RZ, 0xfc, !PT ;  /* 0x000001dc04037812 */ /* 0x002fc600078efcff */
[----:B------:R-:W-:Y:S01]  /*2440*/  STL [R1+0x1278], R2 ;  /* 0x0012780201007387 */ /* 0x000fe20000100800 */
[----:B--2---:R-:W-:-:S03]  /*2450*/  LOP3.LUT R0, R4, 0x1de, RZ, 0xfc, !PT ;  /* 0x000001de04007812 */ /* 0x004fc600078efcff */
        /* <DEDUP_REMOVED lines=14> */
[----:B0-----:R-:W-:-:S03]  /*2540*/  LOP3.LUT R3, R4, 0x1ee, RZ, 0xfc, !PT ;  /* 0x000001ee04037812 */ /* 0x001fc600078efcff */
[----:B------:R-:W-:Y:S01]  /*2550*/  STL [R1+0x12dc], R28 ;  /* 0x0012dc1c01007387 */ /* 0x000fe20000100800 */
[----:B-1----:R-:W-:-:S03]  /*2560*/  LOP3.LUT R0, R4, 0x1f0, RZ, 0xfc, !PT ;  /* 0x000001f004007812 */ /* 0x002fc600078efcff */
[----:B------:R0:W-:Y:S01]  /*2570*/  STL [R1+0x12d4], R3 ;  /* 0x0012d40301007387 */ /* 0x0001e20000100800 */
[----:B--2---:R-:W-:-:S03]  /*2580*/  LOP3.LUT R5, R4, 0x1f8, RZ, 0xfc, !PT ;  /* 0x000001f804057812 */ /* 0x004fc600078efcff */
[----:B------:R1:W-:Y:S04]  /*2590*/  STL [R1+0x12e8], R0 ;  /* 0x0012e80001007387 */ /* 0x0003e80000100800 */
[----:B------:R-:W-:Y:S01]  /*25a0*/  STL [R1+0x12d0], R6 ;  /* 0x0012d00601007387 */ /* 0x000fe20000100800 */
[C---:B0-----:R-:W-:Y:S02]  /*25b0*/  LOP3.LUT R3, R4.reuse, 0x1f2, RZ, 0xfc, !PT ;  /* 0x000001f204037812 */ /* 0x041fe400078efcff */
[----:B-1----:R-:W-:-:S03]  /*25c0*/  LOP3.LUT R0, R4, 0x1f6, RZ, 0xfc, !PT ;  /* 0x000001f604007812 */ /* 0x002fc600078efcff */
[----:B------:R-:W-:Y:S04]  /*25d0*/  STL [R1+0x12e4], R3 ;  /* 0x0012e40301007387 */ /* 0x000fe80000100800 */
[----:B------:R0:W-:Y:S04]  /*25e0*/  STL [R1+0x12cc], R0 ;  /* 0x0012cc0001007387 */ /* 0x0001e80000100800 */
[----:B------:R1:W-:Y:S01]  /*25f0*/  STL [R1+0x12c8], R5 ;  /* 0x0012c80501007387 */ /* 0x0003e20000100800 */
[C---:B0-----:R-:W-:Y:S02]  /*2600*/  LOP3.LUT R0, R4.reuse, 0x1fa, RZ, 0xfc, !PT ;  /* 0x000001fa04007812 */ /* 0x041fe400078efcff */
[----:B-1----:R-:W-:-:S03]  /*2610*/  LOP3.LUT R5, R4, 0x1fc, RZ, 0xfc, !PT ;  /* 0x000001fc04057812 */ /* 0x002fc600078efcff */
[----:B------:R0:W-:Y:S01]  /*2620*/  STL [R1+0x12b0], R0 ;  /* 0x0012b00001007387 */ /* 0x0001e20000100800 */
[----:B------:R-:W-:-:S03]  /*2630*/  LOP3.LUT R4, R4, 0x1fe, RZ, 0xfc, !PT ;  /* 0x000001fe04047812 */ /* 0x000fc600078efcff */
[----:B------:R0:W-:Y:S04]  /*2640*/  STL [R1+0x1238], R5 ;  /* 0x0012380501007387 */ /* 0x0001e80000100800 */
[----:B------:R0:W-:Y:S01]  /*2650*/  STL [R1+0xf2c], R4 ;  /* 0x000f2c0401007387 */ /* 0x0001e20000100800 */
[----:B----4-:R-:W-:Y:S05]  /*2660*/  BRA.U UP0, `(.L_x_0) ;  /* 0x0000000500e47547 */ /* 0x010fea000b800000 */
[C---:B------:R-:W-:Y:S01]  /*2670*/  IMAD.SHL.U32 R2, R12.reuse, 0x40, RZ ;  /* 0x000000400c027824 */ /* 0x040fe200078e00ff */
[----:B------:R-:W-:Y:S01]  /*2680*/  CS2R R24, SRZ ;  /* 0x0000000000187805 */ /* 0x000fe2000001ff00 */
[----:B0-----:R-:W-:Y:S01]  /*2690*/  IMAD.SHL.U32 R0, R12, 0x8, RZ ;  /* 0x000000080c007824 */ /* 0x001fe200078e00ff */
[----:B------:R-:W-:Y:S02]  /*26a0*/  CS2R R26, SRZ ;  /* 0x00000000001a7805 */ /* 0x000fe4000001ff00 */
[----:B------:R-:W-:Y:S01]  /*26b0*/  CS2R R20, SRZ ;  /* 0x0000000000147805 */ /* 0x000fe2000001ff00 */
[----:B------:R0:W-:Y:S01]  /*26c0*/  STL [R1+0xee4], R2 ;  /* 0x000ee40201007387 */ /* 0x0001e20000100800 */
[----:B------:R-:W-:Y:S02]  /*26d0*/  CS2R R22, SRZ ;  /* 0x0000000000167805 */ /* 0x000fe4000001ff00 */
[----:B------:R-:W-:Y:S02]  /*26e0*/  CS2R R16, SRZ ;  /* 0x0000000000107805 */ /* 0x000fe4000001ff00 */
[----:B------:R-:W-:Y:S01]  /*26f0*/  CS2R R18, SRZ ;  /* 0x0000000000127805 */ /* 0x000fe2000001ff00 */
[----:B------:R0:W-:Y:S01]  /*2700*/  STL [R1+0xee8], R0 ;  /* 0x000ee80001007387 */ /* 0x0001e20000100800 */
[----:B------:R-:W-:-:S02]  /*2710*/  CS2R R12, SRZ ;  /* 0x00000000000c7805 */ /* 0x000fc4000001ff00 */
[----:B------:R-:W-:Y:S02]  /*2720*/  CS2R R14, SRZ ;  /* 0x00000000000e7805 */ /* 0x000fe4000001ff00 */
[----:B------:R-:W-:Y:S01]  /*2730*/  CS2R R8, SRZ ;  /* 0x0000000000087805 */ /* 0x000fe2000001ff00 */
[----:B------:R0:W-:Y:S01]  /*2740*/  STL [R1], RZ ;  /* 0x000000ff01007387 */ /* 0x0001e20000100800 */
[----:B------:R-:W-:Y:S02]  /*2750*/  CS2R R10, SRZ ;  /* 0x00000000000a7805 */ /* 0x000fe4000001ff00 */
[----:B------:R-:W-:Y:S02]  /*2760*/  CS2R R4, SRZ ;  /* 0x0000000000047805 */ /* 0x000fe4000001ff00 */
[----:B------:R-:W-:Y:S01]  /*2770*/  CS2R R6, SRZ ;  /* 0x0000000000067805 */ /* 0x000fe2000001ff00 */
[----:B------:R0:W-:Y:S04]  /*2780*/  STL [R1+0x4], RZ ;  /* 0x000004ff01007387 */ /* 0x0001e80000100800 */
        /* <DEDUP_REMOVED lines=101> */
[----:B------:R0:W-:Y:S01]  /*2de0*/  STL [R1+0x1ac], RZ ;  /* 0x0001acff01007387 */ /* 0x0001e20000100800 */
[----:B------:R-:W-:Y:S05]  /*2df0*/  BRA `(.L_x_1) ;  /* 0x000003a400587947 */ /* 0x000fea0003800000 */
.L_x_0:
[----:B------:R-:W2:Y:S04]  /*2e00*/  LDL R10, [R1+0xf2c] ;  /* 0x000f2c00010a7983 */ /* 0x000ea80000100800 */
[----:B------:R-:W3:Y:S04]  /*2e10*/  LDL R24, [R1+0x12cc] ;  /* 0x0012cc0001187983 */ /* 0x000ee80000100800 */
[----:B------:R-:W4:Y:S04]  /*2e20*/  LDL R13, [R1+0x12e0] ;  /* 0x0012e000010d7983 */ /* 0x000f280000100800 */
        /* <DEDUP_REMOVED lines=11> */
[----:B------:R-:W4:Y:S01]  /*2ee0*/  LDL R17, [R1+0x12c0] ;  /* 0x0012c00001117983 */ /* 0x000f220000100800 */
[----:B------:R-:W-:Y:S01]  /*2ef0*/  IMAD.MOV.U32 R20, RZ, RZ, R28 ;  /* 0x000000ffff147224 */ /* 0x000fe200078e001c */
[----:B------:R-:W-:Y:S01]  /*2f00*/  IABS R28, R15 ;  /* 0x0000000f001c7213 */ /* 0x000fe20000000000 */
[----:B------:R-:W-:Y:S01]  /*2f10*/  IMAD.MOV.U32 R16, RZ, RZ, R2 ;  /* 0x000000ffff107224 */ /* 0x000fe200078e0002 */
[----:B------:R-:W4:Y:S01]  /*2f20*/  LDL R19, [R1+0x1270] ;  /* 0x0012700001137983 */ /* 0x000f220000100800 */
[----:B------:R-:W-:Y:S01]  /*2f30*/  IMAD.MOV.U32 R27, RZ, RZ, R3 ;  /* 0x000000ffff1b7224 */ /* 0x000fe200078e0003 */
[----:B------:R-:W1:Y:S01]  /*2f40*/  I2F.RP R2, R28 ;  /* 0x0000001c00027306 */ /* 0x000e620000209400 */
[----:B------:R-:W-:Y:S01]  /*2f50*/  IABS R29, R29 ;  /* 0x0000001d001d7213 */ /* 0x000fe20000000000 */
[----:B------:R0:W-:Y:S01]  /*2f60*/  STL [R1+0x14a0], R15 ;  /* 0x0014a00f01007387 */ /* 0x0001e20000100800 */
[----:B------:R-:W2:Y:S01]  /*2f70*/  LDCU UR10, c[0x0][0x3a8] ;  /* 0x00007500ff0a77ac */ /* 0x000ea20008000800 */
[----:B------:R-:W2:Y:S01]  /*2f80*/  LDCU UR8, c[0x0][0x3ac] ;  /* 0x00007580ff0877ac */ /* 0x000ea20008000800 */
[----:B------:R-:W2:Y:S01]  /*2f90*/  LDCU.64 UR14, c[0x0][0x388] ;  /* 0x00007100ff0e77ac */ /* 0x000ea20008000a00 */
[----:B0-----:R-:W-:Y:S01]  /*2fa0*/  IMAD.MOV.U32 R15, RZ, RZ, R0 ;  /* 0x000000ffff0f7224 */ /* 0x001fe200078e0000 */
[----:B------:R-:W-:Y:S01]  /*2fb0*/  IABS R0, R14 ;  /* 0x0000000e00007213 */ /* 0x000fe20000000000 */
[----:B-1----:R-:W0:Y:S01]  /*2fc0*/  MUFU.RCP R2, R2 ;  /* 0x0000000200027308 */ /* 0x002e220000001000 */
[----:B------:R-:W1:Y:S01]  /*2fd0*/  LDCU UR7, c[0x0][0x3b0] ;  /* 0x00007600ff0777ac */ /* 0x000e620008000800 */
[----:B------:R-:W1:Y:S06]  /*2fe0*/  LDCU UR9, c[0x0][0x3a4] ;  /* 0x00007480ff0977ac */ /* 0x000e6c0008000800 */
[----:B------:R-:W1:Y:S01]  /*2ff0*/  I2F.RP R4, R0 ;  /* 0x0000000000047306 */ /* 0x000e620000209400 */
[----:B0-----:R-:W-:-:S07]  /*3000*/  VIADD R2, R2, 0xffffffe ;  /* 0x0ffffffe02027836 */ /* 0x001fce0000000000 */
[----:B-1----:R-:W0:Y:S08]  /*3010*/  MUFU.RCP R4, R4 ;  /* 0x0000000400047308 */ /* 0x002e300000001000 */
[----:B------:R-:W1:Y:S01]  /*3020*/  F2I.FTZ.U32.TRUNC.NTZ R3, R2 ;  /* 0x0000000200037305 */ /* 0x000e62000021f000 */
[----:B0-----:R-:W-:-:S07]  /*3030*/  VIADD R4, R4, 0xffffffe ;  /* 0x0ffffffe04047836 */ /* 0x001fce0000000000 */
[----:B------:R0:W2:Y:S01]  /*3040*/  F2I.FTZ.U32.TRUNC.NTZ R5, R4 ;  /* 0x0000000400057305 */ /* 0x0000a2000021f000 */
[----:B-1----:R-:W-:Y:S01]  /*3050*/  IMAD.MOV R2, RZ, RZ, -R3 ;  /* 0x000000ffff027224 */ /* 0x002fe200078e0a03 */
[----:B------:R3:W-:Y:S03]  /*3060*/  STL [R1+0x14a4], R14 ;  /* 0x0014a40e01007387 */ /* 0x0007e60000100800 */
[----:B0-----:R-:W-:Y:S02]  /*3070*/  IMAD R4, R2, R28, RZ ;  /* 0x0000001c02047224 */ /* 0x001fe400078e02ff */
[----:B------:R-:W-:-:S04]  /*3080*/  IMAD.MOV.U32 R2, RZ, RZ, RZ ;  /* 0x000000ffff027224 */ /* 0x000fc800078e00ff */
[----:B------:R-:W-:Y:S01]  /*3090*/  IMAD.HI.U32 R2, R3, R4, R2 ;  /* 0x0000000403027227 */ /* 0x000fe200078e0002 */
[----:B------:R-:W-:-:S03]  /*30a0*/  IABS R3, R15 ;  /* 0x0000000f00037213 */ /* 0x000fc60000000000 */
[----:B------:R-:W-:Y:S01]  /*30b0*/  IMAD.MOV.U32 R4, RZ, RZ, RZ ;  /* 0x000000ffff047224 */ /* 0x000fe200078e00ff */
[----:B------:R0:W-:Y:S01]  /*30c0*/  STL [R1+0x14fc], R0 ;  /* 0x0014fc0001007387 */ /* 0x0001e20000100800 */
[----:B--2---:R-:W-:Y:S01]  /*30d0*/  IABS R8, R10 ;  /* 0x0000000a00087213 */ /* 0x004fe20000000000 */
[----:B------:R-:W-:Y:S02]  /*30e0*/  IMAD.MOV R10, RZ, RZ, -R5 ;  /* 0x000000ffff0a7224 */ /* 0x000fe400078e0a05 */
[----:B---3--:R-:W-:Y:S02]  /*30f0*/  IMAD.MOV.U32 R14, RZ, RZ, R24 ;  /* 0x000000ffff0e7224 */ /* 0x008fe400078e0018 */
[----:B------:R-:W-:Y:S02]  /*3100*/  IMAD.MOV.U32 R24, RZ, RZ, R27 ;  /* 0x000000ffff187224 */ /* 0x000fe400078e001b */
[----:B----4-:R-:W-:Y:S02]  /*3110*/  IMAD.MOV.U32 R27, RZ, RZ, R13 ;  /* 0x000000ffff1b7224 */ /* 0x010fe400078e000d */
[----:B------:R-:W-:-:S02]  /*3120*/  IMAD.MOV.U32 R13, RZ, RZ, R11 ;  /* 0x000000ffff0d7224 */ /* 0x000fc400078e000b */
[----:B------:R-:W-:Y:S01]  /*3130*/  IMAD.HI.U32 R11, R2, R8, RZ ;  /* 0x00000008020b7227 */ /* 0x000fe200078e00ff */
[----:B------:R-:W-:-:S03]  /*3140*/  IABS R6, R6 ;  /* 0x0000000600067213 */ /* 0x000fc60000000000 */
[----:B------:R-:W-:Y:S02]  /*3150*/  IMAD R10, R10, R0, RZ ;  /* 0x000000000a0a7224 */ /* 0x000fe400078e02ff */
[----:B------:R-:W-:Y:S02]  /*3160*/  IMAD.MOV.U32 R15, RZ, RZ, R25 ;  /* 0x000000ffff0f7224 */ /* 0x000fe400078e0019 */
[----:B------:R-:W-:Y:S02]  /*3170*/  IMAD.MOV R11, RZ, RZ, -R11 ;  /* 0x000000ffff0b7224 */ /* 0x000fe400078e0a0b */
[----:B------:R-:W-:Y:S02]  /*3180*/  IMAD.MOV.U32 R25, RZ, RZ, R18 ;  /* 0x000000ffff197224 */ /* 0x000fe400078e0012 */
[----:B0-----:R-:W-:-:S04]  /*3190*/  IMAD.HI.U32 R0, R5, R10, R4 ;  /* 0x0000000a05007227 */ /* 0x001fc800078e0004 */
[----:B------:R-:W-:Y:S02]  /*31a0*/  IMAD.MOV.U32 R18, RZ, RZ, R9 ;  /* 0x000000ffff127224 */ /* 0x000fe400078e0009 */
[----:B------:R-:W-:Y:S01]  /*31b0*/  IMAD.HI.U32 R9, R2, R6, RZ ;  /* 0x0000000602097227 */ /* 0x000fe200078e00ff */
[----:B------:R-:W-:-:S03]  /*31c0*/  IABS R7, R7 ;  /* 0x0000000700077213 */ /* 0x000fc60000000000 */
[----:B------:R-:W-:Y:S02]  /*31d0*/  IMAD R4, R28, R11, R8 ;  /* 0x0000000b1c047224 */ /* 0x000fe400078e0208 */
[----:B------:R-:W-:Y:S01]  /*31e0*/  IMAD.MOV R9, RZ, RZ, -R9 ;  /* 0x000000ffff097224 */ /* 0x000fe200078e0a09 */
[----:B------:R0:W-:Y:S01]  /*31f0*/  STL [R1+0x54], R0 ;  /* 0x0000540001007387 */ /* 0x0001e20000100800 */
[----:B------:R-:W-:-:S03]  /*3200*/  IMAD.HI.U32 R8, R2, R3, RZ ;  /* 0x0000000302087227 */ /* 0x000fc600078e00ff */
[----:B------:R1:W-:Y:S01]  /*3210*/  STL [R1+0x50], R4 ;  /* 0x0000500401007387 */ /* 0x0003e20000100800 */
[----:B------:R-:W-:Y:S01]  /*3220*/  IMAD.MOV R8, RZ, RZ, -R8 ;  /* 0x000000ffff087224 */ /* 0x000fe200078e0a08 */
[----:B------:R-:W-:Y:S01]  /*3230*/  IABS R5, R24 ;  /* 0x0000001800057213 */ /* 0x000fe20000000000 */
[----:B0-----:R-:W-:Y:S01]  /*3240*/  IMAD R0, R28, R9, R6 ;  /* 0x000000091c007224 */ /* 0x001fe200078e0206 */
[----:B------:R-:W-:Y:S01]  /*3250*/  IABS R9, R14 ;  /* 0x0000000e00097213 */ /* 0x000fe20000000000 */
[----:B-1----:R-:W-:Y:S01]  /*3260*/  IMAD.HI.U32 R4, R2, R7, RZ ;  /* 0x0000000702047227 */ /* 0x002fe200078e00ff */
[----:B------:R-:W-:-:S03]  /*3270*/  IABS R6, R15 ;  /* 0x0000000f00067213 */ /* 0x000fc60000000000 */
[----:B------:R-:W-:Y:S02]  /*3280*/  IMAD.MOV R4, RZ, RZ, -R4 ;  /* 0x000000ffff047224 */ /* 0x000fe400078e0a04 */
[----:B------:R-:W-:Y:S01]  /*3290*/  IMAD R8, R28, R8, R3 ;  /* 0x000000081c087224 */ /* 0x000fe200078e0203 */
[----:B------:R0:W-:Y:S01]  /*32a0*/  STL [R1+0x4c], R0 ;  /* 0x00004c0001007387 */ /* 0x0001e20000100800 */
[----:B------:R-:W-:-:S04]  /*32b0*/  IMAD.HI.U32 R10, R2, R9, RZ ;  /* 0x00000009020a7227 */ /* 0x000fc800078e00ff */
[----:B------:R-:W-:Y:S01]  /*32c0*/  IMAD.MOV.U32 R3, RZ, RZ, R5 ;  /* 0x000000ffff037224 */ /* 0x000fe200078e0005 */
[----:B------:R1:W-:Y:S01]  /*32d0*/  STL [R1+0x48], R8 ;  /* 0x0000480801007387 */ /* 0x0003e20000100800 */
[----:B------:R-:W-:Y:S02]  /*32e0*/  IMAD.MOV R10, RZ, RZ, -R10 ;  /* 0x000000ffff0a7224 */ /* 0x000fe400078e0a0a */
[----:B0-----:R-:W-:Y:S02]  /*32f0*/  IMAD R0, R28, R4, R7 ;  /* 0x000000041c007224 */ /* 0x001fe400078e0207 */
[----:B------:R-:W-:-:S04]  /*3300*/  IMAD.HI.U32 R5, R2, R3, RZ ;  /* 0x0000000302057227 */ /* 0x000fc800078e00ff */
[----:B-1----:R-:W-:Y:S01]  /*3310*/  IMAD.HI.U32 R8, R2, R6, RZ ;  /* 0x0000000602087227 */ /* 0x002fe200078e00ff */
[----:B------:R0:W-:Y:S01]  /*3320*/  STL [R1+0x44], R0 ;  /* 0x0000440001007387 */ /* 0x0001e20000100800 */
[----:B------:R-:W-:Y:S02]  /*3330*/  IABS R7, R25 ;  /* 0x0000001900077213 */ /* 0x000fe40000000000 */
[----:B------:R-:W-:Y:S01]  /*3340*/  IMAD.MOV R8, RZ, RZ, -R8 ;  /* 0x000000ffff087224 */ /* 0x000fe200078e0a08 */
[----:B------:R-:W-:Y:S01]  /*3350*/  IABS R4, R26 ;  /* 0x0000001a00047213 */ /* 0x000fe20000000000 */
[----:B------:R-:W-:Y:S02]  /*3360*/  IMAD.MOV R5, RZ, RZ, -R5 ;  /* 0x000000ffff057224 */ /* 0x000fe400078e0a05 */
[C---:B0-----:R-:W-:Y:S02]  /*3370*/  IMAD R0, R28.reuse, R10, R9 ;  /* 0x0000000a1c007224 */ /* 0x041fe400078e0209 */
[----:B------:R-:W-:-:S02]  /*3380*/  IMAD R6, R28, R8, R6 ;  /* 0x000000081c067224 */ /* 0x000fc400078e0206 */
[----:B------:R-:W-:Y:S01]  /*3390*/  IMAD.HI.U32 R8, R2, R7, RZ ;  /* 0x0000000702087227 */ /* 0x000fe200078e00ff */
[----:B------:R0:W-:Y:S01]  /*33a0*/  STL [R1+0x40], R0 ;  /* 0x0000400001007387 */ /* 0x0001e20000100800 */
[----:B------:R-:W-:Y:S02]  /*33b0*/  IABS R9, R27 ;  /* 0x0000001b00097213 */ /* 0x000fe40000000000 */
[----:B------:R-:W-:Y:S01]  /*33c0*/  IMAD.MOV R8, RZ, RZ, -R8 ;  /* 0x000000ffff087224 */ /* 0x000fe200078e0a08 */
[----:B------:R1:W-:Y:S01]  /*33d0*/  STL [R1+0x3c], R6 ;  /* 0x00003c0601007387 */ /* 0x0003e20000100800 */
[----:B0-----:R-:W-:Y:S02]  /*33e0*/  IMAD R0, R28, R5, R3 ;  /* 0x000000051c007224 */ /* 0x001fe400078e0203 */
[----:B------:R-:W-:Y:S01]  /*33f0*/  IMAD.HI.U32 R5, R2, R4, RZ ;  /* 0x0000000402057227 */ /* 0x000fe200078e00ff */
[----:B------:R-:W-:-:S03]  /*3400*/  IABS R3, R21 ;  /* 0x0000001500037213 */ /* 0x000fc60000000000 */
[----:B------:R-:W-:Y:S01]  /*3410*/  IMAD.MOV R5, RZ, RZ, -R5 ;  /* 0x000000ffff057224 */ /* 0x000fe200078e0a05 */
[----:B-1----:R-:W-:Y:S01]  /*3420*/  IABS R6, R20 ;  /* 0x0000001400067213 */ /* 0x002fe20000000000 */
[----:B------:R-:W-:Y:S01]  /*3430*/  IMAD.HI.U32 R10, R2, R9, RZ ;  /* 0x00000009020a7227 */ /* 0x000fe200078e00ff */
[----:B------:R0:W-:Y:S03]  /*3440*/  STL [R1+0x38], R0 ;  /* 0x0000380001007387 */ /* 0x0001e60000100800 */
[----:B------:R-:W-:Y:S02]  /*3450*/  IMAD R7, R28, R8, R7 ;  /* 0x000000081c077224 */ /* 0x000fe400078e0207 */
[----:B------:R-:W-:Y:S02]  /*3460*/  IMAD.MOV R10, RZ, RZ, -R10 ;  /* 0x000000ffff0a7224 */ /* 0x000fe400078e0a0a */
[----:B------:R-:W-:-:S04]  /*3470*/  IMAD.HI.U32 R8, R2, R6, RZ ;  /* 0x0000000602087227 */ /* 0x000fc800078e00ff */
[----:B0-----:R-:W-:Y:S01]  /*3480*/  IMAD R0, R28, R5, R4 ;  /* 0x000000051c007224 */ /* 0x001fe200078e0204 */
[----:B------:R-:W-:Y:S01]  /*3490*/  STL [R1+0x34], R7 ;  /* 0x0000340701007387 */ /* 0x000fe20000100800 */
[----:B------:R-:W-:-:S03]  /*34a0*/  IMAD.HI.U32 R5, R2, R3, RZ ;  /* 0x0000000302057227 */ /* 0x000fc600078e00ff */
[----:B------:R0:W-:Y:S01]  /*34b0*/  STL [R1+0x30], R0 ;  /* 0x0000300001007387 */ /* 0x0001e20000100800 */
[----:B------:R-:W-:Y:S02]  /*34c0*/  IMAD.MOV R8, RZ, RZ, -R8 ;  /* 0x000000ffff087224 */ /* 0x000fe400078e0a08 */
[----:B------:R-:W-:Y:S02]  /*34d0*/  IMAD.MOV R5, RZ, RZ, -R5 ;  /* 0x000000ffff057224 */ /* 0x000fe400078e0a05 */
[C---:B------:R-:W-:Y:S02]  /*34e0*/  IMAD R6, R28.reuse, R8, R6 ;  /* 0x000000081c067224 */ /* 0x040fe400078e0206 */
[----:B0-----:R-:W-:-:S05]  /*34f0*/  IMAD R0, R28, R10, R9 ;  /* 0x0000000a1c007224 */ /* 0x001fca00078e0209 */
[----:B------:R0:W-:Y:S01]  /*3500*/  STL [R1+0x2c], R0 ;  /* 0x00002c0001007387 */ /* 0x0001e20000100800 */
[----:B------:R-:W-:Y:S02]  /*3510*/  IABS R7, R22 ;  /* 0x0000001600077213 */ /* 0x000fe40000000000 */
[----:B------:R-:W-:Y:S01]  /*3520*/  IABS R9, R12 ;  /* 0x0000000c00097213 */ /* 0x000fe20000000000 */
[----:B------:R1:W-:Y:S01]  /*3530*/  STL [R1+0x28], R6 ;  /* 0x0000280601007387 */ /* 0x0003e20000100800 */
[----:B0-----:R-:W-:Y:S01]  /*3540*/  IMAD R0, R28, R5, R3 ;  /* 0x000000051c007224 */ /* 0x001fe200078e0203 */
[----:B------:R-:W-:-:S04]  /*3550*/  IABS R4, R23 ;  /* 0x0000001700047213 */ /* 0x000fc80000000000 */
[----:B------:R0:W-:Y:S01]  /*3560*/  STL [R1+0x24], R0 ;  /* 0x0000240001007387 */ /* 0x0001e20000100800 */
[----:B-1----:R-:W-:-:S03]  /*3570*/  IABS R6, R13 ;  /* 0x0000000d00067213 */ /* 0x002fc60000000000 */
[----:B------:R-:W2:Y:S01]  /*3580*/  LDL R12, [R1+0x1288] ;  /* 0x00128800010c7983 */ /* 0x000ea20000100800 */
[----:B------:R-:W-:-:S03]  /*3590*/  IMAD.HI.U32 R8, R2, R7, RZ ;  /* 0x0000000702087227 */ /* 0x000fc600078e00ff */
[----:B------:R-:W3:Y:S01]  /*35a0*/  LDL R13, [R1+0x12ac] ;  /* 0x0012ac00010d7983 */ /* 0x000ee20000100800 */
[----:B------:R-:W-:-:S04]  /*35b0*/  IMAD.HI.U32 R5, R2, R4, RZ ;  /* 0x0000000402057227 */ /* 0x000fc800078e00ff */
[----:B------:R-:W-:Y:S02]  /*35c0*/  IMAD.MOV R8, RZ, RZ, -R8 ;  /* 0x000000ffff087224 */ /* 0x000fe400078e0a08 */
[----:B------:R-:W-:Y:S02]  /*35d0*/  IMAD.MOV R5, RZ, RZ, -R5 ;  /* 0x000000ffff057224 */ /* 0x000fe400078e0a05 */
[C---:B------:R-:W-:Y:S02]  /*35e0*/  IMAD R7, R28.reuse, R8, R7 ;  /* 0x000000081c077224 */ /* 0x040fe400078e0207 */
[----:B0-----:R-:W-:Y:S01]  /*35f0*/  IMAD R0, R28, R5, R4 ;  /* 0x000000051c007224 */ /* 0x001fe200078e0204 */
[----:B------:R-:W-:Y:S02]  /*3600*/  IABS R3, R17 ;  /* 0x0000001100037213 */ /* 0x000fe40000000000 */
[----:B------:R0:W-:Y:S04]  /*3610*/  STL [R1+0x20], R7 ;  /* 0x0000200701007387 */ /* 0x0001e80000100800 */
[----:B------:R-:W4:Y:S04]  /*3620*/  LDL R17, [R1+0x12a8] ;  /* 0x0012a80001117983 */ /* 0x000f280000100800 */
[----:B------:R1:W-:Y:S01]  /*3630*/  STL [R1+0x1c], R0 ;  /* 0x00001c0001007387 */ /* 0x0003e20000100800 */
[----:B0-----:R-:W-:-:S03]  /*3640*/  IABS R7, R18 ;  /* 0x0000001200077213 */ /* 0x001fc60000000000 */
[----:B------:R-:W4:Y:S01]  /*3650*/  LDL R18, [R1+0x12a4] ;  /* 0x0012a40001127983 */ /* 0x000f220000100800 */
[----:B------:R-:W-:-:S04]  /*3660*/  IMAD.HI.U32 R10, R2, R9, RZ ;  /* 0x00000009020a7227 */ /* 0x000fc800078e00ff */
[----:B------:R-:W-:-:S04]  /*3670*/  IMAD.HI.U32 R8, R2, R6, RZ ;  /* 0x0000000602087227 */ /* 0x000fc800078e00ff */
[----:B------:R-:W-:Y:S02]  /*3680*/  IMAD.MOV R10, RZ, RZ, -R10 ;  /* 0x000000ffff0a7224 */ /* 0x000fe400078e0a0a */
[----:B------:R-:W-:Y:S02]  /*3690*/  IMAD.MOV R8, RZ, RZ, -R8 ;  /* 0x000000ffff087224 */ /* 0x000fe400078e0a08 */
[C---:B-1----:R-:W-:Y:S02]  /*36a0*/  IMAD R0, R28.reuse, R10, R9 ;  /* 0x0000000a1c007224 */ /* 0x042fe400078e0209 */
[----:B------:R-:W-:Y:S02]  /*36b0*/  IMAD R6, R28, R8, R6 ;  /* 0x000000081c067224 */ /* 0x000fe400078e0206 */
[----:B------:R-:W-:Y:S01]  /*36c0*/  IMAD.HI.U32 R5, R2, R3, RZ ;  /* 0x0000000302057227 */ /* 0x000fe200078e00ff */
[----:B------:R0:W-:Y:S01]  /*36d0*/  STL [R1+0x18], R0 ;  /* 0x0000180001007387 */ /* 0x0001e20000100800 */
[----:B------:R-:W-:-:S02]  /*36e0*/  IABS R4, R19 ;  /* 0x0000001300047213 */ /* 0x000fc40000000000 */
[----:B------:R-:W-:Y:S01]  /*36f0*/  IMAD.MOV R5, RZ, RZ, -R5 ;  /* 0x000000ffff057224 */ /* 0x000fe200078e0a05 */
[----:B------:R-:W-:Y:S04]  /*3700*/  STL [R1+0x394], R6 ;  /* 0x0003940601007387 */ /* 0x000fe80000100800 */
[----:B------:R-:W4:Y:S01]  /*3710*/  LDL R19, [R1+0x12a0] ;  /* 0x0012a00001137983 */ /* 0x000f220000100800 */
[----:B------:R-:W-:-:S04]  /*3720*/  IMAD.HI.U32 R8, R2, R7, RZ ;  /* 0x0000000702087227 */ /* 0x000fc800078e00ff */
[----:B0-----:R-:W-:Y:S01]  /*3730*/  IMAD R0, R28, R5, R3 ;  /* 0x000000051c007224 */ /* 0x001fe200078e0203 */
[----:B------:R-:W-:Y:S01]  /*3740*/  IABS R9, R16 ;  /* 0x0000001000097213 */ /* 0x000fe20000000000 */
[----:B------:R-:W-:-:S03]  /*3750*/  IMAD.MOV R8, RZ, RZ, -R8 ;  /* 0x000000ffff087224 */ /* 0x000fc600078e0a08 */
[----:B------:R0:W-:Y:S01]  /*3760*/  STL [R1+0x3a0], R0 ;  /* 0x0003a00001007387 */ /* 0x0001e20000100800 */
[----:B------:R-:W-:-:S03]  /*3770*/  IMAD R7, R28, R8, R7 ;  /* 0x000000081c077224 */ /* 0x000fc600078e0207 */
[----:B------:R-:W4:Y:S01]  /*3780*/  LDL R16, [R1+0x1294] ;  /* 0x0012940001107983 */ /* 0x000f220000100800 */
[----:B------:R-:W-:-:S04]  /*3790*/  IMAD.HI.U32 R5, R2, R4, RZ ;  /* 0x0000000402057227 */ /* 0x000fc800078e00ff */
[----:B------:R-:W-:Y:S02]  /*37a0*/  IMAD.MOV R5, RZ, RZ, -R5 ;  /* 0x000000ffff057224 */ /* 0x000fe400078e0a05 */
[----:B------:R-:W-:-:S04]  /*37b0*/  IMAD.HI.U32 R10, R2, R9, RZ ;  /* 0x00000009020a7227 */ /* 0x000fc800078e00ff */
[----:B0-----:R-:W-:Y:S02]  /*37c0*/  IMAD R0, R28, R5, R4 ;  /* 0x000000051c007224 */ /* 0x001fe400078e0204 */
[----:B------:R-:W-:Y:S01]  /*37d0*/  IMAD.MOV R10, RZ, RZ, -R10 ;  /* 0x000000ffff0a7224 */ /* 0x000fe200078e0a0a */
[----:B--2---:R-:W-:Y:S02]  /*37e0*/  IABS R6, R12 ;  /* 0x0000000c00067213 */ /* 0x004fe40000000000 */
[----:B------:R-:W2:Y:S01]  /*37f0*/  LDL R12, [R1+0x1298] ;  /* 0x00129800010c7983 */ /* 0x000ea20000100800 */
[----:B---3--:R-:W-:-:S03]  /*3800*/  IABS R3, R13 ;  /* 0x0000000d00037213 */ /* 0x008fc60000000000 */
[----:B------:R4:W-:Y:S04]  /*3810*/  STL [R1+0x398], R7 ;  /* 0x0003980701007387 */ /* 0x0009e80000100800 */
[----:B------:R-:W3:Y:S01]  /*3820*/  LDL R13, [R1+0x129c] ;  /* 0x00129c00010d7983 */ /* 0x000ee20000100800 */
[----:B------:R-:W-:-:S04]  /*3830*/  IMAD.HI.U32 R8, R2, R6, RZ ;  /* 0x0000000602087227 */ /* 0x000fc800078e00ff */
[----:B------:R-:W-:Y:S01]  /*3840*/  IMAD.MOV R8, RZ, RZ, -R8 ;  /* 0x000000ffff087224 */ /* 0x000fe200078e0a08 */
[----:B------:R0:W-:Y:S03]  /*3850*/  STL [R1+0x39c], R0 ;  /* 0x00039c0001007387 */ /* 0x0001e60000100800 */
[C---:B------:R-:W-:Y:S01]  /*3860*/  IMAD R6, R28.reuse, R8, R6 ;  /* 0x000000081c067224 */ /* 0x040fe200078e0206 */
[----:B----4-:R-:W-:Y:S02]  /*3870*/  IABS R7, R17 ;  /* 0x0000001100077213 */ /* 0x010fe40000000000 */
[----:B------:R-:W4:Y:S01]  /*3880*/  LDL R17, [R1+0x128c] ;  /* 0x00128c0001117983 */ /* 0x000f220000100800 */
[----:B0-----:R-:W-:Y:S01]  /*3890*/  IMAD R0, R28, R10, R9 ;  /* 0x0000000a1c007224 */ /* 0x001fe200078e0209 */
[----:B------:R-:W-:-:S04]  /*38a0*/  IABS R4, R18 ;  /* 0x0000001200047213 */ /* 0x000fc80000000000 */
[----:B------:R0:W-:Y:S04]  /*38b0*/  STL [R1+0x380], R0 ;  /* 0x0003800001007387 */ /* 0x0001e80000100800 */
[----:B------:R1:W-:Y:S04]  /*38c0*/  STL [R1+0x38c], R6 ;  /* 0x00038c0601007387 */ /* 0x0003e80000100800 */
[----:B------:R-:W4:Y:S01]  /*38d0*/  LDL R18, [R1+0x1290] ;  /* 0x0012900001127983 */ /* 0x000f220000100800 */
[----:B------:R-:W-:-:S04]  /*38e0*/  IMAD.HI.U32 R5, R2, R3, RZ ;  /* 0x0000000302057227 */ /* 0x000fc800078e00ff */
[----:B------:R-:W-:-:S04]  /*38f0*/  IMAD.MOV R5, RZ, RZ, -R5 ;  /* 0x000000ffff057224 */ /* 0x000fc800078e0a05 */
[----:B0-----:R-:W-:Y:S02]  /*3900*/  IMAD R0, R28, R5, R3 ;  /* 0x000000051c007224 */ /* 0x001fe400078e0203 */
[----:B------:R-:W-:-:S03]  /*3910*/  IMAD.HI.U32 R8, R2, R7, RZ ;  /* 0x0000000702087227 */ /* 0x000fc600078e00ff */
[----:B------:R0:W-:Y:S01]  /*3920*/  STL [R1+0x390], R0 ;  /* 0x0003900001007387 */ /* 0x0001e20000100800 */
[----:B------:R-:W-:-:S03]  /*3930*/  IABS R9, R19 ;  /* 0x0000001300097213 */ /* 0x000fc60000000000 */
[----:B------:R-:W4:Y:S01]  /*3940*/  LDL R19, [R1+0x1284] ;  /* 0x0012840001137983 */ /* 0x000f220000100800 */
[----:B------:R-:W-:-:S04]  /*3950*/  IMAD.HI.U32 R5, R2, R4, RZ ;  /* 0x0000000402057227 */ /* 0x000fc800078e00ff */
[----:B------:R-:W-:Y:S02]  /*3960*/  IMAD.MOV R8, RZ, RZ, -R8 ;  /* 0x000000ffff087224 */ /* 0x000fe400078e0a08 */
[----:B------:R-:W-:Y:S02]  /*3970*/  IMAD.MOV R5, RZ, RZ, -R5 ;  /* 0x000000ffff057224 */ /* 0x000fe400078e0a05 */
[C---:B------:R-:W-:Y:S01]  /*3980*/  IMAD R7, R28.reuse, R8, R7 ;  /* 0x000000081c077224 */ /* 0x040fe200078e0207 */
[----:B-1----:R-:W-:Y:S02]  /*3990*/  IABS R6, R16 ;  /* 0x0000001000067213 */ /* 0x002fe40000000000 */
[----:B------:R-:W4:Y:S01]  /*39a0*/  LDL R16, [R1+0x127c] ;  /* 0x00127c0001107983 */ /* 0x000f220000100800 */
[----:B0-----:R-:W-:-:S03]  /*39b0*/  IMAD R0, R28, R5, R4 ;  /* 0x000000051c007224 */ /* 0x001fc600078e0204 */
[----:B------:R3:W-:Y:S01]  /*39c0*/  STL [R1+0x384], R7 ;  /* 0x0003840701007387 */ /* 0x0007e20000100800 */
[----:B------:R-:W-:-:S04]  /*39d0*/  IMAD.HI.U32 R10, R2, R9, RZ ;  /* 0x00000009020a7227 */ /* 0x000fc800078e00ff */
[----:B------:R-:W-:-:S04]  /*39e0*/  IMAD.HI.U32 R8, R2, R6, RZ ;  /* 0x0000000602087227 */ /* 0x000fc800078e00ff */
[----:B------:R-:W-:Y:S02]  /*39f0*/  IMAD.MOV R10, RZ, RZ, -R10 ;  /* 0x000000ffff0a7224 */ /* 0x000fe400078e0a0a */
[----:B------:R-:W-:-:S04]  /*3a00*/  IMAD.MOV R8, RZ, RZ, -R8 ;  /* 0x000000ffff087224 */ /* 0x000fc800078e0a08 */
[----:B------:R-:W-:Y:S01]  /*3a10*/  IMAD R6, R28, R8, R6 ;  /* 0x000000081c067224 */ /* 0x000fe200078e0206 */
[----:B--2---:R-:W-:Y:S02]  /*3a20*/  IABS R3, R12 ;  /* 0x0000000c00037213 */ /* 0x004fe40000000000 */
[----:B------:R-:W2:Y:S04]  /*3a30*/  LDL R12, [R1+0x1280] ;  /* 0x00128000010c7983 */ /* 0x000ea80000100800 */
[----:B------:R0:W-:Y:S01]  /*3a40*/  STL [R1+0x388], R0 ;  /* 0x0003880001007387 */ /* 0x0001e20000100800 */
[----:B---3--:R-:W-:-:S03]  /*3a50*/  IABS R7, R13 ;  /* 0x0000000d00077213 */ /* 0x008fc60000000000 */
[----:B------:R-:W3:Y:S01]  /*3a60*/  LDL R13, [R1+0x1274] ;  /* 0x00127400010d7983 */ /* 0x000ee20000100800 */
[----:B------:R-:W-:-:S04]  /*3a70*/  IMAD.HI.U32 R5, R2, R3, RZ ;  /* 0x0000000302057227 */ /* 0x000fc800078e00ff */
[----:B0-----:R-:W-:Y:S02]  /*3a80*/  IMAD R0, R28, R10, R9 ;  /* 0x0000000a1c007224 */ /* 0x001fe400078e0209 */
[----:B------:R-:W-:-:S03]  /*3a90*/  IMAD.MOV R5, RZ, RZ, -R5 ;  /* 0x000000ffff057224 */ /* 0x000fc600078e0a05 */
[----:B------:R0:W-:Y:S01]  /*3aa0*/  STL [R1+0x36c], R0 ;  /* 0x00036c0001007387 */ /* 0x0001e20000100800 */
[----:B----4-:R-:W-:-:S03]  /*3ab0*/  IABS R4, R17 ;  /* 0x0000001100047213 */ /* 0x010fc60000000000 */
[----:B------:R1:W-:Y:S04]  /*3ac0*/  STL [R1+0x378], R6 ;  /* 0x0003780601007387 */ /* 0x0003e80000100800 */
[----:B------:R-:W4:Y:S01]  /*3ad0*/  LDL R17, [R1+0x1268] ;  /* 0x0012680001117983 */ /* 0x000f220000100800 */
[----:B0-----:R-:W-:-:S05]  /*3ae0*/  IMAD R0, R28, R5, R3 ;  /* 0x000000051c007224 */ /* 0x001fca00078e0203 */
[----:B------:R0:W-:Y:S01]  /*3af0*/  STL [R1+0x37c], R0 ;  /* 0x00037c0001007387 */ /* 0x0001e20000100800 */
[----:B------:R-:W-:-:S03]  /*3b00*/  IABS R9, R18 ;  /* 0x0000001200097213 */ /* 0x000fc60000000000 */
[----:B------:R-:W4:Y:S01]  /*3b10*/  LDL R18, [R1+0x126c] ;  /* 0x00126c0001127983 */ /* 0x000f220000100800 */
[----:B------:R-:W-:-:S04]  /*3b20*/  IMAD.HI.U32 R8, R2, R7, RZ ;  /* 0x0000000702087227 */ /* 0x000fc800078e00ff */
[----:B------:R-:W-:-:S04]  /*3b30*/  IMAD.HI.U32 R5, R2, R4, RZ ;  /* 0x0000000402057227 */ /* 0x000fc800078e00ff */
[----:B------:R-:W-:Y:S02]  /*3b40*/  IMAD.MOV R8, RZ, RZ, -R8 ;  /* 0x000000ffff087224 */ /* 0x000fe400078e0a08 */
[----:B------:R-:W-:Y:S01]  /*3b50*/  IMAD.MOV R5, RZ, RZ, -R5 ;  /* 0x000000ffff057224 */ /* 0x000fe200078e0a05 */
[----:B-1----:R-:W-:Y:S02]  /*3b60*/  IABS R6, R19 ;  /* 0x0000001300067213 */ /* 0x002fe40000000000 */
[----:B------:R-:W4:Y:S01]  /*3b70*/  LDL R19, [R1+0x1260] ;  /* 0x0012600001137983 */ /* 0x000f220000100800 */
[----:B------:R-:W-:Y:S02]  /*3b80*/  IMAD R7, R28, R8, R7 ;  /* 0x000000081c077224 */ /* 0x000fe400078e0207 */
[----:B------:R-:W-:-:S04]  /*3b90*/  IMAD.HI.U32 R10, R2, R9, RZ ;  /* 0x00000009020a7227 */ /* 0x000fc800078e00ff */
[----:B------:R-:W-:Y:S01]  /*3ba0*/  IMAD.HI.U32 R8, R2, R6, RZ ;  /* 0x0000000602087227 */ /* 0x000fe200078e00ff */
[----:B------:R-:W-:Y:S03]  /*3bb0*/  STL [R1+0x370], R7 ;  /* 0x0003700701007387 */ /* 0x000fe60000100800 */
[----:B0-----:R-:W-:Y:S01]  /*3bc0*/  IMAD R0, R28, R5, R4 ;  /* 0x000000051c007224 */ /* 0x001fe200078e0204 */
[----:B------:R-:W-:Y:S01]  /*3bd0*/  IABS R3, R16 ;  /* 0x0000001000037213 */ /* 0x000fe20000000000 */
[----:B------:R-:W-:Y:S01]  /*3be0*/  IMAD.MOV R10, RZ, RZ, -R10 ;  /* 0x000000ffff0a7224 */ /* 0x000fe200078e0a0a */
[----:B------:R-:W4:Y:S01]  /*3bf0*/  LDL R16, [R1+0x1258] ;  /* 0x0012580001107983 */ /* 0x000f220000100800 */
[----:B------:R-:W-:-:S03]  /*3c00*/  IMAD.MOV R8, RZ, RZ, -R8 ;  /* 0x000000ffff087224 */ /* 0x000fc600078e0a08 */
[----:B------:R0:W-:Y:S01]  /*3c10*/  STL [R1+0x374], R0 ;  /* 0x0003740001007387 */ /* 0x0001e20000100800 */
[C---:B------:R-:W-:Y:S02]  /*3c20*/  IMAD R6, R28.reuse, R8, R6 ;  /* 0x000000081c067224 */ /* 0x040fe400078e0206 */
[----:B0-----:R-:W-:Y:S02]  /*3c30*/  IMAD R0, R28, R10, R9 ;  /* 0x0000000a1c007224 */ /* 0x001fe400078e0209 */
[----:B------:R-:W-:-:S04]  /*3c40*/  IMAD.HI.U32 R5, R2, R3, RZ ;  /* 0x0000000302057227 */ /* 0x000fc800078e00ff */
[----:B------:R-:W-:Y:S01]  /*3c50*/  IMAD.MOV R5, RZ, RZ, -R5 ;  /* 0x000000ffff057224 */ /* 0x000fe200078e0a05 */
[----:B--2---:R-:W-:Y:S02]  /*3c60*/  IABS R7, R12 ;  /* 0x0000000c00077213 */ /* 0x004fe40000000000 */
[----:B------:R-:W2:Y:S04]  /*3c70*/  LDL R12, [R1+0x125c] ;  /* 0x00125c00010c7983 */ /* 0x000ea80000100800 */
[----:B------:R0:W-:Y:S01]  /*3c80*/  STL [R1+0x358], R0 ;  /* 0x0003580001007387 */ /* 0x0001e20000100800 */
[----:B---3--:R-:W-:-:S03]  /*3c90*/  IABS R4, R13 ;  /* 0x0000000d00047213 */ /* 0x008fc60000000000 */
[----:B------:R1:W-:Y:S04]  /*3ca0*/  STL [R1+0x364], R6 ;  /* 0x0003640601007387 */ /* 0x0003e80000100800 */
[----:B------:R-:W3:Y:S01]  /*3cb0*/  LDL R13, [R1+0x1254] ;  /* 0x00125400010d7983 */ /* 0x000ee20000100800 */
[----:B0-----:R-:W-:-:S05]  /*3cc0*/  IMAD R0, R28, R5, R3 ;  /* 0x000000051c007224 */ /* 0x001fca00078e0203 */
[----:B------:R0:W-:Y:S01]  /*3cd0*/  STL [R1+0x368], R0 ;  /* 0x0003680001007387 */ /* 0x0001e20000100800 */
[----:B----4-:R-:W-:-:S03]  /*3ce0*/  IABS R9, R17 ;  /* 0x0000001100097213 */ /* 0x010fc60000000000 */
[----:B------:R-:W4:Y:S01]  /*3cf0*/  LDL R17, [R1+0x1248] ;  /* 0x0012480001117983 */ /* 0x000f220000100800 */
[----:B-1----:R-:W-:-:S03]  /*3d00*/  IABS R6, R18 ;  /* 0x0000001200067213 */ /* 0x002fc60000000000 */
[----:B------:R-:W4:Y:S01]  /*3d10*/  LDL R18, [R1+0x124c] ;  /* 0x00124c0001127983 */ /* 0x000f220000100800 */
[----:B------:R-:W-:-:S04]  /*3d20*/  IMAD.HI.U32 R8, R2, R7, RZ ;  /* 0x0000000702087227 */ /* 0x000fc800078e00ff */
[----:B------:R-:W-:Y:S02]  /*3d30*/  IMAD.MOV R8, RZ, RZ, -R8 ;  /* 0x000000ffff087224 */ /* 0x000fe400078e0a08 */
[----:B------:R-:W-:-:S04]  /*3d40*/  IMAD.HI.U32 R5, R2, R4, RZ ;  /* 0x0000000402057227 */ /* 0x000fc800078e00ff */
[----:B------:R-:W-:Y:S02]  /*3d50*/  IMAD R7, R28, R8, R7 ;  /* 0x000000081c077224 */ /* 0x000fe400078e0207 */
[----:B------:R-:W-:Y:S02]  /*3d60*/  IMAD.MOV R5, RZ, RZ, -R5 ;  /* 0x000000ffff057224 */ /* 0x000fe400078e0a05 */
[----:B------:R-:W-:Y:S01]  /*3d70*/  IMAD.HI.U32 R10, R2, R9, RZ ;  /* 0x00000009020a7227 */ /* 0x000fe200078e00ff */
[----:B------:R-:W-:Y:S01]  /*3d80*/  IABS R3, R19 ;  /* 0x0000001300037213 */ /* 0x000fe20000000000 */
[----:B------:R1:W-:Y:S02]  /*3d90*/  STL [R1+0x35c], R7 ;  /* 0x00035c0701007387 */ /* 0x0003e40000100800 */
[----:B0-----:R-:W-:Y:S02]  /*3da0*/  IMAD R0, R28, R5, R4 ;  /* 0x000000051c007224 */ /* 0x001fe400078e0204 */
[----:B------:R-:W4:Y:S01]  /*3db0*/  LDL R19, [R1+0x1250] ;  /* 0x0012500001137983 */ /* 0x000f220000100800 */
[----:B------:R-:W-:-:S04]  /*3dc0*/  IMAD.HI.U32 R8, R2, R6, RZ ;  /* 0x0000000602087227 */ /* 0x000fc800078e00ff */
[----:B------:R-:W-:Y:S01]  /*3dd0*/  IMAD.MOV R10, RZ, RZ, -R10 ;  /* 0x000000ffff0a7224 */ /* 0x000fe200078e0a0a */
[----:B------:R0:W-:Y:S01]  /*3de0*/  STL [R1+0x360], R0 ;  /* 0x0003600001007387 */ /* 0x0001e20000100800 */
[----:B------:R-:W-:-:S04]  /*3df0*/  IMAD.HI.U32 R5, R2, R3, RZ ;  /* 0x0000000302057227 */ /* 0x000fc800078e00ff */
[----:B------:R-:W-:Y:S01]  /*3e00*/  IMAD.MOV R8, RZ, RZ, -R8 ;  /* 0x000000ffff087224 */ /* 0x000fe200078e0a08 */
[----:B-1----:R-:W-:Y:S01]  /*3e10*/  IABS R7, R16 ;  /* 0x0000001000077213 */ /* 0x002fe20000000000 */
[----:B------:R-:W-:Y:S01]  /*3e20*/  IMAD.MOV R5, RZ, RZ, -R5 ;  /* 0x000000ffff057224 */ /* 0x000fe200078e0a05 */
[----:B------:R-:W4:Y:S01]  /*3e30*/  LDL R16, [R1+0x1244] ;  /* 0x0012440001107983 */ /* 0x000f220000100800 */
[C---:B0-----:R-:W-:Y:S02]  /*3e40*/  IMAD R0, R28.reuse, R10, R9 ;  /* 0x0000000a1c007224 */ /* 0x041fe400078e0209 */
[----:B------:R-:W-:-:S03]  /*3e50*/  IMAD R6, R28, R8, R6 ;  /* 0x000000081c067224 */ /* 0x000fc600078e0206 */
[----:B------:R0:W-:Y:S04]  /*3e60*/  STL [R1+0x344], R0 ;  /* 0x0003440001007387 */ /* 0x0001e80000100800 */
[----:B------:R4:W-:Y:S01]  /*3e70*/  STL [R1+0x350], R6 ;  /* 0x0003500601007387 */ /* 0x0009e20000100800 */
[----:B0-----:R-:W-:Y:S02]  /*3e80*/  IMAD R0, R28, R5, R3 ;  /* 0x000000051c007224 */ /* 0x001fe400078e0203 */
[----:B------:R-:W-:-:S04]  /*3e90*/  IMAD.HI.U32 R8, R2, R7, RZ ;  /* 0x0000000702087227 */ /* 0x000fc800078e00ff */
[----:B------:R-:W-:-:S04]  /*3ea0*/  IMAD.MOV R8, RZ, RZ, -R8 ;  /* 0x000000ffff087224 */ /* 0x000fc800078e0a08 */
[----:B------:R-:W-:Y:S01]  /*3eb0*/  IMAD R7, R28, R8, R7 ;  /* 0x000000081c077224 */ /* 0x000fe200078e0207 */
[----:B--2---:R-:W-:Y:S02]  /*3ec0*/  IABS R4, R12 ;  /* 0x0000000c00047213 */ /* 0x004fe40000000000 */
[----:B------:R-:W2:Y:S04]  /*3ed0*/  LDL R12, [R1+0x123c] ;  /* 0x00123c00010c7983 */ /* 0x000ea80000100800 */
[----:B------:R0:W-:Y:S01]  /*3ee0*/  STL [R1+0x354], R0 ;  /* 0x0003540001007387 */ /* 0x0001e20000100800 */
[----:B---3--:R-:W-:-:S03]  /*3ef0*/  IABS R9, R13 ;  /* 0x0000000d00097213 */ /* 0x008fc60000000000 */
[----:B------:R-:W3:Y:S01]  /*3f00*/  LDL R13, [R1+0x1240] ;  /* 0x00124000010d7983 */ /* 0x000ee20000100800 */
[----:B----4-:R-:W-:-:S03]  /*3f10*/  IABS R6, R17 ;  /* 0x0000001100067213 */ /* 0x010fc60000000000 */
[----:B------:R-:W4:Y:S04]  /*3f20*/  LDL R17, [R1+0x1230] ;  /* 0x0012300001117983 */ /* 0x000f280000100800 */
[----:B------:R1:W-:Y:S01]  /*3f30*/  STL [R1+0x348], R7 ;  /* 0x0003480701007387 */ /* 0x0003e20000100800 */
[----:B------:R-:W-:-:S03]  /*3f40*/  IABS R3, R18 ;  /* 0x0000001200037213 */ /* 0x000fc60000000000 */
[----:B------:R-:W4:Y:S01]  /*3f50*/  LDL R18, [R1+0x1234] ;  /* 0x0012340001127983 */ /* 0x000f220000100800 */
[----:B------:R-:W-:-:S04]  /*3f60*/  IMAD.HI.U32 R5, R2, R4, RZ ;  /* 0x0000000402057227 */ /* 0x000fc800078e00ff */
[----:B------:R-:W-:Y:S02]  /*3f70*/  IMAD.MOV R5, RZ, RZ, -R5 ;  /* 0x000000ffff057224 */ /* 0x000fe400078e0a05 */
[----:B------:R-:W-:-:S04]  /*3f80*/  IMAD.HI.U32 R10, R2, R9, RZ ;  /* 0x00000009020a7227 */ /* 0x000fc800078e00ff */
[----:B0-----:R-:W-:Y:S02]  /*3f90*/  IMAD R0, R28, R5, R4 ;  /* 0x000000051c007224 */ /* 0x001fe400078e0204 */
[----:B------:R-:W-:-:S03]  /*3fa0*/  IMAD.HI.U32 R8, R2, R6, RZ ;  /* 0x0000000602087227 */ /* 0x000fc600078e00ff */
[----:B------:R0:W-:Y:S01]  /*3fb0*/  STL [R1+0x34c], R0 ;  /* 0x00034c0001007387 */ /* 0x0001e20000100800 */
[----:B------:R-:W-:Y:S01]  /*3fc0*/  IMAD.MOV R10, RZ, RZ, -R10 ;  /* 0x000000ffff0a7224 */ /* 0x000fe200078e0a0a */
[----:B-1----:R-:W-:Y:S01]  /*3fd0*/  IABS R7, R19 ;  /* 0x0000001300077213 */ /* 0x002fe20000000000 */
[----:B------:R-:W-:Y:S01]  /*3fe0*/  IMAD.MOV R8, RZ, RZ, -R8 ;  /* 0x000000ffff087224 */ /* 0x000fe200078e0a08 */
[----:B------:R-:W4:Y:S01]  /*3ff0*/  LDL R19, [R1+0x122c] ;  /* 0x00122c0001137983 */ /* 0x000f220000100800 */
[----:B------:R-:W-:-:S04]  /*4000*/  IMAD.HI.U32 R5, R2, R3, RZ ;  /* 0x0000000302057227 */ /* 0x000fc800078e00ff */
[C---:B0-----:R-:W-:Y:S02]  /*4010*/  IMAD R0, R28.reuse, R10, R9 ;  /* 0x0000000a1c007224 */ /* 0x041fe400078e0209 */
[----:B------:R-:W-:Y:S02]  /*4020*/  IMAD R6, R28, R8, R6 ;  /* 0x000000081c067224 */ /* 0x000fe400078e0206 */
[----:B------:R-:W-:Y:S01]  /*4030*/  IMAD.MOV R5, RZ, RZ, -R5 ;  /* 0x000000ffff057224 */ /* 0x000fe200078e0a05 */
[----:B------:R0:W-:Y:S01]  /*4040*/  STL [R1+0x330], R0 ;  /* 0x0003300001007387 */ /* 0x0001e20000100800 */
[----:B------:R-:W-:-:S03]  /*4050*/  IABS R4, R16 ;  /* 0x0000001000047213 */ /* 0x000fc60000000000 */
[----:B------:R-:W-:Y:S04]  /*4060*/  STL [R1+0x33c], R6 ;  /* 0x00033c0601007387 */ /* 0x000fe80000100800 */
[----:B------:R-:W4:Y:S01]  /*4070*/  LDL R16, [R1+0x1228] ;  /* 0x0012280001107983 */ /* 0x000f220000100800 */
[----:B0-----:R-:W-:-:S05]  /*4080*/  IMAD R0, R28, R5, R3 ;  /* 0x000000051c007224 */ /* 0x001fca00078e0203 */
[----:B------:R0:W-:Y:S01]  /*4090*/  STL [R1+0x340], R0 ;  /* 0x0003400001007387 */ /* 0x0001e20000100800 */
[----:B------:R-:W-:-:S04]  /*40a0*/  IMAD.HI.U32 R8, R2, R7, RZ ;  /* 0x0000000702087227 */ /* 0x000fc800078e00ff */
[----:B------:R-:W-:-:S04]  /*40b0*/  IMAD.HI.U32 R5, R2, R4, RZ ;  /* 0x0000000402057227 */ /* 0x000fc800078e00ff */
[----:B------:R-:W-:Y:S02]  /*40c0*/  IMAD.MOV R8, RZ, RZ, -R8 ;  /* 0x000000ffff087224 */ /* 0x000fe400078e0a08 */
[----:B------:R-:W-:Y:S02]  /*40d0*/  IMAD.MOV R5, RZ, RZ, -R5 ;  /* 0x000000ffff057224 */ /* 0x000fe400078e0a05 */
[C---:B------:R-:W-:Y:S02]  /*40e0*/  IMAD R7, R28.reuse, R8, R7 ;  /* 0x000000081c077224 */ /* 0x040fe400078e0207 */
[----:B0-----:R-:W-:Y:S01]  /*40f0*/  IMAD R0, R28, R5, R4 ;  /* 0x000000051c007224 */ /* 0x001fe200078e0204 */
[----:B--2---:R-:W-:Y:S02]  /*4100*/  IABS R9, R12 ;  /* 0x0000000c00097213 */ /* 0x004fe40000000000 */
[----:B------:R-:W2:Y:S01]  /*4110*/  LDL R12, [R1+0x1224] ;  /* 0x00122400010c7983 */ /* 0x000ea20000100800 */
[----:B---3--:R-:W-:-:S03]  /*4120*/  IABS R6, R13 ;  /* 0x0000000d00067213 */ /* 0x008fc60000000000 */
[----:B------:R-:W3:Y:S04]  /*4130*/  LDL R13, [R1+0x1220] ;  /* 0x00122000010d7983 */ /* 0x000ee80000100800 */
[----:B------:R0:W-:Y:S01]  /*4140*/  STL [R1+0x334], R7 ;  /* 0x0003340701007387 */ /* 0x0001e20000100800 */
[----:B----4-:R-:W-:-:S03]  /*4150*/  IABS R3, R17 ;  /* 0x0000001100037213 */ /* 0x010fc60000000000 */
        /* <DEDUP_REMOVED lines=17> */
[----:B0-----:R-:W-:Y:S02]  /*4270*/  IMAD R0, R28, R5, R3 ;  /* 0x000000051c007224 */ /* 0x001fe400078e0203 */
[----:B------:R-:W-:-:S03]  /*4280*/  IMAD.MOV R8, RZ, RZ, -R8 ;  /* 0x000000ffff087224 */ /* 0x000fc600078e0a08 */
[----:B------:R0:W-:Y:S01]  /*4290*/  STL [R1+0x32c], R0 ;  /* 0x00032c0001007387 */ /* 0x0001e20000100800 */
[----:B------:R-:W-:-:S03]  /*42a0*/  IABS R9, R16 ;  /* 0x0000001000097213 */ /* 0x000fc60000000000 */
[----:B------:R-:W4:Y:S01]  /*42b0*/  LDL R16, [R1+0x1210] ;  /* 0x0012100001107983 */ /* 0x000f220000100800 */
[----:B------:R-:W-:Y:S02]  /*42c0*/  IMAD R7, R28, R8, R7 ;  /* 0x000000081c077224 */ /* 0x000fe400078e0207 */
[----:B------:R-:W-:-:S04]  /*42d0*/  IMAD.HI.U32 R5, R2, R4, RZ ;  /* 0x0000000402057227 */ /* 0x000fc800078e00ff */
[----:B------:R-:W-:Y:S02]  /*42e0*/  IMAD.MOV R5, RZ, RZ, -R5 ;  /* 0x000000ffff057224 */ /* 0x000fe400078e0a05 */
[----:B------:R-:W-:-:S04]  /*42f0*/  IMAD.HI.U32 R10, R2, R9, RZ ;  /* 0x00000009020a7227 */ /* 0x000fc800078e00ff */
[----:B0-----:R-:W-:Y:S02]  /*4300*/  IMAD R0, R28, R5, R4 ;  /* 0x000000051c007224 */ /* 0x001fe400078e0204 */
[----:B------:R-:W-:Y:S01]  /*4310*/  IMAD.MOV R10, RZ, RZ, -R10 ;  /* 0x000000ffff0a7224 */ /* 0x000fe200078e0a0a */
[----:B--2---:R-:W-:Y:S02]  /*4320*/  IABS R6, R12 ;  /* 0x0000000c00067213 */ /* 0x004fe40000000000 */
[----:B------:R-:W2:Y:S04]  /*4330*/  LDL R12, [R1+0x120c] ;  /* 0x00120c00010c7983 */ /* 0x000ea80000100800 */
[----:B------:R-:W-:Y:S01]  /*4340*/  STL [R1+0x320], R7 ;  /* 0x0003200701007387 */ /* 0x000fe20000100800 */
[----:B------:R-:W-:Y:S01]  /*4350*/  IMAD.HI.U32 R8, R2, R6, RZ ;  /* 0x0000000602087227 */ /* 0x000fe200078e00ff */
[----:B---3--:R-:W-:-:S02]  /*4360*/  IABS R3, R13 ;  /* 0x0000000d00037213 */ /* 0x008fc40000000000 */
[----:B------:R-:W3:Y:S01]  /*4370*/  LDL R13, [R1+0x1204] ;  /* 0x00120400010d7983 */ /* 0x000ee20000100800 */
[----:B------:R-:W-:-:S03]  /*4380*/  IMAD.MOV R8, RZ, RZ, -R8 ;  /* 0x000000ffff087224 */ /* 0x000fc600078e0a08 */
[----:B------:R0:W-:Y:S01]  /*4390*/  STL [R1+0x324], R0 ;  /* 0x0003240001007387 */ /* 0x0001e20000100800 */
[C---:B------:R-:W-:Y:S02]  /*43a0*/  IMAD R6, R28.reuse, R8, R6 ;  /* 0x000000081c067224 */ /* 0x040fe400078e0206 */
[----:B0-----:R-:W-:Y:S01]  /*43b0*/  IMAD R0, R28, R10, R9 ;  /* 0x0000000a1c007224 */ /* 0x001fe200078e0209 */
[----:B----4-:R-:W-:Y:S02]  /*43c0*/  IABS R7, R17 ;  /* 0x0000001100077213 */ /* 0x010fe40000000000 */
[----:B------:R-:W4:Y:S04]  /*43d0*/  LDL R17, [R1+0x1208] ;  /* 0x0012080001117983 */ /* 0x000f280000100800 */
[----:B------:R0:W-:Y:S01]  /*43e0*/  STL [R1+0x308], R0 ;  /* 0x0003080001007387 */ /* 0x0001e20000100800 */
[----:B------:R-:W-:-:S03]  /*43f0*/  IABS R4, R18 ;  /* 0x0000001200047213 */ /* 0x000fc60000000000 */
[----:B------:R-:W-:Y:S04]  /*4400*/  STL [R1+0x314], R6 ;  /* 0x0003140601007387 */ /* 0x000fe80000100800 */
[----:B------:R-:W4:Y:S01]  /*4410*/  LDL R18, [R1+0x1200] ;  /* 0x0012000001127983 */ /* 0x000f220000100800 */
[----:B------:R-:W-:-:S04]  /*4420*/  IMAD.HI.U32 R5, R2, R3, RZ ;  /* 0x0000000302057227 */ /* 0x000fc800078e00ff */
[----:B------:R-:W-:-:S04]  /*4430*/  IMAD.MOV R5, RZ, RZ, -R5 ;  /* 0x000000ffff057224 */ /* 0x000fc800078e0a05 */
[----:B0-----:R-:W-:Y:S02]  /*4440*/  IMAD R0, R28, R5, R3 ;  /* 0x000000051c007224 */ /* 0x001fe400078e0203 */
[----:B------:R-:W-:-:S03]  /*4450*/  IMAD.HI.U32 R8, R2, R7, RZ ;  /* 0x0000000702087227 */ /* 0x000fc600078e00ff */
[----:B------:R0:W-:Y:S01]  /*4460*/  STL [R1+0x318], R0 ;  /* 0x0003180001007387 */ /* 0x0001e20000100800 */
[----:B------:R-:W-:Y:S01]  /*4470*/  IMAD.HI.U32 R5, R2, R4, RZ ;  /* 0x0000000402057227 */ /* 0x000fe200078e00ff */
[----:B------:R-:W-:Y:S02]  /*4480*/  IABS R9, R19 ;  /* 0x0000001300097213 */ /* 0x000fe40000000000 */
[----:B------:R-:W4:Y:S01]  /*4490*/  LDL R19, [R1+0x11f8] ;  /* 0x0011f80001137983 */ /* 0x000f220000100800 */
[----:B------:R-:W-:Y:S02]  /*44a0*/  IMAD.MOV R8, RZ, RZ, -R8 ;  /* 0x000000ffff087224 */ /* 0x000fe400078e0a08 */
[----:B------:R-:W-:Y:S02]  /*44b0*/  IMAD.MOV R5, RZ, RZ, -R5 ;  /* 0x000000ffff057224 */ /* 0x000fe400078e0a05 */
[C---:B------:R-:W-:Y:S02]  /*44c0*/  IMAD R7, R28.reuse, R8, R7 ;  /* 0x000000081c077224 */ /* 0x040fe400078e0207 */
[----:B0-----:R-:W-:Y:S01]  /*44d0*/  IMAD R0, R28, R5, R4 ;  /* 0x000000051c007224 */ /* 0x001fe200078e0204 */
[----:B------:R-:W-:-:S02]  /*44e0*/  IABS R6, R16 ;  /* 0x0000001000067213 */ /* 0x000fc40000000000 */
[----:B------:R-:W4:Y:S01]  /*44f0*/  LDL R16, [R1+0x11fc] ;  /* 0x0011fc0001107983 */ /* 0x000f220000100800 */
[----:B------:R-:W-:-:S03]  /*4500*/  IMAD.HI.U32 R10, R2, R9, RZ ;  /* 0x00000009020a7227 */ /* 0x000fc600078e00ff */
[----:B------:R3:W-:Y:S01]  /*4510*/  STL [R1+0x30c], R7 ;  /* 0x00030c0701007387 */ /* 0x0007e20000100800 */
[----:B------:R-:W-:-:S04]  /*4520*/  IMAD.HI.U32 R8, R2, R6, RZ ;  /* 0x0000000602087227 */ /* 0x000fc800078e00ff */
[----:B------:R-:W-:Y:S02]  /*4530*/  IMAD.MOV R10, RZ, RZ, -R10 ;  /* 0x000000ffff0a7224 */ /* 0x000fe400078e0a0a */
[----:B------:R-:W-:-:S04]  /*4540*/  IMAD.MOV R8, RZ, RZ, -R8 ;  /* 0x000000ffff087224 */ /* 0x000fc800078e0a08 */
[----:B------:R-:W-:Y:S01]  /*4550*/  IMAD R6, R28, R8, R6 ;  /* 0x000000081c067224 */ /* 0x000fe200078e0206 */
[----:B--2---:R-:W-:Y:S02]  /*4560*/  IABS R3, R12 ;  /* 0x0000000c00037213 */ /* 0x004fe40000000000 */
[----:B------:R-:W2:Y:S04]  /*4570*/  LDL R12, [R1+0x11f0] ;  /* 0x0011f000010c7983 */ /* 0x000ea80000100800 */
[----:B------:R0:W-:Y:S01]  /*4580*/  STL [R1+0x310], R0 ;  /* 0x0003100001007387 */ /* 0x0001e20000100800 */
[----:B------:R-:W-:Y:S01]  /*4590*/  IMAD.HI.U32 R5, R2, R3, RZ ;  /* 0x0000000302057227 */ /* 0x000fe200078e00ff */
[----:B---3--:R-:W-:Y:S02]  /*45a0*/  IABS R7, R13 ;  /* 0x0000000d00077213 */ /* 0x008fe40000000000 */
[----:B------:R-:W3:Y:S01]  /*45b0*/  LDL R13, [R1+0x11f4] ;  /* 0x0011f400010d7983 */ /* 0x000ee20000100800 */
[----:B0-----:R-:W-:-:S02]  /*45c0*/  IMAD R0, R28, R10, R9 ;  /* 0x0000000a1c007224 */ /* 0x001fc400078e0209 */
[----:B------:R-:W-:-:S03]  /*45d0*/  IMAD.MOV R5, RZ, RZ, -R5 ;  /* 0x000000ffff057224 */ /* 0x000fc600078e0a05 */
[----:B------:R0:W-:Y:S04]  /*45e0*/  STL [R1+0x2f4], R0 ;  /* 0x0002f40001007387 */ /* 0x0001e80000100800 */
[----:B------:R1:W-:Y:S01]  /*45f0*/  STL [R1+0x300], R6 ;  /* 0x0003000601007387 */ /* 0x0003e20000100800 */
[----:B----4-:R-:W-:Y:S01]  /*4600*/  IABS R4, R17 ;  /* 0x0000001100047213 */ /* 0x010fe20000000000 */
[----:B0-----:R-:W-:Y:S02]  /*4610*/  IMAD R0, R28, R5, R3 ;  /* 0x000000051c007224 */ /* 0x001fe400078e0203 */
[----:B------:R-:W4:Y:S04]  /*4620*/  LDL R17, [R1+0x11ec] ;  /* 0x0011ec0001117983 */ /* 0x000f280000100800 */
[----:B------:R0:W-:Y:S01]  /*4630*/  STL [R1+0x304], R0 ;  /* 0x0003040001007387 */ /* 0x0001e20000100800 */
[----:B------:R-:W-:-:S03]  /*4640*/  IABS R9, R18 ;  /* 0x0000001200097213 */ /* 0x000fc60000000000 */
[----:B------:R-:W4:Y:S01]  /*4650*/  LDL R18, [R1+0x11e8] ;  /* 0x0011e80001127983 */ /* 0x000f220000100800 */
[----:B------:R-:W-:-:S04]  /*4660*/  IMAD.HI.U32 R8, R2, R7, RZ ;  /* 0x0000000702087227 */ /* 0x000fc800078e00ff */
[----:B------:R-:W-:-:S04]  /*4670*/  IMAD.HI.U32 R5, R2, R4, RZ ;  /* 0x0000000402057227 */ /* 0x000fc800078e00ff */
[----:B------:R-:W-:Y:S02]  /*4680*/  IMAD.MOV R8, RZ, RZ, -R8 ;  /* 0x000000ffff087224 */ /* 0x000fe400078e0a08 */
[----:B------:R-:W-:Y:S02]  /*4690*/  IMAD.MOV R5, RZ, RZ, -R5 ;  /* 0x000000ffff057224 */ /* 0x000fe400078e0a05 */
[----:B------:R-:W-:Y:S02]  /*46a0*/  IMAD R7, R28, R8, R7 ;  /* 0x000000081c077224 */ /* 0x000fe400078e0207 */
[----:B------:R-:W-:Y:S01]  /*46b0*/  IMAD.HI.U32 R10, R2, R9, RZ ;  /* 0x00000009020a7227 */ /* 0x000fe200078e00ff */
[----:B-1----:R-:W-:Y:S02]  /*46c0*/  IABS R6, R19 ;  /* 0x0000001300067213 */ /* 0x002fe40000000000 */
[----:B------:R-:W4:Y:S01]  /*46d0*/  LDL R19, [R1+0x11e0] ;  /* 0x0011e00001137983 */ /* 0x000f220000100800 */
[----:B0-----:R-:W-:-:S02]  /*46e0*/  IMAD R0, R28, R5, R4 ;  /* 0x000000051c007224 */ /* 0x001fc400078e0204 */
[----:B------:R-:W-:Y:S01]  /*46f0*/  IMAD.HI.U32 R8, R2, R6, RZ ;  /* 0x0000000602087227 */ /* 0x000fe200078e00ff */
[----:B------:R-:W-:Y:S03]  /*4700*/  STL [R1+0x2f8], R7 ;  /* 0x0002f80701007387 */ /* 0x000fe60000100800 */
[----:B------:R-:W-:Y:S02]  /*4710*/  IMAD.MOV R10, RZ, RZ, -R10 ;  /* 0x000000ffff0a7224 */ /* 0x000fe400078e0a0a */
[----:B------:R-:W-:Y:S01]  /*4720*/  IMAD.MOV R8, RZ, RZ, -R8 ;  /* 0x000000ffff087224 */ /* 0x000fe200078e0a08 */
[----:B------:R-:W-:Y:S02]  /*4730*/  IABS R3, R16 ;  /* 0x0000001000037213 */ /* 0x000fe40000000000 */
[----:B------:R-:W4:Y:S01]  /*4740*/  LDL R16, [R1+0x11e4] ;  /* 0x0011e40001107983 */ /* 0x000f220000100800 */
[----:B------:R-:W-:-:S03]  /*4750*/  IMAD R6, R28, R8, R6 ;  /* 0x000000081c067224 */ /* 0x000fc600078e0206 */
[----:B------:R0:W-:Y:S01]  /*4760*/  STL [R1+0x2fc], R0 ;  /* 0x0002fc0001007387 */ /* 0x0001e20000100800 */
[----:B------:R-:W-:-:S04]  /*4770*/  IMAD.HI.U32 R5, R2, R3, RZ ;  /* 0x0000000302057227 */ /* 0x000fc800078e00ff */
[----:B0-----:R-:W-:Y:S02]  /*4780*/  IMAD R0, R28, R10, R9 ;  /* 0x0000000a1c007224 */ /* 0x001fe400078e0209 */
[----:B------:R-:W-:Y:S01]  /*4790*/  IMAD.MOV R5, RZ, RZ, -R5 ;  /* 0x000000ffff057224 */ /* 0x000fe200078e0a05 */
[----:B--2---:R-:W-:Y:S02]  /*47a0*/  IABS R7, R12 ;  /* 0x0000000c00077213 */ /* 0x004fe40000000000 */
[----:B------:R-:W2:Y:S04]  /*47b0*/  LDL R12, [R1+0x11dc] ;  /* 0x0011dc00010c7983 */ /* 0x000ea80000100800 */
[----:B------:R0:W-:Y:S04]  /*47c0*/  STL [R1+0x2e0], R0 ;  /* 0x0002e00001007387 */ /* 0x0001e80000100800 */
[----:B------:R1:W-:Y:S01]  /*47d0*/  STL [R1+0x2ec], R6 ;  /* 0x0002ec0601007387 */ /* 0x0003e20000100800 */
[----:B---3--:R-:W-:-:S03]  /*47e0*/  IABS R4, R13 ;  /* 0x0000000d00047213 */ /* 0x008fc60000000000 */
        /* <DEDUP_REMOVED lines=13> */
[----:B------:R1:W-:Y:S03]  /*48c0*/  STL [R1+0x2e4], R7 ;  /* 0x0002e40701007387 */ /* 0x0003e60000100800 */
[----:B0-----:R-:W-:Y:S01]  /*48d0*/  IMAD R0, R28, R5, R4 ;  /* 0x000000051c007224 */ /* 0x001fe200078e0204 */
[----:B------:R-:W-:Y:S01]  /*48e0*/  IABS R3, R19 ;  /* 0x0000001300037213 */ /* 0x000fe20000000000 */
[C---:B------:R-:W-:Y:S01]  /*48f0*/  IMAD.HI.U32 R8, R2.reuse, R6, RZ ;  /* 0x0000000602087227 */ /* 0x040fe200078e00ff */
[----:B------:R-:W4:Y:S03]  /*4900*/  LDL R19, [R1+0x11cc] ;  /* 0x0011cc0001137983 */ /* 0x000f260000100800 */
[----:B------:R-:W-:Y:S01]  /*4910*/  IMAD.MOV R10, RZ, RZ, -R10 ;  /* 0x000000ffff0a7224 */ /* 0x000fe200078e0a0a */
[----:B------:R0:W-:Y:S01]  /*4920*/  STL [R1+0x2e8], R0 ;  /* 0x0002e80001007387 */ /* 0x0001e20000100800 */
[----:B------:R-:W-:-:S04]  /*4930*/  IMAD.HI.U32 R5, R2, R3, RZ ;  /* 0x0000000302057227 */ /* 0x000fc800078e00ff */
[----:B------:R-:W-:Y:S02]  /*4940*/  IMAD.MOV R8, RZ, RZ, -R8 ;  /* 0x000000ffff087224 */ /* 0x000fe400078e0a08 */
[----:B------:R-:W-:Y:S01]  /*4950*/  IMAD.MOV R5, RZ, RZ, -R5 ;  /* 0x000000ffff057224 */ /* 0x000fe200078e0a05 */
[----:B-1----:R-:W-:Y:S01]  /*4960*/  IABS R7, R16 ;  /* 0x0000001000077213 */ /* 0x002fe20000000000 */
[C---:B0-----:R-:W-:Y:S01]  /*4970*/  IMAD R0, R28.reuse, R10, R9 ;  /* 0x0000000a1c007224 */ /* 0x041fe200078e0209 */
[----:B------:R-:W4:Y:S01]  /*4980*/  LDL R16, [R1+0x11c8] ;  /* 0x0011c80001107983 */ /* 0x000f220000100800 */
        /* <DEDUP_REMOVED lines=23> */
[----:B------:R-:W-:Y:S02]  /*4b00*/  IMAD.MOV R10, RZ, RZ, -R10 ;  /* 0x000000ffff0a7224 */ /* 0x000fe400078e0a0a */
[----:B------:R-:W-:Y:S01]  /*4b10*/  IMAD.MOV R8, RZ, RZ, -R8 ;  /* 0x000000ffff087224 */ /* 0x000fe200078e0a08 */
[----:B-1----:R-:W-:Y:S01]  /*4b20*/  IABS R7, R19 ;  /* 0x0000001300077213 */ /* 0x002fe20000000000 */
[----:B------:R-:W-:Y:S01]  /*4b30*/  IMAD.HI.U32 R5, R2, R3, RZ ;  /* 0x0000000302057227 */ /* 0x000fe200078e00ff */
[----:B------:R-:W4:Y:S03]  /*4b40*/  LDL R19, [R1+0x11b4] ;  /* 0x0011b40001137983 */ /* 0x000f260000100800 */
[C---:B0-----:R-:W-:Y:S02]  /*4b50*/  IMAD R0, R28.reuse, R10, R9 ;  /* 0x0000000a1c007224 */ /* 0x041fe400078e0209 */
[----:B------:R-:W-:-:S02]  /*4b60*/  IMAD R6, R28, R8, R6 ;  /* 0x000000081c067224 */ /* 0x000fc400078e0206 */
[----:B------:R-:W-:Y:S01]  /*4b70*/  IMAD.MOV R5, RZ, RZ, -R5 ;  /* 0x000000ffff057224 */ /* 0x000fe200078e0a05 */
[----:B------:R0:W-:Y:S04]  /*4b80*/  STL [R1+0x2b8], R0 ;  /* 0x0002b80001007387 */ /* 0x0001e80000100800 */
[----:B------:R-:W-:Y:S01]  /*4b90*/  STL [R1+0x2c4], R6 ;  /* 0x0002c40601007387 */ /* 0x000fe20000100800 */
[----:B------:R-:W-:-:S03]  /*4ba0*/  IABS R4, R16 ;  /* 0x0000001000047213 */ /* 0x000fc60000000000 */
        /* <DEDUP_REMOVED lines=31> */
[----:B0-----:R-:W-:Y:S02]  /*4da0*/  IMAD R0, R28, R5, R3 ;  /* 0x000000051c007224 */ /* 0x001fe400078e0203 */
[----:B------:R-:W-:-:S03]  /*4db0*/  IMAD.HI.U32 R8, R2, R7, RZ ;  /* 0x0000000702087227 */ /* 0x000fc600078e00ff */
[----:B------:R0:W-:Y:S01]  /*4dc0*/  STL [R1+0x2b4], R0 ;  /* 0x0002b40001007387 */ /* 0x0001e20000100800 */
[----:B------:R-:W-:Y:S01]  /*4dd0*/  IMAD.MOV R8, RZ, RZ, -R8 ;  /* 0x000000ffff087224 */ /* 0x000fe200078e0a08 */
[----:B------:R-:W-:Y:S02]  /*4de0*/  IABS R9, R16 ;  /* 0x0000001000097213 */ /* 0x000fe40000000000 */
        /* <DEDUP_REMOVED lines=19> */
[----:B------:R0:W-:Y:S04]  /*4f20*/  STL [R1+0x290], R0 ;  /* 0x0002900001007387 */ /* 0x0001e80000100800 */
[----:B------:R1:W-:Y:S01]  /*4f30*/  STL [R1+0x29c], R6 ;  /* 0x00029c0601007387 */ /* 0x0003e20000100800 */
[----:B------:R-:W-:-:S03]  /*4f40*/  IABS R4, R18 ;  /* 0x0000001200047213 */ /* 0x000fc60000000000 */
        /* <DEDUP_REMOVED lines=11> */
[----:B------:R-:W-:Y:S01]  /*5000*/  IMAD R7, R28, R8, R7 ;  /* 0x000000081c077224 */ /* 0x000fe200078e0207 */
[----:B-1----:R-:W-:-:S02]  /*5010*/  IABS R6, R16 ;  /* 0x0000001000067213 */ /* 0x002fc40000000000 */
        /* <DEDUP_REMOVED lines=18> */
[----:B0-----:R-:W-:Y:S01]  /*5140*/  IMAD R0, R28, R5, R3 ;  /* 0x000000051c007224 */ /* 0x001fe200078e0203 */
[----:B----4-:R-:W-:Y:S02]  /*5150*/  IABS R4, R17 ;  /* 0x0000001100047213 */ /* 0x010fe40000000000 */
        /* <DEDUP_REMOVED lines=43> */
[----:B0-----:R-:W-:Y:S02]  /*5410*/  IMAD R0, R28, R5, R4 ;  /* 0x000000051c007224 */ /* 0x001fe400078e0204 */
[----:B------:R-:W-:Y:S01]  /*5420*/  IMAD.HI.U32 R8, R2, R6, RZ ;  /* 0x0000000602087227 */ /* 0x000fe200078e00ff */
[----:B------:R-:W-:-:S02]  /*5430*/  IABS R3, R19 ;  /* 0x0000001300037213 */ /* 0x000fc40000000000 */
[----:B------:R-:W4:Y:S01]  /*5440*/  LDL R19, [R1+0x1158] ;  /* 0x0011580001137983 */ /* 0x000f220000100800 */
[----:B------:R-:W-:Y:S02]  /*5450*/  IMAD.MOV R10, RZ, RZ, -R10 ;  /* 0x000000ffff0a7224 */ /* 0x000fe400078e0a0a */
[----:B------:R-:W-:Y:S01]  /*5460*/  IMAD.HI.U32 R5, R2, R3, RZ ;  /* 0x0000000302057227 */ /* 0x000fe200078e00ff */
[----:B------:R0:W-:Y:S03]  /*5470*/  STL [R1+0x270], R0 ;  /* 0x0002700001007387 */ /* 0x0001e60000100800 */
[----:B------:R-:W-:Y:S02]  /*5480*/  IMAD.MOV R8, RZ, RZ, -R8 ;  /* 0x000000ffff087224 */ /* 0x000fe400078e0a08 */
[----:B------:R-:W-:Y:S01]  /*5490*/  IMAD.MOV R5, RZ, RZ, -R5 ;  /* 0x000000ffff057224 */ /* 0x000fe200078e0a05 */
[----:B-1----:R-:W-:Y:S01]  /*54a0*/  IABS R7, R16 ;  /* 0x0000001000077213 */ /* 0x002fe20000000000 */
[C---:B------:R-:W-:Y:S01]  /*54b0*/  IMAD R6, R28.reuse, R8, R6 ;  /* 0x000000081c067224 */ /* 0x040fe200078e0206 */
[----:B------:R-:W4:Y:S01]  /*54c0*/  LDL R16, [R1+0x1150] ;  /* 0x0011500001107983 */ /* 0x000f220000100800 */
[----:B0-----:R-:W-:-:S05]  /*54d0*/  IMAD R0, R28, R10, R9 ;  /* 0x0000000a1c007224 */ /* 0x001fca00078e0209 */
        /* <DEDUP_REMOVED lines=23> */
[----:B------:R-:W-:Y:S02]  /*5650*/  IMAD.MOV R8, RZ, RZ, -R8 ;  /* 0x000000ffff087224 */ /* 0x000fe400078e0a08 */
[----:B------:R-:W-:Y:S01]  /*5660*/  IMAD.HI.U32 R5, R2, R3, RZ ;  /* 0x0000000302057227 */ /* 0x000fe200078e00ff */
[----:B-1----:R-:W-:Y:S02]  /*5670*/  IABS R7, R19 ;  /* 0x0000001300077213 */ /* 0x002fe40000000000 */
[----:B------:R-:W4:Y:S01]  /*5680*/  LDL R19, [R1+0x113c] ;  /* 0x00113c0001137983 */ /* 0x000f220000100800 */
[C---:B0-----:R-:W-:Y:S02]  /*5690*/  IMAD R0, R28.reuse, R10, R9 ;  /* 0x0000000a1c007224 */ /* 0x041fe400078e0209 */
[----:B------:R-:W-:-:S02]  /*56a0*/  IMAD R6, R28, R8, R6 ;  /* 0x000000081c067224 */ /* 0x000fc400078e0206 */
        /* <DEDUP_REMOVED lines=30> */
[----:B------:R0:W-:Y:S03]  /*5890*/  STL [R1+0x22c], R0 ;  /* 0x00022c0001007387 */ /* 0x0001e60000100800 */
[----:B------:R-:W-:Y:S01]  /*58a0*/  IMAD.MOV R5, RZ, RZ, -R5 ;  /* 0x000000ffff057224 */ /* 0x000fe200078e0a05 */
[----:B------:R-:W-:Y:S01]  /*58b0*/  STL [R1+0x238], R6 ;  /* 0x0002380601007387 */ /* 0x000fe20000100800 */
[----:B------:R-:W-:-:S03]  /*58c0*/  IABS R4, R19 ;  /* 0x0000001300047213 */ /* 0x000fc60000000000 */
        /* <DEDUP_REMOVED lines=103> */
[----:B------:R-:W-:Y:S03]  /*5f40*/  STL [R1+0x1f4], R7 ;  /* 0x0001f40701007387 */ /* 0x000fe60000100800 */
        /* <DEDUP_REMOVED lines=8> */
[----:B------:R-:W-:Y:S02]  /*5fd0*/  IMAD.MOV R5, RZ, RZ, -R5 ;  /* 0x000000ffff057224 */ /* 0x000fe400078e0a05 */
[C---:B0-----:R-:W-:Y:S01]  /*5fe0*/  IMAD R0, R28.reuse, R10, R9 ;  /* 0x0000000a1c007224 */ /* 0x041fe200078e0209 */
[----:B------:R-:W-:Y:S01]  /*5ff0*/  IABS R7, R16 ;  /* 0x0000001000077213 */ /* 0x000fe20000000000 */
[C---:B------:R-:W-:Y:S01]  /*6000*/  IMAD R6, R28.reuse, R8, R6 ;  /* 0x000000081c067224 */ /* 0x040fe200078e0206 */
[----:B------:R-:W4:Y:S04]  /*6010*/  LDL R16, [R1+0x10d8] ;  /* 0x0010d80001107983 */ /* 0x000f280000100800 */
[----:B------:R0:W-:Y:S04]  /*6020*/  STL [R1+0x1dc], R0 ;  /* 0x0001dc0001007387 */ /* 0x0001e80000100800 */
[----:B------:R4:W-:Y:S01]  /*6030*/  STL [R1+0x1e8], R6 ;  /* 0x0001e80601007387 */ /* 0x0009e20000100800 */
[----:B0-----:R-:W-:-:S02]  /*6040*/  IMAD R0, R28, R5, R3 ;  /* 0x000000051c007224 */ /* 0x001fc400078e0203 */
        /* <DEDUP_REMOVED lines=86> */
[----:B------:R-:W-:Y:S01]  /*65b0*/  STL [R1+0x1a8], R6 ;  /* 0x0001a80601007387 */ /* 0x000fe20000100800 */
[----:B------:R-:W-:-:S03]  /*65c0*/  IABS R4, R18 ;  /* 0x0000001200047213 */ /* 0x000fc60000000000 */
[----:B------:R-:W4:Y:S01]  /*65d0*/  LDL R18, [R1+0x1090] ;  /* 0x0010900001127983 */ /* 0x000f220000100800 */
[----:B------:R-:W-:-:S04]  /*65e0*/  IMAD.HI.U32 R5, R2, R3, RZ ;  /* 0x0000000302057227 */ /* 0x000fc800078e00ff */
[----:B------:R-:W-:-:S04]  /*65f0*/  IMAD.MOV R5, RZ, RZ, -R5 ;  /* 0x000000ffff057224 */ /* 0x000fc800078e0a05 */
[----:B0-----:R-:W-:Y:S02]  /*6600*/  IMAD R0, R28, R5, R3 ;  /* 0x000000051c007224 */ /* 0x001fe400078e0203 */
[----:B------:R-:W-:-:S03]  /*6610*/  IMAD.HI.U32 R8, R2, R7, RZ ;  /* 0x0000000702087227 */ /* 0x000fc600078e00ff */
[----:B------:R0:W-:Y:S01]  /*6620*/  STL [R1+0x1ac], R0 ;  /* 0x0001ac0001007387 */ /* 0x0001e20000100800 */
[----:B------:R-:W-:-:S04]  /*6630*/  IMAD.HI.U32 R5, R2, R4, RZ ;  /* 0x0000000402057227 */ /* 0x000fc800078e00ff */
[----:B------:R-:W-:Y:S01]  /*6640*/  IMAD.MOV R8, RZ, RZ, -R8 ;  /* 0x000000ffff087224 */ /* 0x000fe200078e0a08 */
[----:B------:R-:W-:Y:S02]  /*6650*/  IABS R9, R19 ;  /* 0x0000001300097213 */ /* 0x000fe40000000000 */
[----:B------:R-:W4:Y:S01]  /*6660*/  LDL R19, [R1+0x1094] ;  /* 0x0010940001137983 */ /* 0x000f220000100800 */
[----:B------:R-:W-:Y:S02]  /*6670*/  IMAD.MOV R5, RZ, RZ, -R5 ;  /* 0x000000ffff057224 */ /* 0x000fe400078e0a05 */
[C---:B------:R-:W-:Y:S02]  /*6680*/  IMAD R7, R28.reuse, R8, R7 ;  /* 0x000000081c077224 */ /* 0x040fe400078e0207 */
[----:B0-----:R-:W-:Y:S01]  /*6690*/  IMAD R0, R28, R5, R4 ;  /* 0x000000051c007224 */ /* 0x001fe200078e0204 */
[----:B------:R-:W-:Y:S02]  /*66a0*/  IABS R6, R16 ;  /* 0x0000001000067213 */ /* 0x000fe40000000000 */
        /* <DEDUP_REMOVED lines=16> */
[----:B------:R-:W-:Y:S01]  /*67b0*/  STL [R1+0x190], R6 ;  /* 0x0001900601007387 */ /* 0x000fe20000100800 */
        /* <DEDUP_REMOVED lines=11> */
[----:B------:R-:W-:-:S04]  /*6870*/  IMAD.HI.U32 R10, R2, R9, RZ ;  /* 0x00000009020a7227 */ /* 0x000fc800078e00ff */
[----:B0-----:R-:W-:Y:S01]  /*6880*/  IMAD R0, R28, R5, R4 ;  /* 0x000000051c007224 */ /* 0x001fe200078e0204 */
[----:B------:R-:W-:Y:S02]  /*6890*/  IABS R6, R19 ;  /* 0x0000001300067213 */ /* 0x000fe40000000000 */
[----:B------:R-:W4:Y:S03]  /*68a0*/  LDL R19, [R1+0x107c] ;  /* 0x00107c0001137983 */ /* 0x000f260000100800 */
[----:B------:R-:W-:Y:S01]  /*68b0*/  IMAD.HI.U32 R8, R2, R6, RZ ;  /* 0x0000000602087227 */ /* 0x000fe200078e00ff */
[----:B------:R-:W-:Y:S03]  /*68c0*/  STL [R1+0x188], R7 ;  /* 0x0001880701007387 */ /* 0x000fe60000100800 */
[----:B------:R-:W-:-:S02]  /*68d0*/  IMAD.MOV R10, RZ, RZ, -R10 ;  /* 0x000000ffff0a7224 */ /* 0x000fc400078e0a0a */
        /* <DEDUP_REMOVED lines=104> */
[----:B0-----:R-:W-:-:S05]  /*6f60*/  IMAD R0, R28, R5, R3 ;  /* 0x000000051c007224 */ /* 0x001fca00078e0203 */
[----:B------:R0:W-:Y:S01]  /*6f70*/  STL [R1+0x12c], R0 ;  /* 0x00012c0001007387 */ /* 0x0001e20000100800 */
[C---:B------:R-:W-:Y:S01]  /*6f80*/  IMAD.HI.U32 R8, R2.reuse, R7, RZ ;  /* 0x0000000702087227 */ /* 0x040fe200078e00ff */
[----:B------:R-:W-:Y:S02]  /*6f90*/  IABS R9, R16 ;  /* 0x0000001000097213 */ /* 0x000fe40000000000 */
[----:B------:R-:W4:Y:S01]  /*6fa0*/  LDL R16, [R1+0x1030] ;  /* 0x0010300001107983 */ /* 0x000f220000100800 */
[----:B------:R-:W-:Y:S02]  /*6fb0*/  IMAD.MOV R8, RZ, RZ, -R8 ;  /* 0x000000ffff087224 */ /* 0x000fe400078e0a08 */
[----:B------:R-:W-:-:S04]  /*6fc0*/  IMAD.HI.U32 R10, R2, R9, RZ ;  /* 0x00000009020a7227 */ /* 0x000fc800078e00ff */
[----:B0-----:R-:W-:Y:S02]  /*6fd0*/  IMAD R0, R28, R8, R7 ;  /* 0x000000081c007224 */ /* 0x001fe400078e0207 */
[----:B------:R-:W-:Y:S02]  /*6fe0*/  IMAD.MOV R10, RZ, RZ, -R10 ;  /* 0x000000ffff0a7224 */ /* 0x000fe400078e0a0a */
[----:B------:R-:W-:-:S04]  /*6ff0*/  IMAD.HI.U32 R5, R2, R4, RZ ;  /* 0x0000000402057227 */ /* 0x000fc800078e00ff */
[----:B------:R-:W-:-:S04]  /*7000*/  IMAD.MOV R5, RZ, RZ, -R5 ;  /* 0x000000ffff057224 */ /* 0x000fc800078e0a05 */
[----:B------:R-:W-:Y:S01]  /*7010*/  IMAD R15, R28, R5, R4 ;  /* 0x000000051c0f7224 */ /* 0x000fe200078e0204 */
[----:B--2---:R-:W-:Y:S02]  /*7020*/  IABS R6, R12 ;  /* 0x0000000c00067213 */ /* 0x004fe40000000000 */
[----:B------:R-:W2:Y:S03]  /*7030*/  LDL R12, [R1+0x102c] ;  /* 0x00102c00010c7983 */ /* 0x000ea60000100800 */
[----:B------:R-:W-:Y:S01]  /*7040*/  IMAD.HI.U32 R8, R2, R6, RZ ;  /* 0x0000000602087227 */ /* 0x000fe200078e00ff */
[----:B---3--:R-:W-:Y:S02]  /*7050*/  IABS R3, R13 ;  /* 0x0000000d00037213 */ /* 0x008fe40000000000 */
        /* <DEDUP_REMOVED lines=94> */
[----:B------:R-:W-:Y:S02]  /*7640*/  IMAD.MOV R5, RZ, RZ, -R5 ;  /* 0x000000ffff057224 */ /* 0x000fe400078e0a05 */
[----:B------:R-:W-:-:S02]  /*7650*/  IMAD R6, R28, R8, R6 ;  /* 0x000000081c067224 */ /* 0x000fc400078e0206 */
[C---:B0-----:R-:W-:Y:S01]  /*7660*/  IMAD R0, R28.reuse, R10, R9 ;  /* 0x0000000a1c007224 */ /* 0x041fe200078e0209 */
[----:B------:R-:W-:Y:S02]  /*7670*/  IABS R7, R16 ;  /* 0x0000001000077213 */ /* 0x000fe40000000000 */
        /* <DEDUP_REMOVED lines=24> */
[----:B------:R-:W-:Y:S01]  /*7800*/  IMAD.HI.U32 R5, R2, R3, RZ ;  /* 0x0000000302057227 */ /* 0x000fe200078e00ff */
[----:B-1----:R-:W-:Y:S02]  /*7810*/  IABS R7, R19 ;  /* 0x0000001300077213 */ /* 0x002fe40000000000 */
[----:B------:R-:W4:Y:S01]  /*7820*/  LDL R19, [R1+0xfd4] ;  /* 0x000fd40001137983 */ /* 0x000f220000100800 */
[----:B------:R-:W-:Y:S02]  /*7830*/  IMAD.MOV R8, RZ, RZ, -R8 ;  /* 0x000000ffff087224 */ /* 0x000fe400078e0a08 */
[----:B0-----:R-:W-:Y:S02]  /*7840*/  IMAD R0, R28, R10, R9 ;  /* 0x0000000a1c007224 */ /* 0x001fe400078e0209 */
[----:B------:R-:W-:-:S02]  /*7850*/  IMAD.MOV R5, RZ, RZ, -R5 ;  /* 0x000000ffff057224 */ /* 0x000fc400078e0a05 */
[----:B------:R-:W-:Y:S01]  /*7860*/  IMAD R6, R28, R8, R6 ;  /* 0x000000081c067224 */ /* 0x000fe200078e0206 */
        /* <DEDUP_REMOVED lines=29> */
[----:B------:R0:W-:Y:S04]  /*7a40*/  STL [R1+0x7c], R0 ;  /* 0x00007c0001007387 */ /* 0x0001e80000100800 */
[----:B------:R-:W-:Y:S01]  /*7a50*/  STL [R1+0x88], R6 ;  /* 0x0000880601007387 */ /* 0x000fe20000100800 */
[----:B------:R-:W-:-:S03]  /*7a60*/  IABS R4, R19 ;  /* 0x0000001300047213 */ /* 0x000fc60000000000 */
[----:B------:R-:W4:Y:S01]  /*7a70*/  LDL R19, [R1+0xfbc] ;  /* 0x000fbc0001137983 */ /* 0x000f220000100800 */
[----:B------:R-:W-:-:S04]  /*7a80*/  IMAD.MOV R5, RZ, RZ, -R5 ;  /* 0x000000ffff057224 */ /* 0x000fc800078e0a05 */
[----:B0-----:R-:W-:Y:S02]  /*7a90*/  IMAD R0, R28, R5, R3 ;  /* 0x000000051c007224 */ /* 0x001fe400078e0203 */
[----:B------:R-:W-:-:S03]  /*7aa0*/  IMAD.HI.U32 R8, R2, R7, RZ ;  /* 0x0000000702087227 */ /* 0x000fc600078e00ff */
[----:B------:R0:W-:Y:S01]  /*7ab0*/  STL [R1+0x8c], R0 ;  /* 0x00008c0001007387 */ /* 0x0001e20000100800 */
[----:B------:R-:W-:-:S03]  /*7ac0*/  IABS R9, R16 ;  /* 0x0000001000097213 */ /* 0x000fc60000000000 */
[----:B------:R-:W4:Y:S01]  /*7ad0*/  LDL R16, [R1+0xfb8] ;  /* 0x000fb80001107983 */ /* 0x000f220000100800 */
[----:B------:R-:W-:Y:S02]  /*7ae0*/  IMAD.MOV R8, RZ, RZ, -R8 ;  /* 0x000000ffff087224 */ /* 0x000fe400078e0a08 */
[----:B------:R-:W-:-:S04]  /*7af0*/  IMAD.HI.U32 R10, R2, R9, RZ ;  /* 0x00000009020a7227 */ /* 0x000fc800078e00ff */
[----:B0-----:R-:W-:Y:S02]  /*7b00*/  IMAD R0, R28, R8, R7 ;  /* 0x000000081c007224 */ /* 0x001fe400078e0207 */
[----:B------:R-:W-:Y:S02]  /*7b10*/  IMAD.MOV R10, RZ, RZ, -R10 ;  /* 0x000000ffff0a7224 */ /* 0x000fe400078e0a0a */
[----:B------:R-:W-:-:S04]  /*7b20*/  IMAD.HI.U32 R5, R2, R4, RZ ;  /* 0x0000000402057227 */ /* 0x000fc800078e00ff */
[----:B------:R-:W-:Y:S02]  /*7b30*/  IMAD R9, R28, R10, R9 ;  /* 0x0000000a1c097224 */ /* 0x000fe400078e0209 */
[----:B------:R-:W-:Y:S01]  /*7b40*/  IMAD.MOV R5, RZ, RZ, -R5 ;  /* 0x000000ffff057224 */ /* 0x000fe200078e0a05 */
[----:B--2---:R-:W-:Y:S02]  /*7b50*/  IABS R6, R12 ;  /* 0x0000000c00067213 */ /* 0x004fe40000000000 */
[----:B------:R-:W2:Y:S03]  /*7b60*/  LDL R12, [R1+0xfb4] ;  /* 0x000fb400010c7983 */ /* 0x000ea60000100800 */
[----:B------:R-:W-:Y:S01]  /*7b70*/  IMAD.HI.U32 R8, R2, R6, RZ ;  /* 0x0000000602087227 */ /* 0x000fe200078e00ff */
[----:B---3--:R-:W-:Y:S02]  /*7b80*/  IABS R3, R13 ;  /* 0x0000000d00037213 */ /* 0x008fe40000000000 */
[----:B------:R-:W3:Y:S01]  /*7b90*/  LDL R13, [R1+0xfb0] ;  /* 0x000fb000010d7983 */ /* 0x000ee20000100800 */
[----:B------:R-:W-:-:S04]  /*7ba0*/  IMAD.MOV R8, RZ, RZ, -R8 ;  /* 0x000000ffff087224 */ /* 0x000fc800078e0a08 */
[C---:B------:R-:W-:Y:S01]  /*7bb0*/  IMAD R6, R28.reuse, R8, R6 ;  /* 0x000000081c067224 */ /* 0x040fe200078e0206 */
[----:B------:R0:W-:Y:S02]  /*7bc0*/  STL [R1+0x80], R0 ;  /* 0x0000800001007387 */ /* 0x0001e40000100800 */
        /* <DEDUP_REMOVED lines=9> */
[----:B------:R-:W-:Y:S02]  /*7c60*/  IMAD R3, R28, R5, R3 ;  /* 0x000000051c037224 */ /* 0x000fe400078e0203 */
[----:B------:R-:W-:-:S03]  /*7c70*/  IMAD.HI.U32 R8, R2, R7, RZ ;  /* 0x0000000702087227 */ /* 0x000fc600078e00ff */
[----:B------:R2:W-:Y:S01]  /*7c80*/  STL [R1+0x78], R3 ;  /* 0x0000780301007387 */ /* 0x0005e20000100800 */
[----:B------:R-:W-:-:S04]  /*7c90*/  IMAD.HI.U32 R5, R2, R4, RZ ;  /* 0x0000000402057227 */ /* 0x000fc800078e00ff */
[----:B------:R-:W-:Y:S01]  /*7ca0*/  IMAD.MOV R8, RZ, RZ, -R8 ;  /* 0x000000ffff087224 */ /* 0x000fe200078e0a08 */
[----:B0-----:R-:W-:Y:S02]  /*7cb0*/  IABS R9, R19 ;  /* 0x0000001300097213 */ /* 0x001fe40000000000 */
[----:B------:R-:W4:Y:S01]  /*7cc0*/  LDL R19, [R1+0xfa4] ;  /* 0x000fa40001137983 */ /* 0x000f220000100800 */
[----:B------:R-:W-:Y:S02]  /*7cd0*/  IMAD.MOV R5, RZ, RZ, -R5 ;  /* 0x000000ffff057224 */ /* 0x000fe400078e0a05 */
[C---:B------:R-:W-:Y:S02]  /*7ce0*/  IMAD R7, R28.reuse, R8, R7 ;  /* 0x000000081c077224 */ /* 0x040fe400078e0207 */
[----:B------:R-:W-:Y:S01]  /*7cf0*/  IMAD R4, R28, R5, R4 ;  /* 0x000000051c047224 */ /* 0x000fe200078e0204 */
[----:B-1----:R-:W-:Y:S02]  /*7d00*/  IABS R6, R16 ;  /* 0x0000001000067213 */ /* 0x002fe40000000000 */
[----:B------:R-:W4:Y:S04]  /*7d10*/  LDL R16, [R1+0xfa0] ;  /* 0x000fa00001107983 */ /* 0x000f280000100800 */
[----:B------:R3:W-:Y:S01]  /*7d20*/  STL [R1+0x6c], R7 ;  /* 0x00006c0701007387 */ /* 0x0007e20000100800 */
[----:B------:R-:W-:-:S04]  /*7d30*/  IMAD.HI.U32 R10, R2, R9, RZ ;  /* 0x00000009020a7227 */ /* 0x000fc800078e00ff */
[----:B------:R-:W-:-:S04]  /*7d40*/  IMAD.HI.U32 R8, R2, R6, RZ ;  /* 0x0000000602087227 */ /* 0x000fc800078e00ff */
[----:B------:R-:W-:Y:S02]  /*7d50*/  IMAD.MOV R10, RZ, RZ, -R10 ;  /* 0x000000ffff0a7224 */ /* 0x000fe400078e0a0a */
[----:B------:R-:W-:Y:S02]  /*7d60*/  IMAD.MOV R8, RZ, RZ, -R8 ;  /* 0x000000ffff087224 */ /* 0x000fe400078e0a08 */
[C---:B------:R-:W-:Y:S02]  /*7d70*/  IMAD R9, R28.reuse, R10, R9 ;  /* 0x0000000a1c097224 */ /* 0x040fe400078e0209 */
        /* <DEDUP_REMOVED lines=8> */
[----:B------:R0:W-:Y:S04]  /*7e00*/  STL [R1+0x5c], R9 ;  /* 0x00005c0901007387 */ /* 0x0001e80000100800 */
[----:B------:R1:W-:Y:S01]  /*7e10*/  STL [R1+0x64], R6 ;  /* 0x0000640601007387 */ /* 0x0003e20000100800 */
[----:B0-----:R-:W-:-:S03]  /*7e20*/  IABS R9, R18 ;  /* 0x0000001200097213 */ /* 0x001fc60000000000 */
        /* <DEDUP_REMOVED lines=9> */
[----:B------:R-:W-:-:S02]  /*7ec0*/  IMAD R7, R28, R8, R7 ;  /* 0x000000081c077224 */ /* 0x000fc400078e0207 */
[----:B------:R-:W-:-:S04]  /*7ed0*/  IMAD.HI.U32 R10, R2, R9, RZ ;  /* 0x00000009020a7227 */ /* 0x000fc800078e00ff */
[----:B------:R-:W-:-:S04]  /*7ee0*/  IMAD.HI.U32 R8, R2, R6, RZ ;  /* 0x0000000602087227 */ /* 0x000fc800078e00ff */
[----:B------:R-:W-:Y:S02]  /*7ef0*/  IMAD.MOV R5, RZ, RZ, -R5 ;  /* 0x000000ffff057224 */ /* 0x000fe400078e0a05 */
[----:B------:R-:W-:Y:S02]  /*7f00*/  IMAD.MOV R10, RZ, RZ, -R10 ;  /* 0x000000ffff0a7224 */ /* 0x000fe400078e0a0a */
[----:B------:R-:W-:Y:S02]  /*7f10*/  IMAD.MOV R8, RZ, RZ, -R8 ;  /* 0x000000ffff087224 */ /* 0x000fe400078e0a08 */
[C---:B------:R-:W-:Y:S01]  /*7f20*/  IMAD R4, R28.reuse, R5, R4 ;  /* 0x000000051c047224 */ /* 0x040fe200078e0204 */
[----:B------:R-:W-:Y:S01]  /*7f30*/  IABS R3, R16 ;  /* 0x0000001000037213 */ /* 0x000fe20000000000 */
[C---:B------:R-:W-:Y:S01]  /*7f40*/  IMAD R9, R28.reuse, R10, R9 ;  /* 0x0000000a1c097224 */ /* 0x040fe200078e0209 */
[----:B------:R2:W-:Y:S01]  /*7f50*/  STL [R1+0x60], R7 ;  /* 0x0000600701007387 */ /* 0x0005e20000100800 */
[----:B------:R-:W-:-:S03]  /*7f60*/  IMAD R6, R28, R8, R6 ;  /* 0x000000081c067224 */ /* 0x000fc600078e0206 */
[----:B------:R-:W4:Y:S04]  /*7f70*/  LDL R16, [R1+0xf88] ;  /* 0x000f880001107983 */ /* 0x000f280000100800 */
[----:B------:R3:W-:Y:S01]  /*7f80*/  STL [R1+0x194], R4 ;  /* 0x0001940401007387 */ /* 0x0007e20000100800 */
[----:B------:R-:W-:-:S04]  /*7f90*/  IMAD.HI.U32 R5, R2, R3, RZ ;  /* 0x0000000302057227 */ /* 0x000fc800078e00ff */
[----:B------:R-:W-:-:S04]  /*7fa0*/  IMAD.MOV R5, RZ, RZ, -R5 ;  /* 0x000000ffff057224 */ /* 0x000fc800078e0a05 */
[----:B------:R-:W-:Y:S01]  /*7fb0*/  IMAD R3, R28, R5, R3 ;  /* 0x000000051c037224 */ /* 0x000fe200078e0203 */
[----:B--2---:R-:W-:Y:S02]  /*7fc0*/  IABS R7, R12 ;  /* 0x0000000c00077213 */ /* 0x004fe40000000000 */
[----:B------:R-:W2:Y:S04]  /*7fd0*/  LDL R12, [R1+0xf84] ;  /* 0x000f8400010c7983 */ /* 0x000ea80000100800 */
[----:B------:R4:W-:Y:S04]  /*7fe0*/  STL [R1+0x58], R9 ;  /* 0x0000580901007387 */ /* 0x0009e80000100800 */
[----:B------:R0:W-:Y:S01]  /*7ff0*/  STL [R1+0x174], R6 ;  /* 0x0001740601007387 */ /* 0x0001e20000100800 */
[----:B---3--:R-:W-:-:S03]  /*8000*/  IABS R4, R13 ;  /* 0x0000000d00047213 */ /* 0x008fc60000000000 */
[----:B------:R-:W3:Y:S04]  /*8010*/  LDL R13, [R1+0xf80] ;  /* 0x000f8000010d7983 */ /* 0x000ee80000100800 */
[----:B------:R1:W-:Y:S01]  /*8020*/  STL [R1+0x17c], R3 ;  /* 0x00017c0301007387 */ /* 0x0003e20000100800 */
[----:B----4-:R-:W-:-:S03]  /*8030*/  IABS R9, R17 ;  /* 0x0000001100097213 */ /* 0x010fc60000000000 */
[----:B------:R-:W4:Y:S01]  /*8040*/  LDL R17, [R1+0xf7c] ;  /* 0x000f7c0001117983 */ /* 0x000f220000100800 */
[----:B0-----:R-:W-:-:S03]  /*8050*/  IABS R6, R18 ;  /* 0x0000001200067213 */ /* 0x001fc60000000000 */
[----:B------:R-:W4:Y:S01]  /*8060*/  LDL R18, [R1+0xf78] ;  /* 0x000f780001127983 */ /* 0x000f220000100800 */
[----:B------:R-:W-:-:S04]  /*8070*/  IMAD.HI.U32 R8, R2, R7, RZ ;  /* 0x0000000702087227 */ /* 0x000fc800078e00ff */
[----:B------:R-:W-:Y:S02]  /*8080*/  IMAD.MOV R8, RZ, RZ, -R8 ;  /* 0x000000ffff087224 */ /* 0x000fe400078e0a08 */
[----:B------:R-:W-:-:S04]  /*8090*/  IMAD.HI.U32 R5, R2, R4, RZ ;  /* 0x0000000402057227 */ /* 0x000fc800078e00ff */
[----:B------:R-:W-:Y:S02]  /*80a0*/  IMAD R7, R28, R8, R7 ;  /* 0x000000081c077224 */ /* 0x000fe400078e0207 */
[----:B------:R-:W-:Y:S02]  /*80b0*/  IMAD.MOV R5, RZ, RZ, -R5 ;  /* 0x000000ffff057224 */ /* 0x000fe400078e0a05 */
[C---:B------:R-:W-:Y:S01]  /*80c0*/  IMAD.HI.U32 R10, R2.reuse, R9, RZ ;  /* 0x00000009020a7227 */ /* 0x040fe200078e00ff */
[----:B------:R0:W-:Y:S03]  /*80d0*/  STL [R1+0x15c], R7 ;  /* 0x00015c0701007387 */ /* 0x0001e60000100800 */
[----:B------:R-:W-:Y:S01]  /*80e0*/  IMAD.HI.U32 R8, R2, R6, RZ ;  /* 0x0000000602087227 */ /* 0x000fe200078e00ff */
[----:B-1----:R-:W-:-:S03]  /*80f0*/  IABS R3, R19 ;  /* 0x0000001300037213 */ /* 0x002fc60000000000 */
[----:B------:R-:W-:Y:S01]  /*8100*/  IMAD R4, R28, R5, R4 ;  /* 0x000000051c047224 */ /* 0x000fe200078e0204 */
[----:B------:R-:W4:Y:S01]  /*8110*/  LDL R19, [R1+0xf74] ;  /* 0x000f740001137983 */ /* 0x000f220000100800 */
[----:B------:R-:W-:Y:S02]  /*8120*/  IMAD.MOV R10, RZ, RZ, -R10 ;  /* 0x000000ffff0a7224 */ /* 0x000fe400078e0a0a */
[----:B------:R-:W-:-:S04]  /*8130*/  IMAD.HI.U32 R5, R2, R3, RZ ;  /* 0x0000000302057227 */ /* 0x000fc800078e00ff */
[----:B------:R-:W-:Y:S02]  /*8140*/  IMAD.MOV R8, RZ, RZ, -R8 ;  /* 0x000000ffff087224 */ /* 0x000fe400078e0a08 */
[----:B------:R-:W-:Y:S02]  /*8150*/  IMAD.MOV R5, RZ, RZ, -R5 ;  /* 0x000000ffff057224 */ /* 0x000fe400078e0a05 */
[C---:B------:R-:W-:Y:S02]  /*8160*/  IMAD R9, R28.reuse, R10, R9 ;  /* 0x0000000a1c097224 */ /* 0x040fe400078e0209 */
[C---:B------:R-:W-:Y:S01]  /*8170*/  IMAD R6, R28.reuse, R8, R6 ;  /* 0x000000081c067224 */ /* 0x040fe200078e0206 */
[----:B------:R2:W-:Y:S01]  /*8180*/  STL [R1+0x164], R4 ;  /* 0x0001640401007387 */ /* 0x0005e20000100800 */
[----:B------:R-:W-:Y:S01]  /*8190*/  IMAD R3, R28, R5, R3 ;  /* 0x000000051c037224 */ /* 0x000fe200078e0203 */
[----:B0-----:R-:W-:Y:S02]  /*81a0*/  IABS R7, R16 ;  /* 0x0000001000077213 */ /* 0x001fe40000000000 */
[----:B------:R-:W4:Y:S04]  /*81b0*/  LDL R16, [R1+0xf70] ;  /* 0x000f700001107983 */ /* 0x000f280000100800 */
[----:B------:R3:W-:Y:S04]  /*81c0*/  STL [R1+0x118], R9 ;  /* 0x0001180901007387 */ /* 0x0007e80000100800 */
[----:B------:R4:W-:Y:S01]  /*81d0*/  STL [R1+0x140], R6 ;  /* 0x0001400601007387 */ /* 0x0009e20000100800 */
        /* <DEDUP_REMOVED lines=11> */
[----:B0-----:R-:W-:-:S03]  /*8290*/  IABS R3, R18 ;  /* 0x0000001200037213 */ /* 0x001fc60000000000 */
[----:B------:R-:W4:Y:S01]  /*82a0*/  LDL R18, [R1+0xf60] ;  /* 0x000f600001127983 */ /* 0x000f220000100800 */
[----:B------:R-:W-:-:S04]  /*82b0*/  IMAD.HI.U32 R5, R2, R4, RZ ;  /* 0x0000000402057227 */ /* 0x000fc800078e00ff */
[----:B------:R-:W-:Y:S02]  /*82c0*/  IMAD.MOV R5, RZ, RZ, -R5 ;  /* 0x000000ffff057224 */ /* 0x000fe400078e0a05 */
[----:B------:R-:W-:-:S04]  /*82d0*/  IMAD.HI.U32 R10, R2, R9, RZ ;  /* 0x00000009020a7227 */ /* 0x000fc800078e00ff */
[----:B------:R-:W-:Y:S02]  /*82e0*/  IMAD R4, R28, R5, R4 ;  /* 0x000000051c047224 */ /* 0x000fe400078e0204 */
[----:B------:R-:W-:-:S04]  /*82f0*/  IMAD.HI.U32 R8, R2, R6, RZ ;  /* 0x0000000602087227 */ /* 0x000fc800078e00ff */
[----:B------:R-:W-:Y:S01]  /*8300*/  IMAD.HI.U32 R5, R2, R3, RZ ;  /* 0x0000000302057227 */ /* 0x000fe200078e00ff */
[----:B------:R0:W-:Y:S03]  /*8310*/  STL [R1+0x128], R4 ;  /* 0x0001280401007387 */ /* 0x0001e60000100800 */
[----:B------:R-:W-:Y:S01]  /*8320*/  IMAD.MOV R10, RZ, RZ, -R10 ;  /* 0x000000ffff0a7224 */ /* 0x000fe200078e0a0a */
[----:B-1----:R-:W-:Y:S01]  /*8330*/  IABS R7, R19 ;  /* 0x0000001300077213 */ /* 0x002fe20000000000 */
[----:B------:R-:W-:Y:S01]  /*8340*/  IMAD.MOV R8, RZ, RZ, -R8 ;  /* 0x000000ffff087224 */ /* 0x000fe200078e0a08 */
[----:B------:R-:W4:Y:S01]  /*8350*/  LDL R19, [R1+0xf5c] ;  /* 0x000f5c0001137983 */ /* 0x000f220000100800 */
[----:B------:R-:W-:Y:S02]  /*8360*/  IMAD.MOV R5, RZ, RZ, -R5 ;  /* 0x000000ffff057224 */ /* 0x000fe400078e0a05 */
[----:B------:R-:W-:-:S02]  /*8370*/  IMAD R9, R28, R10, R9 ;  /* 0x0000000a1c097224 */ /* 0x000fc400078e0209 */
[C---:B------:R-:W-:Y:S02]  /*8380*/  IMAD R6, R28.reuse, R8, R6 ;  /* 0x000000081c067224 */ /* 0x040fe400078e0206 */
[----:B------:R-:W-:Y:S01]  /*8390*/  IMAD R3, R28, R5, R3 ;  /* 0x000000051c037224 */ /* 0x000fe200078e0203 */
[----:B------:R-:W-:Y:S01]  /*83a0*/  STL [R1+0xe0], R9 ;  /* 0x0000e00901007387 */ /* 0x000fe20000100800 */
[----:B------:R-:W-:-:S03]  /*83b0*/  IMAD.HI.U32 R8, R2, R7, RZ ;  /* 0x0000000702087227 */ /* 0x000fc600078e00ff */
[----:B------:R1:W-:Y:S01]  /*83c0*/  STL [R1+0x100], R6 ;  /* 0x0001000601007387 */ /* 0x0003e20000100800 */
[----:B------:R-:W-:-:S03]  /*83d0*/  IMAD.MOV R8, RZ, RZ, -R8 ;  /* 0x000000ffff087224 */ /* 0x000fc600078e0a08 */
[----:B------:R-:W-:Y:S04]  /*83e0*/  STL [R1+0x108], R3 ;  /* 0x0001080301007387 */ /* 0x000fe80000100800 */
[----:B------:R-:W4:Y:S01]  /*83f0*/  LDL R23, [R1+0xf50] ;  /* 0x000f500001177983 */ /* 0x000f220000100800 */
[----:B0-----:R-:W-:Y:S01]  /*8400*/  IABS R4, R16 ;  /* 0x0000001000047213 */ /* 0x001fe20000000000 */
[----:B------:R-:W-:-:S04]  /*8410*/  IMAD R7, R28, R8, R7 ;  /* 0x000000081c077224 */ /* 0x000fc800078e0207 */
[----:B-1----:R-:W-:-:S04]  /*8420*/  IMAD.HI.U32 R6, R2, R4, RZ ;  /* 0x0000000402067227 */ /* 0x002fc800078e00ff */
[----:B------:R-:W-:-:S04]  /*8430*/  IMAD.MOV R6, RZ, RZ, -R6 ;  /* 0x000000ffff067224 */ /* 0x000fc800078e0a06 */
[----:B------:R-:W-:Y:S01]  /*8440*/  IMAD R4, R28, R6, R4 ;  /* 0x000000061c047224 */ /* 0x000fe200078e0204 */
[----:B--2---:R-:W-:Y:S02]  /*8450*/  IABS R9, R12 ;  /* 0x0000000c00097213 */ /* 0x004fe40000000000 */
[----:B------:R-:W2:Y:S03]  /*8460*/  LDL R12, [R1+0xf54] ;  /* 0x000f5400010c7983 */ /* 0x000ea60000100800 */
[----:B------:R-:W-:Y:S01]  /*8470*/  IMAD.HI.U32 R10, R2, R9, RZ ;  /* 0x00000009020a7227 */ /* 0x000fe200078e00ff */
[----:B---3--:R-:W-:Y:S02]  /*8480*/  IABS R5, R13 ;  /* 0x0000000d00057213 */ /* 0x008fe40000000000 */
[----:B------:R-:W3:Y:S04]  /*8490*/  LDL R13, [R1+0xf58] ;  /* 0x000f5800010d7983 */ /* 0x000ee80000100800 */
[----:B------:R0:W-:Y:S01]  /*84a0*/  STL [R1+0xe8], R7 ;  /* 0x0000e80701007387 */ /* 0x0001e20000100800 */
[----:B------:R-:W-:-:S02]  /*84b0*/  IMAD.MOV R10, RZ, RZ, -R10 ;  /* 0x000000ffff0a7224 */ /* 0x000fc400078e0a0a */
[----:B0-----:R-:W-:-:S04]  /*84c0*/  IMAD.HI.U32 R7, R2, R5, RZ ;  /* 0x0000000502077227 */ /* 0x001fc800078e00ff */
[----:B------:R-:W-:Y:S02]  /*84d0*/  IMAD.MOV R7, RZ, RZ, -R7 ;  /* 0x000000ffff077224 */ /* 0x000fe400078e0a07 */
[C---:B------:R-:W-:Y:S02]  /*84e0*/  IMAD R10, R28.reuse, R10, R9 ;  /* 0x0000000a1c0a7224 */ /* 0x040fe400078e0209 */
[----:B------:R-:W-:Y:S01]  /*84f0*/  IMAD R5, R28, R7, R5 ;  /* 0x000000071c057224 */ /* 0x000fe200078e0205 */
[----:B------:R0:W-:Y:S04]  /*8500*/  STL [R1+0xf0], R4 ;  /* 0x0000f00401007387 */ /* 0x0001e80000100800 */
[----:B------:R-:W3:Y:S04]  /*8510*/  LDL R16, [R1+0xf48] ;  /* 0x000f480001107983 */ /* 0x000ee80000100800 */
[----:B------:R-:W-:Y:S01]  /*8520*/  STL [R1+0x14], R10 ;  /* 0x0000140a01007387 */ /* 0x000fe20000100800 */
[----:B----4-:R-:W-:-:S03]  /*8530*/  IABS R8, R18 ;  /* 0x0000001200087213 */ /* 0x010fc60000000000 */
[----:B------:R1:W-:Y:S01]  /*8540*/  STL [R1+0xc8], R5 ;  /* 0x0000c80501007387 */ /* 0x0003e20000100800 */
[----:B------:R-:W-:-:S03]  /*8550*/  IABS R3, R17 ;  /* 0x0000001100037213 */ /* 0x000fc60000000000 */
[----:B------:R-:W4:Y:S04]  /*8560*/  LDL R18, [R1+0xf40] ;  /* 0x000f400001127983 */ /* 0x000f280000100800 */
[----:B------:R-:W4:Y:S01]  /*8570*/  LDL R17, [R1+0xf44] ;  /* 0x000f440001117983 */ /* 0x000f220000100800 */
[----:B0-----:R-:W-:-:S04]  /*8580*/  IMAD.HI.U32 R4, R2, R3, RZ ;  /* 0x0000000302047227 */ /* 0x001fc800078e00ff */
[----:B------:R-:W-:Y:S02]  /*8590*/  IMAD.MOV R4, RZ, RZ, -R4 ;  /* 0x000000ffff047224 */ /* 0x000fe400078e0a04 */
[----:B------:R-:W-:Y:S01]  /*85a0*/  IMAD.HI.U32 R9, R2, R8, RZ ;  /* 0x0000000802097227 */ /* 0x000fe200078e00ff */
[----:B------:R-:W-:-:S03]  /*85b0*/  IABS R6, R19 ;  /* 0x0000001300067213 */ /* 0x000fc60000000000 */
[----:B------:R-:W-:Y:S02]  /*85c0*/  IMAD R3, R28, R4, R3 ;  /* 0x000000041c037224 */ /* 0x000fe400078e0203 */
[----:B------:R-:W-:-:S03]  /*85d0*/  IMAD.HI.U32 R7, R2, R6, RZ ;  /* 0x0000000602077227 */ /* 0x000fc600078e00ff */
[----:B------:R-:W-:Y:S01]  /*85e0*/  STL [R1+0xd0], R3 ;  /* 0x0000d00301007387 */ /* 0x000fe20000100800 */
[----:B------:R-:W-:-:S03]  /*85f0*/  IMAD.MOV R9, RZ, RZ, -R9 ;  /* 0x000000ffff097224 */ /* 0x000fc600078e0a09 */
[----:B------:R-:W4:Y:S01]  /*8600*/  LDL R19, [R1+0xf3c] ;  /* 0x000f3c0001137983 */ /* 0x000f220000100800 */
[----:B------:R-:W-:Y:S02]  /*8610*/  IMAD.MOV R7, RZ, RZ, -R7 ;  /* 0x000000ffff077224 */ /* 0x000fe400078e0a07 */
[C---:B------:R-:W-:Y:S02]  /*8620*/  IMAD R9, R28.reuse, R9, R8 ;  /* 0x000000091c097224 */ /* 0x040fe400078e0208 */
[----:B------:R-:W-:Y:S01]  /*8630*/  IMAD R8, R28, R7, R6 ;  /* 0x000000071c087224 */ /* 0x000fe200078e0206 */
[----:B-1----:R-:W-:Y:S02]  /*8640*/  IABS R5, R23 ;  /* 0x0000001700057213 */ /* 0x002fe40000000000 */
[----:B------:R0:W-:Y:S03]  /*8650*/  STL [R1+0x10], R9 ;  /* 0x0000100901007387 */ /* 0x0001e60000100800 */
[----:B------:R-:W-:Y:S01]  /*8660*/  IMAD.HI.U32 R7, R2, R5, RZ ;  /* 0x0000000502077227 */ /* 0x000fe200078e00ff */
[----:B------:R1:W-:Y:S03]  /*8670*/  STL [R1+0xc], R8 ;  /* 0x00000c0801007387 */ /* 0x0003e60000100800 */
[----:B0-----:R-:W-:-:S04]  /*8680*/  IMAD.MOV R9, RZ, RZ, -R7 ;  /* 0x000000ffff097224 */ /* 0x001fc800078e0a07 */
[----:B------:R-:W-:Y:S01]  /*8690*/  IMAD R5, R28, R9, R5 ;  /* 0x000000091c057224 */ /* 0x000fe200078e0205 */
[----:B--2---:R-:W-:Y:S02]  /*86a0*/  IABS R4, R12 ;  /* 0x0000000c00047213 */ /* 0x004fe40000000000 */
[----:B------:R-:W2:Y:S03]  /*86b0*/  LDL R12, [R1+0xf38] ;  /* 0x000f3800010c7983 */ /* 0x000ea60000100800 */
[C---:B------:R-:W-:Y:S01]  /*86c0*/  IMAD.HI.U32 R6, R2.reuse, R4, RZ ;  /* 0x0000000402067227 */ /* 0x040fe200078e00ff */
[----:B---3--:R-:W-:Y:S02]  /*86d0*/  IABS R3, R13 ;  /* 0x0000000d00037213 */ /* 0x008fe40000000000 */
[----:B------:R-:W3:Y:S03]  /*86e0*/  LDL R13, [R1+0xf34] ;  /* 0x000f3400010d7983 */ /* 0x000ee60000100800 */
[----:B-1----:R-:W-:-:S04]  /*86f0*/  IMAD.HI.U32 R8, R2, R3, RZ ;  /* 0x0000000302087227 */ /* 0x002fc800078e00ff */
[----:B------:R-:W-:Y:S02]  /*8700*/  IMAD.MOV R7, RZ, RZ, -R6 ;  /* 0x000000ffff077224 */ /* 0x000fe400078e0a06 */
[----:B------:R-:W-:Y:S01]  /*8710*/  IMAD.MOV R6, RZ, RZ, -R8 ;  /* 0x000000ffff067224 */ /* 0x000fe200078e0a08 */
[----:B------:R0:W-:Y:S01]  /*8720*/  STL [R1+0x8], R5 ;  /* 0x0000080501007387 */ /* 0x0001e20000100800 */
[----:B------:R-:W-:-:S05]  /*8730*/  IMAD R7, R28, R7, R4 ;  /* 0x000000071c077224 */ /* 0x000fca00078e0204 */
[----:B------:R4:W-:Y:S01]  /*8740*/  STL [R1+0x4], R7 ;  /* 0x0000040701007387 */ /* 0x0009e20000100800 */
[----:B0-----:R-:W-:-:S05]  /*8750*/  IMAD R5, R28, R6, R3 ;  /* 0x000000061c057224 */ /* 0x001fca00078e0203 */
[----:B------:R0:W-:Y:S01]  /*8760*/  STL [R1], R5 ;  /* 0x0000000501007387 */ /* 0x0001e20000100800 */
[----:B----4-:R-:W-:-:S03]  /*8770*/  IABS R7, R18 ;  /* 0x0000001200077213 */ /* 0x010fc60000000000 */
[----:B------:R-:W4:Y:S01]  /*8780*/  LDL R18, [R1+0xf24] ;  /* 0x000f240001127983 */ /* 0x000f220000100800 */
[----:B------:R-:W-:-:S03]  /*8790*/  IABS R8, R17 ;  /* 0x0000001100087213 */ /* 0x000fc60000000000 */
[----:B------:R-:W4:Y:S01]  /*87a0*/  LDL R17, [R1+0xf30] ;  /* 0x000f300001117983 */ /* 0x000f220000100800 */
[----:B------:R-:W-:Y:S01]  /*87b0*/  IABS R27, R16 ;  /* 0x00000010001b7213 */ /* 0x000fe20000000000 */
[----:B------:R-:W-:-:S04]  /*87c0*/  IMAD.HI.U32 R4, R2, R29, RZ ;  /* 0x0000001d02047227 */ /* 0x000fc800078e00ff */
[----:B------:R-:W-:-:S04]  /*87d0*/  IMAD.HI.U32 R3, R2, R27, RZ ;  /* 0x0000001b02037227 */ /* 0x000fc800078e00ff */
[----:B------:R-:W-:Y:S02]  /*87e0*/  IMAD.MOV R4, RZ, RZ, -R4 ;  /* 0x000000ffff047224 */ /* 0x000fe400078e0a04 */
[----:B------:R-:W-:Y:S02]  /*87f0*/  IMAD.MOV R3, RZ, RZ, -R3 ;  /* 0x000000ffff037224 */ /* 0x000fe400078e0a03 */
[C---:B------:R-:W-:Y:S02]  /*8800*/  IMAD R29, R28.reuse, R4, R29 ;  /* 0x000000041c1d7224 */ /* 0x040fe400078e021d */
[----:B------:R-:W-:Y:S01]  /*8810*/  IMAD R27, R28, R3, R27 ;  /* 0x000000031c1b7224 */ /* 0x000fe200078e021b */
[----:B------:R-:W-:Y:S02]  /*8820*/  IABS R26, R19 ;  /* 0x00000013001a7213 */ /* 0x000fe40000000000 */
[----:B------:R-:W4:Y:S01]  /*8830*/  LDL R19, [R1+0xf28] ;  /* 0x000f280001137983 */ /* 0x000f220000100800 */
[----:B------:R-:W-:-:S03]  /*8840*/  IMAD.HI.U32 R4, R2, R8, RZ ;  /* 0x0000000802047227 */ /* 0x000fc600078e00ff */
[----:B------:R-:W-:Y:S01]  /*8850*/  STL [R1+0x14d4], R29 ;  /* 0x0014d41d01007387 */ /* 0x000fe20000100800 */
[----:B------:R-:W-:-:S03]  /*8860*/  IMAD.HI.U32 R3, R2, R7, RZ ;  /* 0x0000000702037227 */ /* 0x000fc600078e00ff */
[----:B------:R-:W-:Y:S01]  /*8870*/  STL [R1+0x14d8], R27 ;  /* 0x0014d81b01007387 */ /* 0x000fe20000100800 */
[----:B0-----:R-:W-:-:S04]  /*8880*/  IMAD.HI.U32 R5, R2, R26, RZ ;  /* 0x0000001a02057227 */ /* 0x001fc800078e00ff */
[----:B------:R-:W-:Y:S02]  /*8890*/  IMAD.MOV R6, RZ, RZ, -R4 ;  /* 0x000000ffff067224 */ /* 0x000fe400078e0a04 */
[----:B------:R-:W-:Y:S02]  /*88a0*/  IMAD.MOV R4, RZ, RZ, -R3 ;  /* 0x000000ffff047224 */ /* 0x000fe400078e0a03 */
[----:B------:R-:W-:Y:S02]  /*88b0*/  IMAD.MOV R3, RZ, RZ, -R5 ;  /* 0x000000ffff037224 */ /* 0x000fe400078e0a05 */
[C---:B------:R-:W-:Y:S02]  /*88c0*/  IMAD R8, R28.reuse, R6, R8 ;  /* 0x000000061c087224 */ /* 0x040fe400078e0208 */
[C---:B------:R-:W-:Y:S02]  /*88d0*/  IMAD R7, R28.reuse, R4, R7 ;  /* 0x000000041c077224 */ /* 0x040fe400078e0207 */
[----:B------:R-:W-:Y:S01]  /*88e0*/  IMAD R26, R28, R3, R26 ;  /* 0x000000031c1a7224 */ /* 0x000fe200078e021a */
[----:B--2---:R-:W-:-:S02]  /*88f0*/  IABS R25, R12 ;  /* 0x0000000c00197213 */ /* 0x004fc40000000000 */
[----:B------:R-:W2:Y:S01]  /*8900*/  LDL R12, [R1+0xf1c] ;  /* 0x000f1c00010c7983 */ /* 0x000ea20000100800 */
[----:B---3--:R-:W-:-:S03]  /*8910*/  IABS R24, R13 ;  /* 0x0000000d00187213 */ /* 0x008fc60000000000 */
[----:B------:R-:W3:Y:S04]  /*8920*/  LDL R13, [R1+0xf20] ;  /* 0x000f2000010d7983 */ /* 0x000ee80000100800 */
[----:B------:R0:W-:Y:S04]  /*8930*/  STL [R1+0x14b8], R8 ;  /* 0x0014b80801007387 */ /* 0x0001e80000100800 */
[----:B------:R-:W-:Y:S04]  /*8940*/  STL [R1+0x14b4], R7 ;  /* 0x0014b40701007387 */ /* 0x000fe80000100800 */
[----:B------:R-:W-:Y:S04]  /*8950*/  STL [R1+0x14b0], R26 ;  /* 0x0014b01a01007387 */ /* 0x000fe80000100800 */
[----:B------:R-:W3:Y:S01]  /*8960*/  LDL R16, [R1+0xf10] ;  /* 0x000f100001107983 */ /* 0x000ee20000100800 */
[----:B----4-:R-:W-:-:S03]  /*8970*/  IABS R22, R18 ;  /* 0x0000001200167213 */ /* 0x010fc60000000000 */
[----:B------:R-:W4:Y:S01]  /*8980*/  LDL R18, [R1+0xf18] ;  /* 0x000f180001127983 */ /* 0x000f220000100800 */
[----:B------:R-:W-:-:S03]  /*8990*/  IABS R23, R17 ;  /* 0x0000001100177213 */ /* 0x000fc60000000000 */
[----:B------:R-:W4:Y:S01]  /*89a0*/  LDL R17, [R1+0xf14] ;  /* 0x000f140001117983 */ /* 0x000f220000100800 */
[----:B------:R-:W-:-:S04]  /*89b0*/  IMAD.HI.U32 R4, R2, R25, RZ ;  /* 0x0000001902047227 */ /* 0x000fc800078e00ff */
[----:B------:R-:W-:-:S04]  /*89c0*/  IMAD.HI.U32 R3, R2, R24, RZ ;  /* 0x0000001802037227 */ /* 0x000fc800078e00ff */
[----:B------:R-:W-:Y:S02]  /*89d0*/  IMAD.MOV R4, RZ, RZ, -R4 ;  /* 0x000000ffff047224 */ /* 0x000fe400078e0a04 */
[----:B------:R-:W-:Y:S02]  /*89e0*/  IMAD.MOV R3, RZ, RZ, -R3 ;  /* 0x000000ffff037224 */ /* 0x000fe400078e0a03 */
[C---:B------:R-:W-:Y:S02]  /*89f0*/  IMAD R25, R28.reuse, R4, R25 ;  /* 0x000000041c197224 */ /* 0x040fe400078e0219 */
[----:B------:R-:W-:Y:S02]  /*8a00*/  IMAD R24, R28, R3, R24 ;  /* 0x000000031c187224 */ /* 0x000fe400078e0218 */
[----:B------:R-:W-:Y:S01]  /*8a10*/  IMAD.HI.U32 R4, R2, R23, RZ ;  /* 0x0000001702047227 */ /* 0x000fe200078e00ff */
[----:B------:R-:W-:-:S03]  /*8a20*/  IABS R21, R19 ;  /* 0x0000001300157213 */ /* 0x000fc60000000000 */
[----:B------:R-:W-:-:S04]  /*8a30*/  IMAD.HI.U32 R3, R2, R22, RZ ;  /* 0x0000001602037227 */ /* 0x000fc800078e00ff */
[----:B------:R-:W-:-:S04]  /*8a40*/  IMAD.HI.U32 R5, R2, R21, RZ ;  /* 0x0000001502057227 */ /* 0x000fc800078e00ff */
[----:B------:R-:W-:Y:S02]  /*8a50*/  IMAD.MOV R6, RZ, RZ, -R4 ;  /* 0x000000ffff067224 */ /* 0x000fe400078e0a04 */
[----:B------:R-:W-:Y:S02]  /*8a60*/  IMAD.MOV R4, RZ, RZ, -R3 ;  /* 0x000000ffff047224 */ /* 0x000fe400078e0a03 */
[----:B------:R-:W-:Y:S02]  /*8a70*/  IMAD.MOV R3, RZ, RZ, -R5 ;  /* 0x000000ffff037224 */ /* 0x000fe400078e0a05 */
[C---:B------:R-:W-:Y:S02]  /*8a80*/  IMAD R22, R28.reuse, R4, R22 ;  /* 0x000000041c167224 */ /* 0x040fe400078e0216 */
[C---:B------:R-:W-:Y:S02]  /*8a90*/  IMAD R21, R28.reuse, R3, R21 ;  /* 0x000000031c157224 */ /* 0x040fe400078e0215 */
[----:B------:R-:W-:Y:S01]  /*8aa0*/  IMAD R23, R28, R6, R23 ;  /* 0x000000061c177224 */ /* 0x000fe200078e0217 */
[----:B------:R-:W-:Y:S04]  /*8ab0*/  STL [R1+0x14ac], R25 ;  /* 0x0014ac1901007387 */ /* 0x000fe80000100800 */
[----:B------:R-:W-:Y:S01]  /*8ac0*/  STL [R1+0x14a8], R24 ;  /* 0x0014a81801007387 */ /* 0x000fe20000100800 */
[----:B--2---:R-:W-:-:S03]  /*8ad0*/  IABS R19, R12 ;  /* 0x0000000c00137213 */ /* 0x004fc60000000000 */
[----:B------:R-:W2:Y:S02]  /*8ae0*/  LDL R12, [R1+0xf08] ;  /* 0x000f0800010c7983 */ /* 0x000ea40000100800 */
[----:B------:R-:W-:Y:S01]  /*8af0*/  IMAD.HI.U32 R3, R2, R19, RZ ;  /* 0x0000001302037227 */ /* 0x000fe200078e00ff */
[----:B---3--:R-:W-:-:S03]  /*8b00*/  IABS R20, R13 ;  /* 0x0000000d00147213 */ /* 0x008fc60000000000 */
[----:B------:R-:W-:Y:S01]  /*8b10*/  IMAD.MOV R3, RZ, RZ, -R3 ;  /* 0x000000ffff037224 */ /* 0x000fe200078e0a03 */
[----:B------:R-:W3:Y:S01]  /*8b20*/  LDL R13, [R1+0xf0c] ;  /* 0x000f0c00010d7983 */ /* 0x000ee20000100800 */
[----:B------:R-:W-:-:S04]  /*8b30*/  IMAD.HI.U32 R4, R2, R20, RZ ;  /* 0x0000001402047227 */ /* 0x000fc800078e00ff */
[----:B------:R-:W-:Y:S01]  /*8b40*/  IMAD.MOV R4, RZ, RZ, -R4 ;  /* 0x000000ffff047224 */ /* 0x000fe200078e0a04 */
[----:B------:R-:W-:Y:S01]  /*8b50*/  STL [R1+0x14bc], R23 ;  /* 0x0014bc1701007387 */ /* 0x000fe20000100800 */
[C---:B------:R-:W-:Y:S02]  /*8b60*/  IMAD R19, R28.reuse, R3, R19 ;  /* 0x000000031c137224 */ /* 0x040fe400078e0213 */
[----:B------:R-:W-:Y:S01]  /*8b70*/  IMAD R20, R28, R4, R20 ;  /* 0x000000041c147224 */ /* 0x000fe200078e0214 */
[----:B------:R-:W-:Y:S04]  /*8b80*/  STL [R1+0x14c0], R22 ;  /* 0x0014c01601007387 */ /* 0x000fe80000100800 */
[----:B------:R-:W-:Y:S01]  /*8b90*/  STL [R1+0x14c4], R21 ;  /* 0x0014c41501007387 */ /* 0x000fe20000100800 */
[----:B------:R-:W-:-:S03]  /*8ba0*/  IABS R16, R16 ;  /* 0x0000001000107213 */ /* 0x000fc60000000000 */
[----:B------:R-:W3:Y:S04]  /*8bb0*/  LDL R11, [R1+0xf04] ;  /* 0x000f0400010b7983 */ /* 0x000ee80000100800 */
[----:B------:R-:W-:Y:S04]  /*8bc0*/  STL [R1+0x14c8], R20 ;  /* 0x0014c81401007387 */ /* 0x000fe80000100800 */
[----:B------:R1:W-:Y:S04]  /*8bd0*/  STL [R1+0x14cc], R19 ;  /* 0x0014cc1301007387 */ /* 0x0003e80000100800 */
[----:B0-----:R-:W3:Y:S01]  /*8be0*/  LDL.LU R8, [R1+0x50] ;  /* 0x0000500001087983 */ /* 0x001ee20000300800 */
[----:B----4-:R-:W-:-:S03]  /*8bf0*/  IABS R18, R18 ;  /* 0x0000001200127213 */ /* 0x010fc60000000000 */
[----:B------:R-:W4:Y:S01]  /*8c00*/  LDL.LU R29, [R1+0x4c] ;  /* 0x00004c00011d7983 */ /* 0x000f220000300800 */
[----:B------:R-:W-:Y:S01]  /*8c10*/  IABS R17, R17 ;  /* 0x0000001100117213 */ /* 0x000fe20000000000 */
[C---:B------:R-:W-:Y:S02]  /*8c20*/  IMAD.HI.U32 R4, R2.reuse, R18, RZ ;  /* 0x0000001202047227 */ /* 0x040fe400078e00ff */
[----:B-1----:R-:W4:Y:S02]  /*8c30*/  LDL.LU R19, [R1+0x44] ;  /* 0x0000440001137983 */ /* 0x002f240000300800 */
[C---:B------:R-:W-:Y:S02]  /*8c40*/  IMAD.HI.U32 R3, R2.reuse, R17, RZ ;  /* 0x0000001102037227 */ /* 0x040fe400078e00ff */
[----:B------:R-:W4:Y:S02]  /*8c50*/  LDL.LU R20, [R1+0x40] ;  /* 0x0000400001147983 */ /* 0x000f240000300800 */
[----:B------:R-:W-:-:S02]  /*8c60*/  IMAD.HI.U32 R5, R2, R16, RZ ;  /* 0x0000001002057227 */ /* 0x000fc400078e00ff */
[----:B------:R-:W4:Y:S02]  /*8c70*/  LDL.LU R7, [R1+0x3c] ;  /* 0x00003c0001077983 */ /* 0x000f240000300800 */
[----:B------:R-:W-:Y:S02]  /*8c80*/  IMAD.MOV R6, RZ, RZ, -R4 ;  /* 0x000000ffff067224 */ /* 0x000fe400078e0a04 */
[----:B------:R-:W4:Y:S01]  /*8c90*/  LDL.LU R21, [R1+0x30] ;  /* 0x0000300001157983 */ /* 0x000f220000300800 */
[----:B------:R-:W-:-:S03]  /*8ca0*/  IMAD.MOV R4, RZ, RZ, -R3 ;  /* 0x000000ffff047224 */ /* 0x000fc600078e0a03 */
[----:B------:R-:W4:Y:S01]  /*8cb0*/  LDL.LU R22, [R1+0x2c] ;  /* 0x00002c0001167983 */ /* 0x000f220000300800 */
[----:B------:R-:W-:-:S03]  /*8cc0*/  IMAD.MOV R3, RZ, RZ, -R5 ;  /* 0x000000ffff037224 */ /* 0x000fc600078e0a05 */
[----:B------:R-:W4:Y:S01]  /*8cd0*/  LDL.LU R10, [R1+0x28] ;  /* 0x00002800010a7983 */ /* 0x000f220000300800 */
[----:B------:R-:W-:-:S03]  /*8ce0*/  IMAD R18, R28, R6, R18 ;  /* 0x000000061c127224 */ /* 0x000fc600078e0212 */
[----:B------:R-:W4:Y:S04]  /*8cf0*/  LDL.LU R23, [R1+0x24] ;  /* 0x0000240001177983 */ /* 0x000f280000300800 */
[----:B------:R-:W4:Y:S04]  /*8d00*/  LDL.LU R27, [R1+0x20] ;  /* 0x00002000011b7983 */ /* 0x000f280000300800 */
[----:B------:R-:W4:Y:S04]  /*8d10*/  LDL.LU R5, [R1+0x34] ;  /* 0x0000340001057983 */ /* 0x000f280000300800 */
[----:B------:R-:W4:Y:S04]  /*8d20*/  LDL.LU R6, [R1+0x48] ;  /* 0x0000480001067983 */ /* 0x000f280000300800 */
[----:B------:R0:W-:Y:S04]  /*8d30*/  STL [R1+0x14d0], R18 ;  /* 0x0014d01201007387 */ /* 0x0001e80000100800 */
[----:B0-----:R-:W4:Y:S01]  /*8d40*/  LDL.LU R18, [R1+0x38] ;  /* 0x0000380001127983 */ /* 0x001f220000300800 */
[----:B------:R-:W-:-:S02]  /*8d50*/  IMAD R17, R28, R4, R17 ;  /* 0x000000041c117224 */ /* 0x000fc400078e0211 */
[----:B------:R-:W-:-:S03]  /*8d60*/  IMAD R16, R28, R3, R16 ;  /* 0x000000031c107224 */ /* 0x000fc600078e0210 */
[----:B------:R-:W-:Y:S04]  /*8d70*/  STL [R1+0x14dc], R17 ;  /* 0x0014dc1101007387 */ /* 0x000fe80000100800 */
[----:B------:R-:W-:Y:S04]  /*8d80*/  STL [R1+0x14e0], R16 ;  /* 0x0014e01001007387 */ /* 0x000fe80000100800 */
[----:B------:R-:W4:Y:S04]  /*8d90*/  LDL.LU R9, [R1+0x1c] ;  /* 0x00001c0001097983 */ /* 0x000f280000300800 */
[----:B------:R-:W4:Y:S04]  /*8da0*/  LDL.LU R24, [R1+0x18] ;  /* 0x0000180001187983 */ /* 0x000f280000300800 */
[----:B------:R-:W4:Y:S01]  /*8db0*/  LDL.LU R25, [R1+0x394] ;  /* 0x0003940001197983 */ /* 0x000f220000300800 */
[----:B--2---:R-:W-:-:S05]  /*8dc0*/  IABS R12, R12 ;  /* 0x0000000c000c7213 */ /* 0x004fca0000000000 */
[----:B------:R-:W-:Y:S01]  /*8dd0*/  IMAD.HI.U32 R3, R2, R12, RZ ;  /* 0x0000000c02037227 */ /* 0x000fe200078e00ff */
[----:B---3--:R-:W-:Y:S02]  /*8de0*/  IABS R13, R13 ;  /* 0x0000000d000d7213 */ /* 0x008fe40000000000 */
[C---:B------:R-:W-:Y:S02]  /*8df0*/  ISETP.GT.U32.AND P2, PT, R28.reuse, R8, PT ;  /* 0x000000081c00720c */ /* 0x040fe40003f44070 */
[----:B----4-:R-:W-:-:S11]  /*8e00*/  ISETP.GT.U32.AND P4, PT, R28, R29, PT ;  /* 0x0000001d1c00720c */ /* 0x010fd60003f84070 */
[--C-:B------:R-:W-:Y:S01]  /*8e10*/  @!P2 IMAD.IADD R8, R8, 0x1, -R28.reuse ;  /* 0x000000010808a824 */ /* 0x100fe200078e0a1c */
[C---:B------:R-:W-:Y:S01]  /*8e20*/  ISETP.GT.U32.AND P3, PT, R28.reuse, R19, PT ;  /* 0x000000131c00720c */ /* 0x040fe20003f64070 */
[----:B------:R-:W-:Y:S01]  /*8e30*/  @!P4 IMAD.IADD R29, R29, 0x1, -R28 ;  /* 0x000000011d1dc824 */ /* 0x000fe200078e0a1c */
[----:B------:R-:W-:Y:S01]  /*8e40*/  ISETP.GT.U32.AND P4, PT, R28, R21, PT ;  /* 0x000000151c00720c */ /* 0x000fe20003f84070 */
[----:B------:R-:W-:Y:S01]  /*8e50*/  IMAD.HI.U32 R4, R2, R13, RZ ;  /* 0x0000000d02047227 */ /* 0x000fe200078e00ff */
[C---:B------:R-:W-:Y:S02]  /*8e60*/  ISETP.GT.U32.AND P5, PT, R28.reuse, R6, PT ;  /* 0x000000061c00720c */ /* 0x040fe40003fa4070 */
[C---:B------:R-:W-:Y:S02]  /*8e70*/  ISETP.GT.U32.AND P2, PT, R28.reuse, R5, PT ;  /* 0x000000051c00720c */ /* 0x040fe40003f44070 */
[----:B------:R-:W-:-:S09]  /*8e80*/  ISETP.GT.U32.AND P6, PT, R28, R18, PT ;  /* 0x000000121c00720c */ /* 0x000fd20003fc4070 */
[--C-:B------:R-:W-:Y:S01]  /*8e90*/  @!P5 IMAD.IADD R6, R6, 0x1, -R28.reuse ;  /* 0x000000010606d824 */ /* 0x100fe200078e0a1c */
[C---:B------:R-:W-:Y:S01]  /*8ea0*/  ISETP.GT.U32.AND P5, PT, R28.reuse, R22, PT ;  /* 0x000000161c00720c */ /* 0x040fe20003fa4070 */
[--C-:B------:R-:W-:Y:S01]  /*8eb0*/  @!P2 IMAD.IADD R5, R5, 0x1, -R28.reuse ;  /* 0x000000010505a824 */ /* 0x100fe200078e0a1c */
[C---:B------:R-:W-:Y:S01]  /*8ec0*/  ISETP.GT.U32.AND P2, PT, R28.reuse, R29, PT ;  /* 0x0000001d1c00720c */ /* 0x040fe20003f44070 */
[--C-:B------:R-:W-:Y:S01]  /*8ed0*/  @!P4 IMAD.IADD R21, R21, 0x1, -R28.reuse ;  /* 0x000000011515c824 */ /* 0x100fe200078e0a1c */
[----:B------:R-:W-:Y:S01]  /*8ee0*/  ISETP.GT.U32.AND P4, PT, R28, R6, PT ;  /* 0x000000061c00720c */ /* 0x000fe20003f84070 */
[--C-:B------:R-:W-:Y:S02]  /*8ef0*/  @!P3 IMAD.IADD R19, R19, 0x1, -R28.reuse ;  /* 0x000000011313b824 */ /* 0x100fe400078e0a1c */
[----:B------:R-:W-:Y:S01]  /*8f00*/  @!P6 IMAD.IADD R18, R18, 0x1, -R28 ;  /* 0x000000011212e824 */ /* 0x000fe200078e0a1c */
[----:B------:R-:W-:Y:S01]  /*8f10*/  ISETP.GT.U32.AND P6, PT, R28, R8, PT ;  /* 0x000000081c00720c */ /* 0x000fe20003fc4070 */
[----:B------:R-:W-:-:S02]  /*8f20*/  IMAD.MOV R4, RZ, RZ, -R4 ;  /* 0x000000ffff047224 */ /* 0x000fc400078e0a04 */
[----:B------:R-:W-:Y:S02]  /*8f30*/  IMAD.MOV R3, RZ, RZ, -R3 ;  /* 0x000000ffff037224 */ /* 0x000fe400078e0a03 */
[----:B------:R-:W-:Y:S01]  /*8f40*/  @!P5 IMAD.IADD R22, R22, 0x1, -R28 ;  /* 0x000000011616d824 */ /* 0x000fe200078e0a1c */
[C---:B------:R-:W-:Y:S01]  /*8f50*/  ISETP.GT.U32.AND P5, PT, R28.reuse, R19, PT ;  /* 0x000000131c00720c */ /* 0x040fe20003fa4070 */
[C---:B------:R-:W-:Y:S02]  /*8f60*/  IMAD R13, R28.reuse, R4, R13 ;  /* 0x000000041c0d7224 */ /* 0x040fe400078e020d */
[----:B------:R-:W-:Y:S02]  /*8f70*/  IMAD R12, R28, R3, R12 ;  /* 0x000000031c0c7224 */ /* 0x000fe400078e020c */
[--C-:B------:R-:W-:Y:S02]  /*8f80*/  @!P2 IMAD.IADD R29, R29, 0x1, -R28.reuse ;  /* 0x000000011d1da824 */ /* 0x100fe400078e0a1c */
[--C-:B------:R-:W-:Y:S01]  /*8f90*/  @!P6 IMAD.IADD R8, R8, 0x1, -R28.reuse ;  /* 0x000000010808e824 */ /* 0x100fe200078e0a1c */
[----:B------:R-:W-:Y:S01]  /*8fa0*/  STL [R1+0x14e4], R13 ;  /* 0x0014e40d01007387 */ /* 0x000fe20000100800 */
[----:B------:R-:W-:-:S03]  /*8fb0*/  @!P4 IMAD.IADD R6, R6, 0x1, -R28 ;  /* 0x000000010606c824 */ /* 0x000fc600078e0a1c */
[----:B------:R-:W-:Y:S04]  /*8fc0*/  STL [R1+0x14e8], R12 ;  /* 0x0014e80c01007387 */ /* 0x000fe80000100800 */
[----:B------:R-:W2:Y:S04]  /*8fd0*/  LDL.LU R26, [R1+0x3a0] ;  /* 0x0003a000011a7983 */ /* 0x000ea80000300800 */
[----:B------:R0:W-:Y:S01]  /*8fe0*/  STL [R1+0x50], R8 ;  /* 0x0000500801007387 */ /* 0x0001e20000100800 */
[----:B------:R-:W-:-:S03]  /*8ff0*/  @!P5 IMAD.IADD R19, R19, 0x1, -R28 ;  /* 0x000000011313d824 */ /* 0x000fc600078e0a1c */
[----:B0-----:R-:W3:Y:S04]  /*9000*/  LDL.LU R8, [R1+0x398] ;  /* 0x0003980001087983 */ /* 0x001ee80000300800 */
[----:B------:R0:W-:Y:S04]  /*9010*/  STL [R1+0x4c], R29 ;  /* 0x00004c1d01007387 */ /* 0x0001e80000100800 */
[----:B0-----:R-:W4:Y:S04]  /*9020*/  LDL.LU R29, [R1+0x39c] ;  /* 0x00039c00011d7983 */ /* 0x001f280000300800 */
[----:B------:R-:W3:Y:S04]  /*9030*/  LDL.LU R4, [R1+0x380] ;  /* 0x0003800001047983 */ /* 0x000ee80000300800 */
[----:B------:R0:W-:Y:S04]  /*9040*/  STL [R1+0x48], R6 ;  /* 0x0000480601007387 */ /* 0x0001e80000100800 */
[----:B------:R-:W4:Y:S04]  /*9050*/  LDL.LU R16, [R1+0x38c] ;  /* 0x00038c0001107983 */ /* 0x000f280000300800 */
[----:B------:R-:W4:Y:S04]  /*9060*/  LDL.LU R17, [R1+0x390] ;  /* 0x0003900001117983 */ /* 0x000f280000300800 */
[----:B------:R1:W-:Y:S04]  /*9070*/  STL [R1+0x44], R19 ;  /* 0x0000441301007387 */ /* 0x0003e80000100800 */
[----:B0-----:R-:W4:Y:S04]  /*9080*/  LDL.LU R6, [R1+0x384] ;  /* 0x0003840001067983 */ /* 0x001f280000300800 */
[----:B-1----:R-:W4:Y:S01]  /*9090*/  LDL.LU R19, [R1+0x388] ;  /* 0x0003880001137983 */ /* 0x002f220000300800 */
[----:B------:R-:W-:-:S02]  /*90a0*/  ISETP.GT.U32.AND P1, PT, R28, R7, PT ;  /* 0x000000071c00720c */ /* 0x000fc40003f24070 */
[C---:B------:R-:W-:Y:S02]  /*90b0*/  ISETP.GT.U32.AND P0, PT, R28.reuse, R20, PT ;  /* 0x000000141c00720c */ /* 0x040fe40003f04070 */
[----:B------:R-:W-:-:S09]  /*90c0*/  ISETP.GT.U32.AND P3, PT, R28, R10, PT ;  /* 0x0000000a1c00720c */ /* 0x000fd20003f64070 */
[--C-:B------:R-:W-:Y:S01]  /*90d0*/  @!P1 IMAD.IADD R7, R7, 0x1, -R28.reuse ;  /* 0x0000000107079824 */ /* 0x100fe200078e0a1c */
[----:B------:R-:W-:Y:S01]  /*90e0*/  ISETP.GT.U32.AND P1, PT, R28, R27, PT ;  /* 0x0000001b1c00720c */ /* 0x000fe20003f24070 */
[--C-:B------:R-:W-:Y:S01]  /*90f0*/  @!P0 IMAD.IADD R20, R20, 0x1, -R28.reuse ;  /* 0x0000000114148824 */ /* 0x100fe200078e0a1c */
[----:B------:R-:W-:Y:S01]  /*9100*/  ISETP.GT.U32.AND P0, PT, R28, R23, PT ;  /* 0x000000171c00720c */ /* 0x000fe20003f04070 */
[----:B------:R-:W-:Y:S01]  /*9110*/  @!P3 IMAD.IADD R10, R10, 0x1, -R28 ;  /* 0x000000010a0ab824 */ /* 0x000fe200078e0a1c */
[C---:B------:R-:W-:Y:S02]  /*9120*/  ISETP.GT.U32.AND P2, PT, R28.reuse, R5, PT ;  /* 0x000000051c00720c */ /* 0x040fe40003f44070 */
[----:B------:R-:W-:-:S07]  /*9130*/  ISETP.GT.U32.AND P3, PT, R28, R20, PT ;  /* 0x000000141c00720c */ /* 0x000fce0003f64070 */
[--C-:B------:R-:W-:Y:S01]  /*9140*/  @!P1 IMAD.IADD R27, R27, 0x1, -R28.reuse ;  /* 0x000000011b1b9824 */ /* 0x100fe200078e0a1c */
[C---:B------:R-:W-:Y:S01]  /*9150*/  ISETP.GT.U32.AND P1, PT, R28.reuse, R18, PT ;  /* 0x000000121c00720c */ /* 0x040fe20003f24070 */
[--C-:B------:R-:W-:Y:S01]  /*9160*/  @!P0 IMAD.IADD R23, R23, 0x1, -R28.reuse ;  /* 0x0000000117178824 */ /* 0x100fe200078e0a1c */
[C---:B------:R-:W-:Y:S02]  /*9170*/  ISETP.GT.U32.AND P0, PT, R28.reuse, R7, PT ;  /* 0x000000071c00720c */ /* 0x040fe40003f04070 */
[----:B------:R-:W-:Y:S01]  /*9180*/  ISETP.GT.U32.AND P4, PT, R28, R21, PT ;  /* 0x000000151c00720c */ /* 0x000fe20003f84070 */
[--C-:B------:R-:W-:Y:S01]  /*9190*/  @!P3 IMAD.IADD R20, R20, 0x1, -R28.reuse ;  /* 0x000000011414b824 */ /* 0x100fe200078e0a1c */
[C---:B------:R-:W-:Y:S01]  /*91a0*/  ISETP.GT.U32.AND P6, PT, R28.reuse, R27, PT ;  /* 0x0000001b1c00720c */ /* 0x040fe20003fc4070 */
[----:B------:R-:W-:Y:S01]  /*91b0*/  @!P2 IMAD.IADD R5, R5, 0x1, -R28 ;  /* 0x000000010505a824 */ /* 0x000fe200078e0a1c */
[C---:B------:R-:W-:Y:S02]  /*91c0*/  ISETP.GT.U32.AND P5, PT, R28.reuse, R22, PT ;  /* 0x000000161c00720c */ /* 0x040fe40003fa4070 */
[----:B------:R-:W-:-:S03]  /*91d0*/  ISETP.GT.U32.AND P2, PT, R28, R24, PT ;  /* 0x000000181c00720c */ /* 0x000fc60003f44070 */
[--C-:B------:R-:W-:Y:S01]  /*91e0*/  @!P1 IMAD.IADD R18, R18, 0x1, -R28.reuse ;  /* 0x0000000112129824 */ /* 0x100fe200078e0a1c */
[C---:B------:R-:W-:Y:S01]  /*91f0*/  ISETP.GT.U32.AND P1, PT, R28.reuse, R9, PT ;  /* 0x000000091c00720c */ /* 0x040fe20003f24070 */
[--C-:B------:R-:W-:Y:S01]  /*9200*/  @!P0 IMAD.IADD R7, R7, 0x1, -R28.reuse ;  /* 0x0000000107078824 */ /* 0x100fe200078e0a1c */
[----:B------:R0:W-:Y:S01]  /*9210*/  STL [R1+0x40], R20 ;  /* 0x0000401401007387 */ /* 0x0001e20000100800 */
[--C-:B------:R-:W-:Y:S01]  /*9220*/  @!P4 IMAD.IADD R21, R21, 0x1, -R28.reuse ;  /* 0x000000011515c824 */ /* 0x100fe200078e0a1c */
[C---:B------:R-:W-:Y:S01]  /*9230*/  ISETP.GT.U32.AND P4, PT, R28.reuse, R25, PT ;  /* 0x000000191c00720c */ /* 0x040fe20003f84070 */
[--C-:B------:R-:W-:Y:S01]  /*9240*/  @!P6 IMAD.IADD R27, R27, 0x1, -R28.reuse ;  /* 0x000000011b1be824 */ /* 0x100fe200078e0a1c */
[----:B------:R-:W-:Y:S01]  /*9250*/  IABS R11, R11 ;  /* 0x0000000b000b7213 */ /* 0x000fe20000000000 */
[----:B0-----:R-:W4:Y:S04]  /*9260*/  LDL.LU R20, [R1+0x36c] ;  /* 0x00036c0001147983 */ /* 0x001f280000300800 */
[----:B------:R0:W-:Y:S02]  /*9270*/  STL [R1+0x3c], R7 ;  /* 0x00003c0701007387 */ /* 0x0001e40000100800 */
[--C-:B------:R-:W-:Y:S01]  /*9280*/  @!P1 IMAD.IADD R9, R9, 0x1, -R28.reuse ;  /* 0x0000000109099824 */ /* 0x100fe200078e0a1c */
[----:B------:R-:W-:Y:S01]  /*9290*/  ISETP.GT.U32.AND P3, PT, R28, R10, PT ;  /* 0x0000000a1c00720c */ /* 0x000fe20003f64070 */
[----:B------:R-:W-:Y:S01]  /*92a0*/  @!P5 IMAD.IADD R22, R22, 0x1, -R28 ;  /* 0x000000011616d824 */ /* 0x000fe200078e0a1c */
[----:B0-----:R-:W4:Y:S01]  /*92b0*/  LDL.LU R7, [R1+0x378] ;  /* 0x0003780001077983 */ /* 0x001f220000300800 */
[----:B------:R-:W-:-:S04]  /*92c0*/  IMAD.HI.U32 R3, R2, R11, RZ ;  /* 0x0000000b02037227 */ /* 0x000fc800078e00ff */
[--C-:B------:R-:W-:Y:S01]  /*92d0*/  @!P2 IMAD.IADD R24, R24, 0x1, -R28.reuse ;  /* 0x000000011818a824 */ /* 0x100fe200078e0a1c */
[----:B------:R-:W-:Y:S01]  /*92e0*/  ISETP.GT.U32.AND P0, PT, R28, R23, PT ;  /* 0x000000171c00720c */ /* 0x000fe20003f04070 */
[----:B------:R-:W-:Y:S02]  /*92f0*/  @!P4 IMAD.IADD R25, R25, 0x1, -R28 ;  /* 0x000000011919c824 */ /* 0x000fe400078e0a1c */
[----:B------:R-:W-:-:S04]  /*9300*/  IMAD.MOV R3, RZ, RZ, -R3 ;  /* 0x000000ffff037224 */ /* 0x000fc800078e0a03 */
[----:B------:R-:W-:Y:S02]  /*9310*/  IMAD R11, R28, R3, R11 ;  /* 0x000000031c0b7224 */ /* 0x000fe400078e020b */
[----:B------:R-:W-:-:S03]  /*9320*/  @!P3 IMAD.IADD R10, R10, 0x1, -R28 ;  /* 0x000000010a0ab824 */ /* 0x000fc600078e0a1c */
[----:B------:R-:W-:Y:S01]  /*9330*/  STL [R1+0x14ec], R11 ;  /* 0x0014ec0b01007387 */ /* 0x000fe20000100800 */
[----:B------:R-:W-:-:S03]  /*9340*/  @!P0 IMAD.IADD R23, R23, 0x1, -R28 ;  /* 0x0000000117178824 */ /* 0x000fc600078e0a1c */
[----:B------:R-:W-:Y:S04]  /*9350*/  STL [R1+0x38], R18 ;  /* 0x0000381201007387 */ /* 0x000fe80000100800 */
[----:B------:R-:W-:Y:S04]  /*9360*/  STL [R1+0x34], R5 ;  /* 0x0000340501007387 */ /* 0x000fe80000100800 */
[----:B------:R-:W-:Y:S04]  /*9370*/  STL [R1+0x30], R21 ;  /* 0x0000301501007387 */ /* 0x000fe80000100800 */
[----:B------:R0:W-:Y:S04]  /*9380*/  STL [R1+0x28], R10 ;  /* 0x0000280a01007387 */ /* 0x0001e80000100800 */
[----:B------:R1:W-:Y:S04]  /*9390*/  STL [R1+0x2c], R22 ;  /* 0x00002c1601007387 */ /* 0x0003e80000100800 */
[----:B0-----:R-:W4:Y:S04]  /*93a0*/  LDL R10, [R1+0xf00] ;  /* 0x000f0000010a7983 */ /* 0x001f280000100800 */
[----:B------:R-:W4:Y:S04]  /*93b0*/  LDL.LU R21, [R1+0x37c] ;  /* 0x00037c0001157983 */ /* 0x000f280000300800 */
[----:B------:R0:W-:Y:S04]  /*93c0*/  STL [R1+0x24], R23 ;  /* 0x0000241701007387 */ /* 0x0001e80000100800 */
[----:B------:R-:W4:Y:S04]  /*93d0*/  LDL.LU R18, [R1+0x370] ;  /* 0x0003700001127983 */ /* 0x000f280000300800 */
[----:B------:R0:W-:Y:S04]  /*93e0*/  STL [R1+0x20], R27 ;  /* 0x0000201b01007387 */ /* 0x0001e80000100800 */
[----:B-1----:R-:W4:Y:S04]  /*93f0*/  LDL.LU R22, [R1+0x374] ;  /* 0x0003740001167983 */ /* 0x002f280000300800 */
[----:B0-----:R-:W4:Y:S04]  /*9400*/  LDL.LU R23, [R1+0x358] ;  /* 0x0003580001177983 */ /* 0x001f280000300800 */
[----:B------:R-:W4:Y:S01]  /*9410*/  LDL.LU R27, [R1+0x364] ;  /* 0x00036400011b7983 */ /* 0x000f220000300800 */
[----:B--2---:R-:W-:-:S13]  /*9420*/  ISETP.GT.U32.AND P5, PT, R28, R26, PT ;  /* 0x0000001a1c00720c */ /* 0x004fda0003fa4070 */
[----:B------:R-:W-:Y:S01]  /*9430*/  @!P5 IMAD.IADD R26, R26, 0x1, -R28 ;  /* 0x000000011a1ad824 */ /* 0x000fe200078e0a1c */
[C---:B---3--:R-:W-:Y:S02]  /*9440*/  ISETP.GT.U32.AND P6, PT, R28.reuse, R4, PT ;  /* 0x000000041c00720c */ /* 0x048fe40003fc4070 */
[C---:B----4-:R-:W-:Y:S02]  /*9450*/  ISETP.GT.U32.AND P1, PT, R28.reuse, R16, PT ;  /* 0x000000101c00720c */ /* 0x050fe40003f24070 */
[----:B------:R-:W-:-:S09]  /*9460*/  ISETP.GT.U32.AND P2, PT, R28, R17, PT ;  /* 0x000000111c00720c */ /* 0x000fd20003f44070 */
[--C-:B------:R-:W-:Y:S01]  /*9470*/  @!P6 IMAD.IADD R4, R4, 0x1, -R28.reuse ;  /* 0x000000010404e824 */ /* 0x100fe200078e0a1c */
[----:B------:R-:W-:Y:S01]  /*9480*/  ISETP.GT.U32.AND P4, PT, R28, R6, PT ;  /* 0x000000061c00720c */ /* 0x000fe20003f84070 */
[--C-:B------:R-:W-:Y:S01]  /*9490*/  @!P1 IMAD.IADD R16, R16, 0x1, -R28.reuse ;  /* 0x0000000110109824 */ /* 0x100fe200078e0a1c */
[C---:B------:R-:W-:Y:S02]  /*94a0*/  ISETP.GT.U32.AND P6, PT, R28.reuse, R9, PT ;  /* 0x000000091c00720c */ /* 0x040fe40003fc4070 */
[C---:B------:R-:W-:Y:S01]  /*94b0*/  ISETP.GT.U32.AND P1, PT, R28.reuse, R24, PT ;  /* 0x000000181c00720c */ /* 0x040fe20003f24070 */
[----:B------:R-:W-:Y:S01]  /*94c0*/  @!P2 IMAD.IADD R17, R17, 0x1, -R28 ;  /* 0x000000011111a824 */ /* 0x000fe200078e0a1c */
[C---:B------:R-:W-:Y:S02]  /*94d0*/  ISETP.GT.U32.AND P2, PT, R28.reuse, R25, PT ;  /* 0x000000191c00720c */ /* 0x040fe40003f44070 */
[----:B------:R-:W-:-:S05]  /*94e0*/  ISETP.GT.U32.AND P3, PT, R28, R8, PT ;  /* 0x000000081c00720c */ /* 0x000fca0003f64070 */
[--C-:B------:R-:W-:Y:S01]  /*94f0*/  @!P4 IMAD.IADD R6, R6, 0x1, -R28.reuse ;  /* 0x000000010606c824 */ /* 0x100fe200078e0a1c */
[C---:B------:R-:W-:Y:S01]  /*9500*/  ISETP.GT.U32.AND P4, PT, R28.reuse, R26, PT ;  /* 0x0000001a1c00720c */ /* 0x040fe20003f84070 */
[--C-:B------:R-:W-:Y:S01]  /*9510*/  @!P6 IMAD.IADD R9, R9, 0x1, -R28.reuse ;  /* 0x000000010909e824 */ /* 0x100fe200078e0a1c */
[----:B------:R-:W-:Y:S01]  /*9520*/  ISETP.GT.U32.AND P5, PT, R28, R19, PT ;  /* 0x000000131c00720c */ /* 0x000fe20003fa4070 */
[--C-:B------:R-:W-:Y:S02]  /*9530*/  @!P1 IMAD.IADD R24, R24, 0x1, -R28.reuse ;  /* 0x0000000118189824 */ /* 0x100fe400078e0a1c */
[--C-:B------:R-:W-:Y:S01]  /*9540*/  @!P2 IMAD.IADD R25, R25, 0x1, -R28.reuse ;  /* 0x000000011919a824 */ /* 0x100fe200078e0a1c */
[----:B------:R0:W-:Y:S01]  /*9550*/  STL [R1+0x1c], R9 ;  /* 0x00001c0901007387 */ /* 0x0001e20000100800 */
[----:B------:R-:W-:-:S06]  /*9560*/  @!P3 IMAD.IADD R8, R8, 0x1, -R28 ;  /* 0x000000010808b824 */ /* 0x000fcc00078e0a1c */
[--C-:B------:R-:W-:Y:S01]  /*9570*/  @!P4 IMAD.IADD R26, R26, 0x1, -R28.reuse ;  /* 0x000000011a1ac824 */ /* 0x100fe200078e0a1c */
[----:B0-----:R-:W2:Y:S04]  /*9580*/  LDL.LU R9, [R1+0x368] ;  /* 0x0003680001097983 */ /* 0x001ea80000300800 */
[----:B------:R0:W-:Y:S04]  /*9590*/  STL [R1+0x18], R24 ;  /* 0x0000181801007387 */ /* 0x0001e80000100800 */
[----:B------:R-:W3:Y:S04]  /*95a0*/  LDL.LU R13, [R1+0x35c] ;  /* 0x00035c00010d7983 */ /* 0x000ee80000300800 */
[----:B------:R1:W-:Y:S01]  /*95b0*/  STL [R1+0x394], R25 ;  /* 0x0003941901007387 */ /* 0x0003e20000100800 */
[----:B------:R-:W-:-:S03]  /*95c0*/  @!P5 IMAD.IADD R19, R19, 0x1, -R28 ;  /* 0x000000011313d824 */ /* 0x000fc600078e0a1c */
[----:B------:R-:W4:Y:S01]  /*95d0*/  LDL.LU R5, [R1+0x360] ;  /* 0x0003600001057983 */ /* 0x000f220000300800 */
[----:B------:R-:W-:-:S03]  /*95e0*/  ISETP.GT.U32.AND P5, PT, R28, R8, PT ;  /* 0x000000081c00720c */ /* 0x000fc60003fa4070 */
[----:B------:R1:W-:Y:S04]  /*95f0*/  STL [R1+0x3a0], R26 ;  /* 0x0003a01a01007387 */ /* 0x0003e80000100800 */
[----:B0-----:R-:W2:Y:S04]  /*9600*/  LDL.LU R24, [R1+0x344] ;  /* 0x0003440001187983 */ /* 0x001ea80000300800 */
[----:B-1----:R-:W2:Y:S02]  /*9610*/  LDL.LU R25, [R1+0x350] ;  /* 0x0003500001197983 */ /* 0x002ea40000300800 */
[----:B------:R-:W-:-:S05]  /*9620*/  @!P5 IMAD.IADD R8, R8, 0x1, -R28 ;  /* 0x000000010808d824 */ /* 0x000fca00078e0a1c */
[----:B------:R0:W-:Y:S04]  /*9630*/  STL [R1+0x398], R8 ;  /* 0x0003980801007387 */ /* 0x0001e80000100800 */
[----:B------:R-:W2:Y:S01]  /*9640*/  LDL.LU R26, [R1+0x354] ;  /* 0x00035400011a7983 */ /* 0x000ea20000300800 */
[C---:B------:R-:W-:Y:S02]  /*9650*/  ISETP.GT.U32.AND P0, PT, R28.reuse, R29, PT ;  /* 0x0000001d1c00720c */ /* 0x040fe40003f04070 */
[C---:B------:R-:W-:Y:S02]  /*9660*/  ISETP.GT.U32.AND P3, PT, R28.reuse, R20, PT ;  /* 0x000000141c00720c */ /* 0x040fe40003f64070 */
[C---:B------:R-:W-:Y:S01]  /*9670*/  ISETP.GT.U32.AND P1, PT, R28.reuse, R16, PT ;  /* 0x000000101c00720c */ /* 0x040fe20003f24070 */
[----:B0-----:R-:W2:Y:S08]  /*9680*/  LDL.LU R8, [R1+0x348] ;  /* 0x0003480001087983 */ /* 0x001eb00000300800 */
[--C-:B------:R-:W-:Y:S01]  /*9690*/  @!P0 IMAD.IADD R29, R29, 0x1, -R28.reuse ;  /* 0x000000011d1d8824 */ /* 0x100fe200078e0a1c */
[----:B------:R-:W-:Y:S01]  /*96a0*/  ISETP.GT.U32.AND P0, PT, R28, R7, PT ;  /* 0x000000071c00720c */ /* 0x000fe20003f04070 */
[----:B------:R-:W-:Y:S01]  /*96b0*/  @!P3 IMAD.IADD R20, R20, 0x1, -R28 ;  /* 0x000000011414b824 */ /* 0x000fe200078e0a1c */
[----:B------:R-:W-:-:S02]  /*96c0*/  ISETP.GT.U32.AND P2, PT, R28, R17, PT ;  /* 0x000000111c00720c */ /* 0x000fc40003f44070 */
[----:B------:R-:W-:-:S09]  /*96d0*/  ISETP.GT.U32.AND P3, PT, R28, R29, PT ;  /* 0x0000001d1c00720c */ /* 0x000fd20003f64070 */
[----:B------:R-:W-:Y:S01]  /*96e0*/  @!P0 IMAD.IADD R7, R7, 0x1, -R28 ;  /* 0x0000000107078824 */ /* 0x000fe200078e0a1c */
[----:B------:R-:W-:-:S04]  /*96f0*/  ISETP.GT.U32.AND P0, PT, R28, R4, PT ;  /* 0x000000041c00720c */ /* 0x000fc80003f04070 */
[C---:B------:R-:W-:Y:S01]  /*9700*/  ISETP.GT.U32.AND P6, PT, R28.reuse, R7, PT ;  /* 0x000000071c00720c */ /* 0x040fe20003fc4070 */
[--C-:B------:R-:W-:Y:S01]  /*9710*/  @!P3 IMAD.IADD R29, R29, 0x1, -R28.reuse ;  /* 0x000000011d1db824 */ /* 0x100fe200078e0a1c */
[----:B------:R-:W-:Y:S01]  /*9720*/  ISETP.GT.U32.AND P4, PT, R28, R6, PT ;  /* 0x000000061c00720c */ /* 0x000fe20003f84070 */
[----:B------:R-:W-:-:S06]  /*9730*/  @!P1 IMAD.IADD R16, R16, 0x1, -R28 ;  /* 0x0000000110109824 */ /* 0x000fcc00078e0a1c */
[--C-:B------:R-:W-:Y:S02]  /*9740*/  @!P0 IMAD.IADD R4, R4, 0x1, -R28.reuse ;  /* 0x0000000104048824 */ /* 0x100fe400078e0a1c */
[----:B------:R-:W-:Y:S01]  /*9750*/  @!P2 IMAD.IADD R17, R17, 0x1, -R28 ;  /* 0x000000011111a824 */ /* 0x000fe200078e0a1c */
[----:B------:R0:W-:Y:S01]  /*9760*/  STL [R1+0x39c], R29 ;  /* 0x00039c1d01007387 */ /* 0x0001e20000100800 */
[----:B------:R-:W-:-:S03]  /*9770*/  ISETP.GT.U32.AND P0, PT, R28, R21, PT ;  /* 0x000000151c00720c */ /* 0x000fc60003f04070 */
[----:B0-----:R-:W2:Y:S01]  /*9780*/  LDL.LU R29, [R1+0x34c] ;  /* 0x00034c00011d7983 */ /* 0x001ea20000300800 */
[C---:B------:R-:W-:Y:S01]  /*9790*/  ISETP.GT.U32.AND P1, PT, R28.reuse, R18, PT ;  /* 0x000000121c00720c */ /* 0x040fe20003f24070 */
[----:B------:R-:W-:Y:S01]  /*97a0*/  @!P6 IMAD.IADD R7, R7, 0x1, -R28 ;  /* 0x000000010707e824 */ /* 0x000fe200078e0a1c */
[----:B------:R-:W-:-:S07]  /*97b0*/  ISETP.GT.U32.AND P2, PT, R28, R22, PT ;  /* 0x000000161c00720c */ /* 0x000fce0003f44070 */
[--C-:B------:R-:W-:Y:S01]  /*97c0*/  @!P0 IMAD.IADD R21, R21, 0x1, -R28.reuse ;  /* 0x0000000115158824 */ /* 0x100fe200078e0a1c */
[----:B------:R-:W-:Y:S01]  /*97d0*/  ISETP.GT.U32.AND P5, PT, R28, R19, PT ;  /* 0x000000131c00720c */ /* 0x000fe20003fa4070 */
[--C-:B------:R-:W-:Y:S01]  /*97e0*/  @!P4 IMAD.IADD R6, R6, 0x1, -R28.reuse ;  /* 0x000000010606c824 */ /* 0x100fe200078e0a1c */
[----:B------:R-:W-:Y:S01]  /*97f0*/  ISETP.GT.U32.AND P4, PT, R28, R23, PT ;  /* 0x000000171c00720c */ /* 0x000fe20003f84070 */
[--C-:B------:R-:W-:Y:S01]  /*9800*/  @!P1 IMAD.IADD R18, R18, 0x1, -R28.reuse ;  /* 0x0000000112129824 */ /* 0x100fe200078e0a1c */
[----:B------:R-:W-:Y:S01]  /*9810*/  ISETP.GT.U32.AND P3, PT, R28, R20, PT ;  /* 0x000000141c00720c */ /* 0x000fe20003f64070 */
[--C-:B------:R-:W-:Y:S01]  /*9820*/  @!P2 IMAD.IADD R22, R22, 0x1, -R28.reuse ;  /* 0x000000011616a824 */ /* 0x100fe200078e0a1c */
[----:B------:R-:W-:Y:S07]  /*9830*/  STL [R1+0x380], R4 ;  /* 0x0003800401007387 */ /* 0x000fee0000100800 */
[----:B------:R-:W-:-:S02]  /*9840*/  @!P5 IMAD.IADD R19, R19, 0x1, -R28 ;  /* 0x000000011313d824 */ /* 0x000fc400078e0a1c */
[--C-:B------:R-:W-:Y:S01]  /*9850*/  @!P4 IMAD.IADD R23, R23, 0x1, -R28.reuse ;  /* 0x000000011717c824 */ /* 0x100fe200078e0a1c */
[----:B------:R-:W-:Y:S01]  /*9860*/  STL [R1+0x38c], R16 ;  /* 0x00038c1001007387 */ /* 0x000fe20000100800 */
[--C-:B------:R-:W-:Y:S01]  /*9870*/  @!P3 IMAD.IADD R20, R20, 0x1, -R28.reuse ;  /* 0x000000011414b824 */ /* 0x100fe200078e0a1c */
[----:B------:R-:W-:Y:S02]  /*9880*/  ISETP.GT.U32.AND P5, PT, R28, R27, PT ;  /* 0x0000001b1c00720c */ /* 0x000fe40003fa4070 */
[----:B------:R-:W-:Y:S04]  /*9890*/  STL [R1+0x390], R17 ;  /* 0x0003901101007387 */ /* 0x000fe80000100800 */
[----:B------:R-:W-:Y:S04]  /*98a0*/  STL [R1+0x384], R6 ;  /* 0x0003840601007387 */ /* 0x000fe80000100800 */
[----:B------:R-:W-:Y:S04]  /*98b0*/  STL [R1+0x388], R19 ;  /* 0x0003881301007387 */ /* 0x000fe80000100800 */
[----:B------:R0:W-:Y:S04]  /*98c0*/  STL [R1+0x378], R7 ;  /* 0x0003780701007387 */ /* 0x0001e80000100800 */
[----:B------:R1:W-:Y:S04]  /*98d0*/  STL [R1+0x36c], R20 ;  /* 0x00036c1401007387 */ /* 0x0003e80000100800 */
[----:B0-----:R-:W2:Y:S04]  /*98e0*/  LDL.LU R7, [R1+0x330] ;  /* 0x0003300001077983 */ /* 0x001ea80000300800 */
[----:B------:R-:W2:Y:S04]  /*98f0*/  LDL.LU R4, [R1+0x33c] ;  /* 0x00033c0001047983 */ /* 0x000ea80000300800 */
[----:B------:R-:W2:Y:S04]  /*9900*/  LDL.LU R6, [R1+0x340] ;  /* 0x0003400001067983 */ /* 0x000ea80000300800 */
[----:B------:R-:W2:Y:S01]  /*9910*/  LDL.LU R19, [R1+0x334] ;  /* 0x0003340001137983 */ /* 0x000ea20000300800 */
[----:B------:R-:W-:-:S03]  /*9920*/  @!P5 IMAD.IADD R27, R27, 0x1, -R28 ;  /* 0x000000011b1bd824 */ /* 0x000fc600078e0a1c */
[----:B-1----:R-:W2:Y:S01]  /*9930*/  LDL.LU R20, [R1+0x338] ;  /* 0x0003380001147983 */ /* 0x002ea20000300800 */
[C---:B---3--:R-:W-:Y:S02]  /*9940*/  ISETP.GT.U32.AND P6, PT, R28.reuse, R13, PT ;  /* 0x0000000d1c00720c */ /* 0x048fe40003fc4070 */
[C---:B----4-:R-:W-:Y:S02]  /*9950*/  ISETP.GT.U32.AND P0, PT, R28.reuse, R5, PT ;  /* 0x000000051c00720c */ /* 0x050fe40003f04070 */
[C---:B--2---:R-:W-:Y:S02]  /*9960*/  ISETP.GT.U32.AND P1, PT, R28.reuse, R24, PT ;  /* 0x000000181c00720c */ /* 0x044fe40003f24070 */
[----:B------:R-:W-:-:S07]  /*9970*/  ISETP.GT.U32.AND P2, PT, R28, R25, PT ;  /* 0x000000191c00720c */ /* 0x000fce0003f44070 */
[--C-:B------:R-:W-:Y:S01]  /*9980*/  @!P6 IMAD.IADD R13, R13, 0x1, -R28.reuse ;  /* 0x000000010d0de824 */ /* 0x100fe200078e0a1c */
[C---:B------:R-:W-:Y:S01]  /*9990*/  ISETP.GT.U32.AND P6, PT, R28.reuse, R21, PT ;  /* 0x000000151c00720c */ /* 0x040fe20003fc4070 */
[--C-:B------:R-:W-:Y:S01]  /*99a0*/  @!P0 IMAD.IADD R5, R5, 0x1, -R28.reuse ;  /* 0x0000000105058824 */ /* 0x100fe200078e0a1c */
[----:B------:R-:W-:Y:S01]  /*99b0*/  ISETP.GT.U32.AND P0, PT, R28, R18, PT ;  /* 0x000000121c00720c */ /* 0x000fe20003f04070 */
[--C-:B------:R-:W-:Y:S01]  /*99c0*/  @!P1 IMAD.IADD R24, R24, 0x1, -R28.reuse ;  /* 0x0000000118189824 */ /* 0x100fe200078e0a1c */
[C---:B------:R-:W-:Y:S01]  /*99d0*/  ISETP.GT.U32.AND P1, PT, R28.reuse, R22, PT ;  /* 0x000000161c00720c */ /* 0x040fe20003f24070 */
[----:B------:R-:W-:Y:S01]  /*99e0*/  @!P2 IMAD.IADD R25, R25, 0x1, -R28 ;  /* 0x000000011919a824 */ /* 0x000fe200078e0a1c */
[C---:B------:R-:W-:Y:S02]  /*99f0*/  ISETP.GT.U32.AND P2, PT, R28.reuse, R23, PT ;  /* 0x000000171c00720c */ /* 0x040fe40003f44070 */
[----:B------:R-:W-:-:S05]  /*9a00*/  ISETP.GT.U32.AND P4, PT, R28, R26, PT ;  /* 0x0000001a1c00720c */ /* 0x000fca0003f84070 */
[--C-:B------:R-:W-:Y:S02]  /*9a10*/  @!P6 IMAD.IADD R21, R21, 0x1, -R28.reuse ;  /* 0x000000011515e824 */ /* 0x100fe400078e0a1c */
[----:B------:R-:W-:-:S03]  /*9a20*/  @!P0 IMAD.IADD R18, R18, 0x1, -R28 ;  /* 0x0000000112128824 */ /* 0x000fc600078e0a1c */
[----:B------:R0:W-:Y:S01]  /*9a30*/  STL [R1+0x37c], R21 ;  /* 0x00037c1501007387 */ /* 0x0001e20000100800 */
[--C-:B------:R-:W-:Y:S02]  /*9a40*/  @!P1 IMAD.IADD R22, R22, 0x1, -R28.reuse ;  /* 0x0000000116169824 */ /* 0x100fe400078e0a1c */
[--C-:B------:R-:W-:Y:S01]  /*9a50*/  @!P2 IMAD.IADD R23, R23, 0x1, -R28.reuse ;  /* 0x000000011717a824 */ /* 0x100fe200078e0a1c */
[----:B0-----:R-:W2:Y:S04]  /*9a60*/  LDL.LU R21, [R1+0x31c] ;  /* 0x00031c0001157983 */ /* 0x001ea80000300800 */
[----:B------:R0:W-:Y:S01]  /*9a70*/  STL [R1+0x370], R18 ;  /* 0x0003701201007387 */ /* 0x0001e20000100800 */
[----:B------:R-:W-:-:S03]  /*9a80*/  @!P4 IMAD.IADD R26, R26, 0x1, -R28 ;  /* 0x000000011a1ac824 */ /* 0x000fc600078e0a1c */
[----:B------:R-:W3:Y:S01]  /*9a90*/  LDL.LU R16, [R1+0x328] ;  /* 0x0003280001107983 */ /* 0x000ee20000300800 */
[----:B------:R-:W-:-:S03]  /*9aa0*/  ISETP.GT.U32.AND P4, PT, R28, R27, PT ;  /* 0x0000001b1c00720c */ /* 0x000fc60003f84070 */
[----:B------:R1:W-:Y:S04]  /*9ab0*/  STL [R1+0x374], R22 ;  /* 0x0003741601007387 */ /* 0x0003e80000100800 */
[----:B------:R-:W4:Y:S04]  /*9ac0*/  LDL.LU R17, [R1+0x32c] ;  /* 0x00032c0001117983 */ /* 0x000f280000300800 */
[----:B------:R1:W-:Y:S04]  /*9ad0*/  STL [R1+0x358], R23 ;  /* 0x0003581701007387 */ /* 0x0003e80000100800 */
[----:B0-----:R-:W2:Y:S04]  /*9ae0*/  LDL.LU R18, [R1+0x320] ;  /* 0x0003200001127983 */ /* 0x001ea80000300800 */
[----:B-1----:R-:W2:Y:S01]  /*9af0*/  LDL.LU R22, [R1+0x324] ;  /* 0x0003240001167983 */ /* 0x002ea20000300800 */
[----:B------:R-:W-:-:S05]  /*9b00*/  @!P4 IMAD.IADD R27, R27, 0x1, -R28 ;  /* 0x000000011b1bc824 */ /* 0x000fca00078e0a1c */
[----:B------:R0:W-:Y:S04]  /*9b10*/  STL [R1+0x364], R27 ;  /* 0x0003641b01007387 */ /* 0x0001e80000100800 */
[----:B------:R-:W2:Y:S04]  /*9b20*/  LDL.LU R23, [R1+0x308] ;  /* 0x0003080001177983 */ /* 0x000ea80000300800 */
[----:B0-----:R-:W2:Y:S01]  /*9b30*/  LDL.LU R27, [R1+0x314] ;  /* 0x00031400011b7983 */ /* 0x001ea20000300800 */
[C---:B------:R-:W-:Y:S02]  /*9b40*/  ISETP.GT.U32.AND P3, PT, R28.reuse, R9, PT ;  /* 0x000000091c00720c */ /* 0x040fe40003f64070 */
[----:B------:R-:W-:-:S11]  /*9b50*/  ISETP.GT.U32.AND P5, PT, R28, R8, PT ;  /* 0x000000081c00720c */ /* 0x000fd60003fa4070 */
[--C-:B------:R-:W-:Y:S01]  /*9b60*/  @!P3 IMAD.IADD R9, R9, 0x1, -R28.reuse ;  /* 0x000000010909b824 */ /* 0x100fe200078e0a1c */
[----:B------:R-:W-:Y:S01]  /*9b70*/  ISETP.GT.U32.AND P3, PT, R28, R29, PT ;  /* 0x0000001d1c00720c */ /* 0x000fe20003f64070 */
[----:B------:R-:W-:Y:S01]  /*9b80*/  @!P5 IMAD.IADD R8, R8, 0x1, -R28 ;  /* 0x000000010808d824 */ /* 0x000fe200078e0a1c */
[C---:B------:R-:W-:Y:S02]  /*9b90*/  ISETP.GT.U32.AND P0, PT, R28.reuse, R5, PT ;  /* 0x000000051c00720c */ /* 0x040fe40003f04070 */
[C---:B------:R-:W-:Y:S02]  /*9ba0*/  ISETP.GT.U32.AND P5, PT, R28.reuse, R9, PT ;  /* 0x000000091c00720c */ /* 0x040fe40003fa4070 */
[----:B------:R-:W-:-:S07]  /*9bb0*/  ISETP.GT.U32.AND P1, PT, R28, R24, PT ;  /* 0x000000181c00720c */ /* 0x000fce0003f24070 */
[----:B------:R-:W-:Y:S01]  /*9bc0*/  @!P3 IMAD.IADD R29, R29, 0x1, -R28 ;  /* 0x000000011d1db824 */ /* 0x000fe200078e0a1c */
[----:B------:R-:W-:-:S04]  /*9bd0*/  ISETP.GT.U32.AND P3, PT, R28, R13, PT ;  /* 0x0000000d1c00720c */ /* 0x000fc80003f64070 */
[C---:B------:R-:W-:Y:S01]  /*9be0*/  ISETP.GT.U32.AND P6, PT, R28.reuse, R29, PT ;  /* 0x0000001d1c00720c */ /* 0x040fe20003fc4070 */
[--C-:B------:R-:W-:Y:S01]  /*9bf0*/  @!P0 IMAD.IADD R5, R5, 0x1, -R28.reuse ;  /* 0x0000000105058824 */ /* 0x100fe200078e0a1c */
[----:B------:R-:W-:Y:S01]  /*9c00*/  ISETP.GT.U32.AND P2, PT, R28, R25, PT ;  /* 0x000000191c00720c */ /* 0x000fe20003f44070 */
[--C-:B------:R-:W-:Y:S02]  /*9c10*/  @!P5 IMAD.IADD R9, R9, 0x1, -R28.reuse ;  /* 0x000000010909d824 */ /* 0x100fe400078e0a1c */
[----:B------:R-:W-:-:S04]  /*9c20*/  @!P1 IMAD.IADD R24, R24, 0x1, -R28 ;  /* 0x0000000118189824 */ /* 0x000fc800078e0a1c */
[--C-:B------:R-:W-:Y:S01]  /*9c30*/  @!P3 IMAD.IADD R13, R13, 0x1, -R28.reuse ;  /* 0x000000010d0db824 */ /* 0x100fe200078e0a1c */
[C---:B------:R-:W-:Y:S02]  /*9c40*/  ISETP.GT.U32.AND P3, PT, R28.reuse, R7, PT ;  /* 0x000000071c00720c */ /* 0x040fe40003f64070 */
[C---:B------:R-:W-:Y:S01]  /*9c50*/  ISETP.GT.U32.AND P0, PT, R28.reuse, R4, PT ;  /* 0x000000041c00720c */ /* 0x040fe20003f04070 */
[----:B------:R0:W-:Y:S01]  /*9c60*/  STL [R1+0x368], R9 ;  /* 0x0003680901007387 */ /* 0x0001e20000100800 */
[C---:B------:R-:W-:Y:S01]  /*9c70*/  ISETP.GT.U32.AND P1, PT, R28.reuse, R6, PT ;  /* 0x000000061c00720c */ /* 0x040fe20003f24070 */
[--C-:B------:R-:W-:Y:S02]  /*9c80*/  @!P6 IMAD.IADD R29, R29, 0x1, -R28.reuse ;  /* 0x000000011d1de824 */ /* 0x100fe400078e0a1c */
[----:B0-----:R-:W2:Y:S01]  /*9c90*/  LDL.LU R9, [R1+0x318] ;  /* 0x0003180001097983 */ /* 0x001ea20000300800 */
[----:B------:R-:W-:Y:S01]  /*9ca0*/  @!P2 IMAD.IADD R25, R25, 0x1, -R28 ;  /* 0x000000011919a824 */ /* 0x000fe200078e0a1c */
[----:B------:R-:W-:-:S04]  /*9cb0*/  ISETP.GT.U32.AND P4, PT, R28, R26, PT ;  /* 0x0000001a1c00720c */ /* 0x000fc80003f84070 */
[--C-:B------:R-:W-:Y:S01]  /*9cc0*/  @!P3 IMAD.IADD R7, R7, 0x1, -R28.reuse ;  /* 0x000000010707b824 */ /* 0x100fe200078e0a1c */
[----:B------:R-:W-:Y:S01]  /*9cd0*/  ISETP.GT.U32.AND P2, PT, R28, R19, PT ;  /* 0x000000131c00720c */ /* 0x000fe20003f44070 */
[--C-:B------:R-:W-:Y:S01]  /*9ce0*/  @!P0 IMAD.IADD R4, R4, 0x1, -R28.reuse ;  /* 0x0000000104048824 */ /* 0x100fe200078e0a1c */
[----:B------:R-:W-:Y:S01]  /*9cf0*/  ISETP.GT.U32.AND P5, PT, R28, R8, PT ;  /* 0x000000081c00720c */ /* 0x000fe20003fa4070 */
[--C-:B------:R-:W-:Y:S01]  /*9d00*/  @!P1 IMAD.IADD R6, R6, 0x1, -R28.reuse ;  /* 0x0000000106069824 */ /* 0x100fe200078e0a1c */
[----:B------:R-:W-:Y:S01]  /*9d10*/  IABS R10, R10 ;  /* 0x0000000a000a7213 */ /* 0x000fe20000000000 */
[----:B------:R-:W-:Y:S04]  /*9d20*/  STL [R1+0x35c], R13 ;  /* 0x00035c0d01007387 */ /* 0x000fe80000100800 */
[----:B------:R-:W-:Y:S01]  /*9d30*/  IMAD.HI.U32 R3, R2, R10, RZ ;  /* 0x0000000a02037227 */ /* 0x000fe200078e00ff */
[----:B------:R-:W-:Y:S03]  /*9d40*/  STL [R1+0x360], R5 ;  /* 0x0003600501007387 */ /* 0x000fe60000100800 */
[----:B------:R-:W-:-:S02]  /*9d50*/  @!P4 IMAD.IADD R26, R26, 0x1, -R28 ;  /* 0x000000011a1ac824 */ /* 0x000fc400078e0a1c */
[--C-:B------:R-:W-:Y:S01]  /*9d60*/  @!P2 IMAD.IADD R19, R19, 0x1, -R28.reuse ;  /* 0x000000011313a824 */ /* 0x100fe200078e0a1c */
[----:B------:R-:W-:Y:S01]  /*9d70*/  STL [R1+0x344], R24 ;  /* 0x0003441801007387 */ /* 0x000fe20000100800 */
[----:B------:R-:W-:Y:S01]  /*9d80*/  @!P5 IMAD.IADD R8, R8, 0x1, -R28 ;  /* 0x000000010808d824 */ /* 0x000fe200078e0a1c */
[----:B------:R-:W-:Y:S02]  /*9d90*/  ISETP.GT.U32.AND P4, PT, R28, R20, PT ;  /* 0x000000141c00720c */ /* 0x000fe40003f84070 */
[----:B------:R-:W-:Y:S01]  /*9da0*/  STL [R1+0x350], R25 ;  /* 0x0003501901007387 */ /* 0x000fe20000100800 */
[----:B------:R-:W-:-:S03]  /*9db0*/  IMAD.MOV R3, RZ, RZ, -R3 ;  /* 0x000000ffff037224 */ /* 0x000fc600078e0a03 */
[----:B------:R-:W-:Y:S04]  /*9dc0*/  STL [R1+0x354], R26 ;  /* 0x0003541a01007387 */ /* 0x000fe80000100800 */
[----:B------:R0:W-:Y:S01]  /*9dd0*/  STL [R1+0x34c], R29 ;  /* 0x00034c1d01007387 */ /* 0x0001e20000100800 */
[----:B------:R-:W-:-:S03]  /*9de0*/  IMAD R10, R28, R3, R10 ;  /* 0x000000031c0a7224 */ /* 0x000fc600078e020a */
[----:B------:R1:W-:Y:S04]  /*9df0*/  STL [R1+0x348], R8 ;  /* 0x0003480801007387 */ /* 0x0003e80000100800 */
[----:B0-----:R-:W2:Y:S04]  /*9e00*/  LDL R29, [R1+0xefc] ;  /* 0x000efc00011d7983 */ /* 0x001ea80000100800 */
[----:B-1----:R-:W2:Y:S04]  /*9e10*/  LDL.LU R8, [R1+0x30c] ;  /* 0x00030c0001087983 */ /* 0x002ea80000300800 */
[----:B------:R-:W2:Y:S01]  /*9e20*/  LDL.LU R5, [R1+0x310] ;  /* 0x0003100001057983 */ /* 0x000ea20000300800 */
[----:B------:R-:W-:-:S03]  /*9e30*/  @!P4 IMAD.IADD R20, R20, 0x1, -R28 ;  /* 0x000000011414c824 */ /* 0x000fc600078e0a1c */
[----:B------:R-:W2:Y:S04]  /*9e40*/  LDL.LU R24, [R1+0x2f4] ;  /* 0x0002f40001187983 */ /* 0x000ea80000300800 */
[----:B------:R-:W2:Y:S04]  /*9e50*/  LDL.LU R25, [R1+0x300] ;  /* 0x0003000001197983 */ /* 0x000ea80000300800 */
[----:B------:R-:W-:Y:S01]  /*9e60*/  STL [R1+0x14f0], R10 ;  /* 0x0014f00a01007387 */ /* 0x000fe20000100800 */
[C---:B---3--:R-:W-:Y:S02]  /*9e70*/  ISETP.GT.U32.AND P6, PT, R28.reuse, R16, PT ;  /* 0x000000101c00720c */ /* 0x048fe40003fc4070 */
[----:B----4-:R-:W-:-:S02]  /*9e80*/  ISETP.GT.U32.AND P3, PT, R28, R17, PT ;  /* 0x000000111c00720c */ /* 0x010fc40003f64070 */
[C---:B--2---:R-:W-:Y:S02]  /*9e90*/  ISETP.GT.U32.AND P0, PT, R28.reuse, R18, PT ;  /* 0x000000121c00720c */ /* 0x044fe40003f04070 */
[----:B------:R-:W-:-:S07]  /*9ea0*/  ISETP.GT.U32.AND P1, PT, R28, R22, PT ;  /* 0x000000161c00720c */ /* 0x000fce0003f24070 */
[--C-:B------:R-:W-:Y:S01]  /*9eb0*/  @!P6 IMAD.IADD R16, R16, 0x1, -R28.reuse ;  /* 0x000000011010e824 */ /* 0x100fe200078e0a1c */
[C---:B------:R-:W-:Y:S01]  /*9ec0*/  ISETP.GT.U32.AND P6, PT, R28.reuse, R7, PT ;  /* 0x000000071c00720c */ /* 0x040fe20003fc4070 */
[--C-:B------:R-:W-:Y:S01]  /*9ed0*/  @!P3 IMAD.IADD R17, R17, 0x1, -R28.reuse ;  /* 0x000000011111b824 */ /* 0x100fe200078e0a1c */
[----:B------:R-:W-:Y:S01]  /*9ee0*/  ISETP.GT.U32.AND P3, PT, R28, R4, PT ;  /* 0x000000041c00720c */ /* 0x000fe20003f64070 */
[--C-:B------:R-:W-:Y:S01]  /*9ef0*/  @!P0 IMAD.IADD R18, R18, 0x1, -R28.reuse ;  /* 0x0000000112128824 */ /* 0x100fe200078e0a1c */
[----:B------:R-:W-:Y:S01]  /*9f00*/  ISETP.GT.U32.AND P0, PT, R28, R6, PT ;  /* 0x000000061c00720c */ /* 0x000fe20003f04070 */
[----:B------:R-:W-:Y:S01]  /*9f10*/  @!P1 IMAD.IADD R22, R22, 0x1, -R28 ;  /* 0x0000000116169824 */ /* 0x000fe200078e0a1c */
[C---:B------:R-:W-:Y:S02]  /*9f20*/  ISETP.GT.U32.AND P1, PT, R28.reuse, R19, PT ;  /* 0x000000131c00720c */ /* 0x040fe40003f24070 */
[----:B------:R-:W-:-:S05]  /*9f30*/  ISETP.GT.U32.AND P2, PT, R28, R23, PT ;  /* 0x000000171c00720c */ /* 0x000fca0003f44070 */
[--C-:B------:R-:W-:Y:S01]  /*9f40*/  @!P6 IMAD.IADD R7, R7, 0x1, -R28.reuse ;  /* 0x000000010707e824 */ /* 0x100fe200078e0a1c */
[----:B------:R-:W-:Y:S01]  /*9f50*/  ISETP.GT.U32.AND P5, PT, R28, R21, PT ;  /* 0x000000151c00720c */ /* 0x000fe20003fa4070 */
[--C-:B------:R-:W-:Y:S01]  /*9f60*/  @!P3 IMAD.IADD R4, R4, 0x1, -R28.reuse ;  /* 0x000000010404b824 */ /* 0x100fe200078e0a1c */
[----:B------:R-:W-:Y:S02]  /*9f70*/  ISETP.GT.U32.AND P4, PT, R28, R27, PT ;  /* 0x0000001b1c00720c */ /* 0x000fe40003f84070 */
[----:B------:R0:W-:Y:S01]  /*9f80*/  STL [R1+0x330], R7 ;  /* 0x0003300701007387 */ /* 0x0001e20000100800 */
[--C-:B------:R-:W-:Y:S02]  /*9f90*/  @!P0 IMAD.IADD R6, R6, 0x1, -R28.reuse ;  /* 0x0000000106068824 */ /* 0x100fe400078e0a1c */
[--C-:B------:R-:W-:Y:S02]  /*9fa0*/  @!P1 IMAD.IADD R19, R19, 0x1, -R28.reuse ;  /* 0x0000000113139824 */ /* 0x100fe400078e0a1c */
[----:B------:R-:W-:Y:S01]  /*9fb0*/  @!P2 IMAD.IADD R23, R23, 0x1, -R28 ;  /* 0x000000011717a824 */ /* 0x000fe200078e0a1c */
[----:B0-----:R-:W2:Y:S01]  /*9fc0*/  LDL.LU R7, [R1+0x304] ;  /* 0x0003040001077983 */ /* 0x001ea20000300800 */
[----:B------:R-:W-:-:S03]  /*9fd0*/  ISETP.GT.U32.AND P2, PT, R28, R20, PT ;  /* 0x000000141c00720c */ /* 0x000fc60003f44070 */
[----:B------:R-:W3:Y:S04]  /*9fe0*/  LDL.LU R26, [R1+0x2f8] ;  /* 0x0002f800011a7983 */ /* 0x000ee80000300800 */
[----:B------:R0:W-:Y:S04]  /*9ff0*/  STL [R1+0x33c], R4 ;  /* 0x00033c0401007387 */ /* 0x0001e80000100800 */
[----:B------:R-:W4:Y:S04]  /*a000*/  LDL.LU R12, [R1+0x2fc] ;  /* 0x0002fc00010c7983 */ /* 0x000f280000300800 */
[----:B------:R-:W-:Y:S04]  /*a010*/  STL [R1+0x340], R6 ;  /* 0x0003400601007387 */ /* 0x000fe80000100800 */
[----:B------:R-:W2:Y:S04]  /*a020*/  LDL.LU R13, [R1+0x2e0] ;  /* 0x0002e000010d7983 */ /* 0x000ea80000300800 */
[----:B------:R1:W-:Y:S01]  /*a030*/  STL [R1+0x334], R19 ;  /* 0x0003341301007387 */ /* 0x0003e20000100800 */
[----:B------:R-:W-:-:S03]  /*a040*/  @!P5 IMAD.IADD R21, R21, 0x1, -R28 ;  /* 0x000000011515d824 */ /* 0x000fc600078e0a1c */
[----:B0-----:R-:W3:Y:S01]  /*a050*/  LDL.LU R4, [R1+0x2ec] ;  /* 0x0002ec0001047983 */ /* 0x001ee20000300800 */
[--C-:B------:R-:W-:Y:S01]  /*a060*/  @!P4 IMAD.IADD R27, R27, 0x1, -R28.reuse ;  /* 0x000000011b1bc824 */ /* 0x100fe200078e0a1c */
[----:B------:R-:W-:Y:S01]  /*a070*/  ISETP.GT.U32.AND P4, PT, R28, R21, PT ;  /* 0x000000151c00720c */ /* 0x000fe20003f84070 */
[--C-:B------:R-:W-:Y:S01]  /*a080*/  @!P2 IMAD.IADD R20, R20, 0x1, -R28.reuse ;  /* 0x000000011414a824 */ /* 0x100fe200078e0a1c */
[----:B-1----:R-:W3:Y:S04]  /*a090*/  LDL.LU R19, [R1+0x2f0] ;  /* 0x0002f00001137983 */ /* 0x002ee80000300800 */
[----:B------:R0:W-:Y:S07]  /*a0a0*/  STL [R1+0x338], R20 ;  /* 0x0003381401007387 */ /* 0x0001ee0000100800 */
[----:B------:R-:W-:Y:S01]  /*a0b0*/  @!P4 IMAD.IADD R21, R21, 0x1, -R28 ;  /* 0x000000011515c824 */ /* 0x000fe200078e0a1c */
[----:B0-----:R-:W3:Y:S04]  /*a0c0*/  LDL.LU R20, [R1+0x2e4] ;  /* 0x0002e40001147983 */ /* 0x001ee80000300800 */
[----:B------:R0:W-:Y:S04]  /*a0d0*/  STL [R1+0x31c], R21 ;  /* 0x00031c1501007387 */ /* 0x0001e80000100800 */
[----:B0-----:R-:W3:Y:S01]  /*a0e0*/  LDL.LU R21, [R1+0x2e8] ;  /* 0x0002e80001157983 */ /* 0x001ee20000300800 */
[----:B------:R-:W-:-:S02]  /*a0f0*/  ISETP.GT.U32.AND P5, PT, R28, R9, PT ;  /* 0x000000091c00720c */ /* 0x000fc40003fa4070 */
[C---:B------:R-:W-:Y:S02]  /*a100*/  ISETP.GT.U32.AND P3, PT, R28.reuse, R17, PT ;  /* 0x000000111c00720c */ /* 0x040fe40003f64070 */
[----:B------:R-:W-:-:S09]  /*a110*/  ISETP.GT.U32.AND P0, PT, R28, R18, PT ;  /* 0x000000121c00720c */ /* 0x000fd20003f04070 */
[--C-:B------:R-:W-:Y:S01]  /*a120*/  @!P5 IMAD.IADD R9, R9, 0x1, -R28.reuse ;  /* 0x000000010909d824 */ /* 0x100fe200078e0a1c */
[----:B------:R-:W-:Y:S01]  /*a130*/  ISETP.GT.U32.AND P5, PT, R28, R16, PT ;  /* 0x000000101c00720c */ /* 0x000fe20003fa4070 */
[----:B------:R-:W-:-:S03]  /*a140*/  @!P3 IMAD.IADD R17, R17, 0x1, -R28 ;  /* 0x000000011111b824 */ /* 0x000fc600078e0a1c */
[C---:B------:R-:W-:Y:S02]  /*a150*/  ISETP.GT.U32.AND P6, PT, R28.reuse, R9, PT ;  /* 0x000000091c00720c */ /* 0x040fe40003fc4070 */
[----:B------:R-:W-:-:S07]  /*a160*/  ISETP.GT.U32.AND P1, PT, R28, R22, PT ;  /* 0x000000161c00720c */ /* 0x000fce0003f24070 */
[--C-:B------:R-:W-:Y:S01]  /*a170*/  @!P5 IMAD.IADD R16, R16, 0x1, -R28.reuse ;  /* 0x000000011010d824 */ /* 0x100fe200078e0a1c */
[C---:B------:R-:W-:Y:S02]  /*a180*/  ISETP.GT.U32.AND P5, PT, R28.reuse, R8, PT ;  /* 0x000000081c00720c */ /* 0x040fe40003fa4070 */
[----:B------:R-:W-:Y:S02]  /*a190*/  ISETP.GT.U32.AND P3, PT, R28, R5, PT ;  /* 0x000000051c00720c */ /* 0x000fe40003f64070 */
[----:B------:R-:W-:Y:S01]  /*a1a0*/  IABS R6, R29 ;  /* 0x0000001d00067213 */ /* 0x000fe20000000000 */
[--C-:B------:R-:W-:Y:S01]  /*a1b0*/  @!P0 IMAD.IADD R18, R18, 0x1, -R28.reuse ;  /* 0x0000000112128824 */ /* 0x100fe200078e0a1c */
[----:B------:R-:W3:Y:S01]  /*a1c0*/  LDL.LU R29, [R1+0x2cc] ;  /* 0x0002cc00011d7983 */ /* 0x000ee20000300800 */
[C---:B------:R-:W-:Y:S01]  /*a1d0*/  ISETP.GT.U32.AND P0, PT, R28.reuse, R24, PT ;  /* 0x000000181c00720c */ /* 0x040fe20003f04070 */
[----:B------:R-:W-:Y:S01]  /*a1e0*/  @!P6 IMAD.IADD R9, R9, 0x1, -R28 ;  /* 0x000000010909e824 */ /* 0x000fe200078e0a1c */
[----:B------:R-:W-:-:S04]  /*a1f0*/  ISETP.GT.U32.AND P2, PT, R28, R23, PT ;  /* 0x000000171c00720c */ /* 0x000fc80003f44070 */
[--C-:B------:R-:W-:Y:S01]  /*a200*/  @!P5 IMAD.IADD R8, R8, 0x1, -R28.reuse ;  /* 0x000000010808d824 */ /* 0x100fe200078e0a1c */
[----:B------:R-:W-:Y:S01]  /*a210*/  ISETP.GT.U32.AND P4, PT, R28, R27, PT ;  /* 0x0000001b1c00720c */ /* 0x000fe20003f84070 */
[--C-:B------:R-:W-:Y:S02]  /*a220*/  @!P1 IMAD.IADD R22, R22, 0x1, -R28.reuse ;  /* 0x0000000116169824 */ /* 0x100fe400078e0a1c */
[--C-:B------:R-:W-:Y:S01]  /*a230*/  @!P3 IMAD.IADD R5, R5, 0x1, -R28.reuse ;  /* 0x000000010505b824 */ /* 0x100fe200078e0a1c */
[----:B------:R-:W-:Y:S02]  /*a240*/  ISETP.GT.U32.AND P1, PT, R28, R25, PT ;  /* 0x000000191c00720c */ /* 0x000fe40003f24070 */
[--C-:B------:R-:W-:Y:S02]  /*a250*/  @!P0 IMAD.IADD R24, R24, 0x1, -R28.reuse ;  /* 0x0000000118188824 */ /* 0x100fe400078e0a1c */
[--C-:B------:R-:W-:Y:S01]  /*a260*/  @!P2 IMAD.IADD R23, R23, 0x1, -R28.reuse ;  /* 0x000000011717a824 */ /* 0x100fe200078e0a1c */
[----:B------:R-:W-:Y:S04]  /*a270*/  STL [R1+0x328], R16 ;  /* 0x0003281001007387 */ /* 0x000fe80000100800 */
[--C-:B------:R-:W-:Y:S01]  /*a280*/  @!P4 IMAD.IADD R27, R27, 0x1, -R28.reuse ;  /* 0x000000011b1bc824 */ /* 0x100fe200078e0a1c */
[----:B------:R-:W-:Y:S03]  /*a290*/  STL [R1+0x32c], R17 ;  /* 0x00032c1101007387 */ /* 0x000fe60000100800 */
[----:B------:R-:W-:Y:S01]  /*a2a0*/  @!P1 IMAD.IADD R25, R25, 0x1, -R28 ;  /* 0x0000000119199824 */ /* 0x000fe200078e0a1c */
[----:B------:R-:W-:Y:S04]  /*a2b0*/  STL [R1+0x320], R18 ;  /* 0x0003201201007387 */ /* 0x000fe80000100800 */
[----:B------:R-:W-:Y:S04]  /*a2c0*/  STL [R1+0x324], R22 ;  /* 0x0003241601007387 */ /* 0x000fe80000100800 */
[----:B------:R-:W-:Y:S04]  /*a2d0*/  STL [R1+0x308], R23 ;  /* 0x0003081701007387 */ /* 0x000fe80000100800 */
[----:B------:R0:W-:Y:S04]  /*a2e0*/  STL [R1+0x314], R27 ;  /* 0x0003141b01007387 */ /* 0x0001e80000100800 */
[----:B0-----:R-:W3:Y:S04]  /*a2f0*/  LDL.LU R27, [R1+0x2d8] ;  /* 0x0002d800011b7983 */ /* 0x001ee80000300800 */
[----:B------:R0:W-:Y:S04]  /*a300*/  STL [R1+0x318], R9 ;  /* 0x0003180901007387 */ /* 0x0001e80000100800 */
[----:B0-----:R-:W3:Y:S04]  /*a310*/  LDL.LU R9, [R1+0x2dc] ;  /* 0x0002dc0001097983 */ /* 0x001ee80000300800 */
[----:B------:R-:W3:Y:S04]  /*a320*/  LDL.LU R16, [R1+0x2d0] ;  /* 0x0002d00001107983 */ /* 0x000ee80000300800 */
[----:B------:R-:W3:Y:S04]  /*a330*/  LDL.LU R22, [R1+0x2d4] ;  /* 0x0002d40001167983 */ /* 0x000ee80000300800 */
[----:B------:R-:W3:Y:S01]  /*a340*/  LDL.LU R23, [R1+0x2b8] ;  /* 0x0002b80001177983 */ /* 0x000ee20000300800 */
[----:B----4-:R-:W-:-:S02]  /*a350*/  ISETP.GT.U32.AND P6, PT, R28, R12, PT ;  /* 0x0000000c1c00720c */ /* 0x010fc40003fc4070 */
[C---:B--2---:R-:W-:Y:S02]  /*a360*/  ISETP.GT.U32.AND P5, PT, R28.reuse, R13, PT ;  /* 0x0000000d1c00720c */ /* 0x044fe40003fa4070 */
[----:B---3--:R-:W-:-:S09]  /*a370*/  ISETP.GT.U32.AND P3, PT, R28, R4, PT ;  /* 0x000000041c00720c */ /* 0x008fd20003f64070 */
[--C-:B------:R-:W-:Y:S01]  /*a380*/  @!P6 IMAD.IADD R12, R12, 0x1, -R28.reuse ;  /* 0x000000010c0ce824 */ /* 0x100fe200078e0a1c */
[C---:B------:R-:W-:Y:S02]  /*a390*/  ISETP.GT.U32.AND P6, PT, R28.reuse, R8, PT ;  /* 0x000000081c00720c */ /* 0x040fe40003fc4070 */
[C---:B------:R-:W-:Y:S01]  /*a3a0*/  ISETP.GT.U32.AND P0, PT, R28.reuse, R19, PT ;  /* 0x000000131c00720c */ /* 0x040fe20003f04070 */
[--C-:B------:R-:W-:Y:S01]  /*a3b0*/  @!P5 IMAD.IADD R13, R13, 0x1, -R28.reuse ;  /* 0x000000010d0dd824 */ /* 0x100fe200078e0a1c */
[C---:B------:R-:W-:Y:S02]  /*a3c0*/  ISETP.GT.U32.AND P2, PT, R28.reuse, R7, PT ;  /* 0x000000071c00720c */ /* 0x040fe40003f44070 */
[----:B------:R-:W-:Y:S01]  /*a3d0*/  ISETP.GT.U32.AND P5, PT, R28, R5, PT ;  /* 0x000000051c00720c */ /* 0x000fe20003fa4070 */
[----:B------:R-:W-:Y:S01]  /*a3e0*/  @!P3 IMAD.IADD R4, R4, 0x1, -R28 ;  /* 0x000000010404b824 */ /* 0x000fe200078e0a1c */
[C---:B------:R-:W-:Y:S02]  /*a3f0*/  ISETP.GT.U32.AND P3, PT, R28.reuse, R24, PT ;  /* 0x000000181c00720c */ /* 0x040fe40003f64070 */
[----:B------:R-:W-:-:S05]  /*a400*/  ISETP.GT.U32.AND P1, PT, R28, R20, PT ;  /* 0x000000141c00720c */ /* 0x000fca0003f24070 */
[--C-:B------:R-:W-:Y:S01]  /*a410*/  @!P0 IMAD.IADD R19, R19, 0x1, -R28.reuse ;  /* 0x0000000113138824 */ /* 0x100fe200078e0a1c */
[----:B------:R-:W-:Y:S01]  /*a420*/  ISETP.GT.U32.AND P0, PT, R28, R25, PT ;  /* 0x000000191c00720c */ /* 0x000fe20003f04070 */
[--C-:B------:R-:W-:Y:S01]  /*a430*/  @!P6 IMAD.IADD R8, R8, 0x1, -R28.reuse ;  /* 0x000000010808e824 */ /* 0x100fe200078e0a1c */
[----:B------:R-:W-:Y:S01]  /*a440*/  ISETP.GT.U32.AND P4, PT, R28, R26, PT ;  /* 0x0000001a1c00720c */ /* 0x000fe20003f84070 */
[--C-:B------:R-:W-:Y:S02]  /*a450*/  @!P2 IMAD.IADD R7, R7, 0x1, -R28.reuse ;  /* 0x000000010707a824 */ /* 0x100fe400078e0a1c */
[--C-:B------:R-:W-:Y:S01]  /*a460*/  @!P5 IMAD.IADD R5, R5, 0x1, -R28.reuse ;  /* 0x000000010505d824 */ /* 0x100fe200078e0a1c */
[----:B------:R0:W-:Y:S01]  /*a470*/  STL [R1+0x30c], R8 ;  /* 0x00030c0801007387 */ /* 0x0001e20000100800 */
[--C-:B------:R-:W-:Y:S01]  /*a480*/  @!P3 IMAD.IADD R24, R24, 0x1, -R28.reuse ;  /* 0x000000011818b824 */ /* 0x100fe200078e0a1c */
[----:B------:R-:W-:Y:S01]  /*a490*/  ISETP.GT.U32.AND P2, PT, R28, R21, PT ;  /* 0x000000151c00720c */ /* 0x000fe20003f44070 */
[--C-:B------:R-:W-:Y:S01]  /*a4a0*/  @!P1 IMAD.IADD R20, R20, 0x1, -R28.reuse ;  /* 0x0000000114149824 */ /* 0x100fe200078e0a1c */
[----:B------:R-:W-:Y:S01]  /*a4b0*/  ISETP.GT.U32.AND P1, PT, R28, R7, PT ;  /* 0x000000071c00720c */ /* 0x000fe20003f24070 */
[----:B0-----:R-:W2:Y:S04]  /*a4c0*/  LDL.LU R8, [R1+0x2c4] ;  /* 0x0002c40001087983 */ /* 0x001ea80000300800 */
[----:B------:R-:W3:Y:S01]  /*a4d0*/  LDL.LU R17, [R1+0x2c8] ;  /* 0x0002c80001117983 */ /* 0x000ee20000300800 */
[----:B------:R-:W-:-:S03]  /*a4e0*/  @!P0 IMAD.IADD R25, R25, 0x1, -R28 ;  /* 0x0000000119198824 */ /* 0x000fc600078e0a1c */
[----:B------:R0:W-:Y:S04]  /*a4f0*/  STL [R1+0x310], R5 ;  /* 0x0003100501007387 */ /* 0x0001e80000100800 */
[----:B------:R1:W-:Y:S01]  /*a500*/  STL [R1+0x2f4], R24 ;  /* 0x0002f41801007387 */ /* 0x0003e20000100800 */
[----:B------:R-:W-:-:S03]  /*a510*/  @!P4 IMAD.IADD R26, R26, 0x1, -R28 ;  /* 0x000000011a1ac824 */ /* 0x000fc600078e0a1c */
[----:B------:R-:W4:Y:S04]  /*a520*/  LDL.LU R18, [R1+0x2bc] ;  /* 0x0002bc0001127983 */ /* 0x000f280000300800 */
[----:B0-----:R-:W2:Y:S01]  /*a530*/  LDL.LU R5, [R1+0x2c0] ;  /* 0x0002c00001057983 */ /* 0x001ea20000300800 */
[--C-:B------:R-:W-:Y:S01]  /*a540*/  @!P2 IMAD.IADD R21, R21, 0x1, -R28.reuse ;  /* 0x000000011515a824 */ /* 0x100fe200078e0a1c */
[----:B------:R-:W-:Y:S02]  /*a550*/  ISETP.GT.U32.AND P2, PT, R28, R26, PT ;  /* 0x0000001a1c00720c */ /* 0x000fe40003f44070 */
[----:B------:R-:W-:Y:S01]  /*a560*/  STL [R1+0x300], R25 ;  /* 0x0003001901007387 */ /* 0x000fe20000100800 */
[----:B------:R-:W-:-:S03]  /*a570*/  @!P1 IMAD.IADD R7, R7, 0x1, -R28 ;  /* 0x0000000107079824 */ /* 0x000fc600078e0a1c */
[----:B-1----:R-:W2:Y:S04]  /*a580*/  LDL.LU R24, [R1+0x2a4] ;  /* 0x0002a40001187983 */ /* 0x002ea80000300800 */
[----:B------:R0:W-:Y:S03]  /*a590*/  STL [R1+0x304], R7 ;  /* 0x0003040701007387 */ /* 0x0001e60000100800 */
[----:B------:R-:W-:Y:S01]  /*a5a0*/  @!P2 IMAD.IADD R26, R26, 0x1, -R28 ;  /* 0x000000011a1aa824 */ /* 0x000fe200078e0a1c */
[----:B0-----:R-:W2:Y:S04]  /*a5b0*/  LDL.LU R7, [R1+0x2b0] ;  /* 0x0002b00001077983 */ /* 0x001ea80000300800 */
[----:B------:R-:W2:Y:S04]  /*a5c0*/  LDL.LU R25, [R1+0x2b4] ;  /* 0x0002b40001197983 */ /* 0x000ea80000300800 */
[----:B------:R0:W-:Y:S04]  /*a5d0*/  STL [R1+0x2f8], R26 ;  /* 0x0002f81a01007387 */ /* 0x0001e80000100800 */
[----:B0-----:R-:W2:Y:S01]  /*a5e0*/  LDL.LU R26, [R1+0x2a8] ;  /* 0x0002a800011a7983 */ /* 0x001ea20000300800 */
[----:B------:R-:W-:-:S02]  /*a5f0*/  ISETP.GT.U32.AND P4, PT, R28, R29, PT ;  /* 0x0000001d1c00720c */ /* 0x000fc40003f84070 */
[C---:B------:R-:W-:Y:S02]  /*a600*/  ISETP.GT.U32.AND P5, PT, R28.reuse, R13, PT ;  /* 0x0000000d1c00720c */ /* 0x040fe40003fa4070 */
[----:B------:R-:W-:-:S09]  /*a610*/  ISETP.GT.U32.AND P3, PT, R28, R4, PT ;  /* 0x000000041c00720c */ /* 0x000fd20003f64070 */
[----:B------:R-:W-:Y:S01]  /*a620*/  @!P4 IMAD.IADD R29, R29, 0x1, -R28 ;  /* 0x000000011d1dc824 */ /* 0x000fe200078e0a1c */
[----:B------:R-:W-:-:S04]  /*a630*/  ISETP.GT.U32.AND P4, PT, R28, R12, PT ;  /* 0x0000000c1c00720c */ /* 0x000fc80003f84070 */
[C---:B------:R-:W-:Y:S01]  /*a640*/  ISETP.GT.U32.AND P6, PT, R28.reuse, R29, PT ;  /* 0x0000001d1c00720c */ /* 0x040fe20003fc4070 */
[----:B------:R-:W-:Y:S01]  /*a650*/  @!P5 IMAD.IADD R13, R13, 0x1, -R28 ;  /* 0x000000010d0dd824 */ /* 0x000fe200078e0a1c */
[----:B------:R-:W-:-:S07]  /*a660*/  ISETP.GT.U32.AND P0, PT, R28, R19, PT ;  /* 0x000000131c00720c */ /* 0x000fce0003f04070 */
[--C-:B------:R-:W-:Y:S01]  /*a670*/  @!P4 IMAD.IADD R12, R12, 0x1, -R28.reuse ;  /* 0x000000010c0cc824 */ /* 0x100fe200078e0a1c */
[----:B------:R-:W-:Y:S01]  /*a680*/  ISETP.GT.U32.AND P4, PT, R28, R27, PT ;  /* 0x0000001b1c00720c */ /* 0x000fe20003f84070 */
[--C-:B------:R-:W-:Y:S01]  /*a690*/  @!P3 IMAD.IADD R4, R4, 0x1, -R28.reuse ;  /* 0x000000010404b824 */ /* 0x100fe200078e0a1c */
[C---:B------:R-:W-:Y:S02]  /*a6a0*/  ISETP.GT.U32.AND P5, PT, R28.reuse, R9, PT ;  /* 0x000000091c00720c */ /* 0x040fe40003fa4070 */
[C---:B------:R-:W-:Y:S01]  /*a6b0*/  ISETP.GT.U32.AND P3, PT, R28.reuse, R16, PT ;  /* 0x000000101c00720c */ /* 0x040fe20003f64070 */
[----:B------:R-:W-:Y:S01]  /*a6c0*/  @!P6 IMAD.IADD R29, R29, 0x1, -R28 ;  /* 0x000000011d1de824 */ /* 0x000fe200078e0a1c */
[----:B------:R-:W-:-:S07]  /*a6d0*/  ISETP.GT.U32.AND P1, PT, R28, R20, PT ;  /* 0x000000141c00720c */ /* 0x000fce0003f24070 */
[--C-:B------:R-:W-:Y:S01]  /*a6e0*/  @!P4 IMAD.IADD R27, R27, 0x1, -R28.reuse ;  /* 0x000000011b1bc824 */ /* 0x100fe200078e0a1c */
[C---:B------:R-:W-:Y:S01]  /*a6f0*/  ISETP.GT.U32.AND P2, PT, R28.reuse, R21, PT ;  /* 0x000000151c00720c */ /* 0x040fe20003f44070 */
[--C-:B------:R-:W-:Y:S01]  /*a700*/  @!P0 IMAD.IADD R19, R19, 0x1, -R28.reuse ;  /* 0x0000000113138824 */ /* 0x100fe200078e0a1c */
[----:B------:R-:W-:Y:S01]  /*a710*/  ISETP.GT.U32.AND P0, PT, R28, R22, PT ;  /* 0x000000161c00720c */ /* 0x000fe20003f04070 */
[--C-:B------:R-:W-:Y:S02]  /*a720*/  @!P5 IMAD.IADD R9, R9, 0x1, -R28.reuse ;  /* 0x000000010909d824 */ /* 0x100fe400078e0a1c */
[--C-:B------:R-:W-:Y:S02]  /*a730*/  @!P3 IMAD.IADD R16, R16, 0x1, -R28.reuse ;  /* 0x000000011010b824 */ /* 0x100fe400078e0a1c */
[----:B------:R-:W-:Y:S01]  /*a740*/  @!P1 IMAD.IADD R20, R20, 0x1, -R28 ;  /* 0x0000000114149824 */ /* 0x000fe200078e0a1c */
[----:B------:R-:W-:-:S05]  /*a750*/  ISETP.GT.U32.AND P1, PT, R28, R23, PT ;  /* 0x000000171c00720c */ /* 0x000fca0003f24070 */
[--C-:B------:R-:W-:Y:S01]  /*a760*/  @!P2 IMAD.IADD R21, R21, 0x1, -R28.reuse ;  /* 0x000000011515a824 */ /* 0x100fe200078e0a1c */
[----:B------:R-:W-:Y:S01]  /*a770*/  STL [R1+0x2fc], R12 ;  /* 0x0002fc0c01007387 */ /* 0x000fe20000100800 */
[----:B------:R-:W-:-:S03]  /*a780*/  @!P0 IMAD.IADD R22, R22, 0x1, -R28 ;  /* 0x0000000116168824 */ /* 0x000fc600078e0a1c */
[----:B------:R-:W-:Y:S04]  /*a790*/  STL [R1+0x2e0], R13 ;  /* 0x0002e00d01007387 */ /* 0x000fe80000100800 */
[----:B------:R-:W-:Y:S04]  /*a7a0*/  STL [R1+0x2ec], R4 ;  /* 0x0002ec0401007387 */ /* 0x000fe80000100800 */
[----:B------:R-:W-:Y:S04]  /*a7b0*/  STL [R1+0x2f0], R19 ;  /* 0x0002f01301007387 */ /* 0x000fe80000100800 */
[----:B------:R-:W-:Y:S01]  /*a7c0*/  STL [R1+0x2e4], R20 ;  /* 0x0002e41401007387 */ /* 0x000fe20000100800 */
[----:B------:R-:W-:-:S03]  /*a7d0*/  @!P1 IMAD.IADD R23, R23, 0x1, -R28 ;  /* 0x0000000117179824 */ /* 0x000fc600078e0a1c */
[----:B------:R0:W-:Y:S04]  /*a7e0*/  STL [R1+0x2cc], R29 ;  /* 0x0002cc1d01007387 */ /* 0x0001e80000100800 */
[----:B------:R1:W-:Y:S04]  /*a7f0*/  STL [R1+0x2e8], R21 ;  /* 0x0002e81501007387 */ /* 0x0003e80000100800 */
[----:B0-----:R-:W2:Y:S04]  /*a800*/  LDL.LU R29, [R1+0x2ac] ;  /* 0x0002ac00011d7983 */ /* 0x001ea80000300800 */
[----:B------:R-:W2:Y:S04]  /*a810*/  LDL.LU R19, [R1+0x290] ;  /* 0x0002900001137983 */ /* 0x000ea80000300800 */
[----:B------:R-:W2:Y:S04]  /*a820*/  LDL.LU R20, [R1+0x29c] ;  /* 0x00029c0001147983 */ /* 0x000ea80000300800 */
[----:B-1----:R-:W2:Y:S01]  /*a830*/  LDL.LU R21, [R1+0x2a0] ;  /* 0x0002a00001157983 */ /* 0x002ea20000300800 */
[----:B------:R-:W-:-:S04]  /*a840*/  IMAD.HI.U32 R3, R2, R6, RZ ;  /* 0x0000000602037227 */ /* 0x000fc800078e00ff */
[----:B------:R-:W-:-:S04]  /*a850*/  IMAD.MOV R3, RZ, RZ, -R3 ;  /* 0x000000ffff037224 */ /* 0x000fc800078e0a03 */
[C---:B------:R-:W-:Y:S01]  /*a860*/  IMAD R6, R28.reuse, R3, R6 ;  /* 0x000000031c067224 */ /* 0x040fe200078e0206 */
[C---:B---3--:R-:W-:Y:S02]  /*a870*/  ISETP.GT.U32.AND P6, PT, R28.reuse, R17, PT ;  /* 0x000000111c00720c */ /* 0x048fe40003fc4070 */
[C---:B----4-:R-:W-:Y:S02]  /*a880*/  ISETP.GT.U32.AND P4, PT, R28.reuse, R18, PT ;  /* 0x000000121c00720c */ /* 0x050fe40003f84070 */
[----:B--2---:R-:W-:-:S09]  /*a890*/  ISETP.GT.U32.AND P5, PT, R28, R5, PT ;  /* 0x000000051c00720c */ /* 0x004fd20003fa4070 */
[--C-:B------:R-:W-:Y:S01]  /*a8a0*/  @!P6 IMAD.IADD R17, R17, 0x1, -R28.reuse ;  /* 0x000000011111e824 */ /* 0x100fe200078e0a1c */
[C---:B------:R-:W-:Y:S02]  /*a8b0*/  ISETP.GT.U32.AND P6, PT, R28.reuse, R27, PT ;  /* 0x0000001b1c00720c */ /* 0x040fe40003fc4070 */
        /* <DEDUP_REMOVED lines=14> */
[--C-:B------:R-:W-:Y:S02]  /*a9a0*/  @!P5 IMAD.IADD R16, R16, 0x1, -R28.reuse ;  /* 0x000000011010d824 */ /* 0x100fe400078e0a1c */
[----:B------:R-:W-:Y:S01]  /*a9b0*/  @!P0 IMAD.IADD R7, R7, 0x1, -R28 ;  /* 0x0000000107078824 */ /* 0x000fe200078e0a1c */
[----:B------:R-:W-:-:S02]  /*a9c0*/  ISETP.GT.U32.AND P0, PT, R28, R23, PT ;  /* 0x000000171c00720c */ /* 0x000fc40003f04070 */
[----:B------:R-:W-:Y:S01]  /*a9d0*/  ISETP.GT.U32.AND P2, PT, R28, R26, PT ;  /* 0x0000001a1c00720c */ /* 0x000fe20003f44070 */
[----:B0-----:R-:W2:Y:S01]  /*a9e0*/  LDL.LU R27, [R1+0x294] ;  /* 0x00029400011b7983 */ /* 0x001ea20000300800 */
[----:B------:R-:W-:-:S03]  /*a9f0*/  @!P3 IMAD.IADD R22, R22, 0x1, -R28 ;  /* 0x000000011616b824 */ /* 0x000fc600078e0a1c */
[----:B------:R0:W-:Y:S01]  /*aa00*/  STL [R1+0x2dc], R9 ;  /* 0x0002dc0901007387 */ /* 0x0001e20000100800 */
[--C-:B------:R-:W-:Y:S01]  /*aa10*/  @!P1 IMAD.IADD R25, R25, 0x1, -R28.reuse ;  /* 0x0000000119199824 */ /* 0x100fe200078e0a1c */
[----:B------:R-:W-:Y:S02]  /*aa20*/  ISETP.GT.U32.AND P1, PT, R28, R8, PT ;  /* 0x000000081c00720c */ /* 0x000fe40003f24070 */
[----:B0-----:R-:W3:Y:S04]  /*aa30*/  LDL.LU R9, [R1+0x298] ;  /* 0x0002980001097983 */ /* 0x001ee80000300800 */
[----:B------:R-:W4:Y:S04]  /*aa40*/  LDL.LU R11, [R1+0x27c] ;  /* 0x00027c00010b7983 */ /* 0x000f280000300800 */
[----:B------:R0:W-:Y:S04]  /*aa50*/  STL [R1+0x2d0], R16 ;  /* 0x0002d01001007387 */ /* 0x0001e80000100800 */
[----:B------:R-:W2:Y:S01]  /*aa60*/  LDL.LU R12, [R1+0x288] ;  /* 0x00028800010c7983 */ /* 0x000ea20000300800 */
[----:B------:R-:W-:-:S03]  /*aa70*/  @!P2 IMAD.IADD R26, R26, 0x1, -R28 ;  /* 0x000000011a1aa824 */ /* 0x000fc600078e0a1c */
[----:B------:R-:W3:Y:S01]  /*aa80*/  LDL.LU R4, [R1+0x28c] ;  /* 0x00028c0001047983 */ /* 0x000ee20000300800 */
[----:B------:R-:W-:-:S03]  /*aa90*/  ISETP.GT.U32.AND P2, PT, R28, R17, PT ;  /* 0x000000111c00720c */ /* 0x000fc60003f44070 */
[----:B------:R1:W-:Y:S01]  /*aaa0*/  STL [R1+0x2d4], R22 ;  /* 0x0002d41601007387 */ /* 0x0003e20000100800 */
[----:B------:R-:W-:-:S03]  /*aab0*/  ISETP.GT.U32.AND P4, PT, R28, R18, PT ;  /* 0x000000121c00720c */ /* 0x000fc60003f84070 */
[----:B0-----:R-:W3:Y:S01]  /*aac0*/  LDL.LU R16, [R1+0x280] ;  /* 0x0002800001107983 */ /* 0x001ee20000300800 */
[C---:B------:R-:W-:Y:S01]  /*aad0*/  ISETP.GT.U32.AND P5, PT, R28.reuse, R5, PT ;  /* 0x000000051c00720c */ /* 0x040fe20003fa4070 */
[--C-:B------:R-:W-:Y:S01]  /*aae0*/  @!P0 IMAD.IADD R23, R23, 0x1, -R28.reuse ;  /* 0x0000000117178824 */ /* 0x100fe200078e0a1c */
[C---:B------:R-:W-:Y:S02]  /*aaf0*/  ISETP.GT.U32.AND P0, PT, R28.reuse, R7, PT ;  /* 0x000000071c00720c */ /* 0x040fe40003f04070 */
[----:B------:R-:W-:Y:S01]  /*ab00*/  ISETP.GT.U32.AND P3, PT, R28, R24, PT ;  /* 0x000000181c00720c */ /* 0x000fe20003f64070 */
[--C-:B------:R-:W-:Y:S01]  /*ab10*/  @!P1 IMAD.IADD R8, R8, 0x1, -R28.reuse ;  /* 0x0000000108089824 */ /* 0x100fe200078e0a1c */
[----:B-1----:R-:W3:Y:S01]  /*ab20*/  LDL.LU R22, [R1+0x284] ;  /* 0x0002840001167983 */ /* 0x002ee20000300800 */
[--C-:B------:R-:W-:Y:S02]  /*ab30*/  @!P2 IMAD.IADD R17, R17, 0x1, -R28.reuse ;  /* 0x000000011111a824 */ /* 0x100fe400078e0a1c */
[--C-:B------:R-:W-:Y:S01]  /*ab40*/  @!P4 IMAD.IADD R18, R18, 0x1, -R28.reuse ;  /* 0x000000011212c824 */ /* 0x100fe200078e0a1c */
[----:B------:R0:W-:Y:S03]  /*ab50*/  STL [R1+0x2b8], R23 ;  /* 0x0002b81701007387 */ /* 0x0001e60000100800 */
[----:B------:R-:W-:-:S02]  /*ab60*/  @!P5 IMAD.IADD R5, R5, 0x1, -R28 ;  /* 0x000000010505d824 */ /* 0x000fc400078e0a1c */
[--C-:B------:R-:W-:Y:S02]  /*ab70*/  @!P0 IMAD.IADD R7, R7, 0x1, -R28.reuse ;  /* 0x0000000107078824 */ /* 0x100fe400078e0a1c */
[----:B------:R-:W-:Y:S01]  /*ab80*/  @!P3 IMAD.IADD R24, R24, 0x1, -R28 ;  /* 0x000000011818b824 */ /* 0x000fe200078e0a1c */
[----:B0-----:R-:W3:Y:S04]  /*ab90*/  LDL.LU R23, [R1+0x268] ;  /* 0x0002680001177983 */ /* 0x001ee80000300800 */
[----:B------:R0:W-:Y:S04]  /*aba0*/  STL [R1+0x2c4], R8 ;  /* 0x0002c40801007387 */ /* 0x0001e80000100800 */
[----:B0-----:R-:W3:Y:S04]  /*abb0*/  LDL.LU R8, [R1+0x274] ;  /* 0x0002740001087983 */ /* 0x001ee80000300800 */
[----:B------:R-:W-:Y:S04]  /*abc0*/  STL [R1+0x14f4], R6 ;  /* 0x0014f40601007387 */ /* 0x000fe80000100800 */
[----:B------:R-:W-:Y:S04]  /*abd0*/  STL [R1+0x2c8], R17 ;  /* 0x0002c81101007387 */ /* 0x000fe80000100800 */
[----:B------:R-:W-:Y:S04]  /*abe0*/  STL [R1+0x2bc], R18 ;  /* 0x0002bc1201007387 */ /* 0x000fe80000100800 */
[----:B------:R-:W-:Y:S04]  /*abf0*/  STL [R1+0x2c0], R5 ;  /* 0x0002c00501007387 */ /* 0x000fe80000100800 */
[----:B------:R0:W-:Y:S04]  /*ac00*/  STL [R1+0x2b0], R7 ;  /* 0x0002b00701007387 */ /* 0x0001e80000100800 */
[----:B------:R-:W-:Y:S04]  /*ac10*/  STL [R1+0x2a4], R24 ;  /* 0x0002a41801007387 */ /* 0x000fe80000100800 */
[----:B0-----:R-:W3:Y:S01]  /*ac20*/  LDL R7, [R1+0xef8] ;  /* 0x000ef80001077983 */ /* 0x001ee20000100800 */
[----:B------:R-:W-:-:S02]  /*ac30*/  ISETP.GT.U32.AND P6, PT, R28, R26, PT ;  /* 0x0000001a1c00720c */ /* 0x000fc40003fc4070 */
[C---:B------:R-:W-:Y:S02]  /*ac40*/  ISETP.GT.U32.AND P2, PT, R28.reuse, R29, PT ;  /* 0x0000001d1c00720c */ /* 0x040fe40003f44070 */
[C---:B------:R-:W-:Y:S02]  /*ac50*/  ISETP.GT.U32.AND P4, PT, R28.reuse, R19, PT ;  /* 0x000000131c00720c */ /* 0x040fe40003f84070 */
[C---:B------:R-:W-:Y:S02]  /*ac60*/  ISETP.GT.U32.AND P5, PT, R28.reuse, R20, PT ;  /* 0x000000141c00720c */ /* 0x040fe40003fa4070 */
[----:B------:R-:W-:-:S05]  /*ac70*/  ISETP.GT.U32.AND P3, PT, R28, R21, PT ;  /* 0x000000151c00720c */ /* 0x000fca0003f64070 */
[--C-:B------:R-:W-:Y:S02]  /*ac80*/  @!P6 IMAD.IADD R26, R26, 0x1, -R28.reuse ;  /* 0x000000011a1ae824 */ /* 0x100fe400078e0a1c */
[--C-:B------:R-:W-:Y:S01]  /*ac90*/  @!P2 IMAD.IADD R29, R29, 0x1, -R28.reuse ;  /* 0x000000011d1da824 */ /* 0x100fe200078e0a1c */
[----:B------:R-:W-:Y:S01]  /*aca0*/  ISETP.GT.U32.AND P1, PT, R28, R25, PT ;  /* 0x000000191c00720c */ /* 0x000fe20003f24070 */
[--C-:B------:R-:W-:Y:S02]  /*acb0*/  @!P4 IMAD.IADD R19, R19, 0x1, -R28.reuse ;  /* 0x000000011313c824 */ /* 0x100fe400078e0a1c */
[--C-:B------:R-:W-:Y:S02]  /*acc0*/  @!P5 IMAD.IADD R20, R20, 0x1, -R28.reuse ;  /* 0x000000011414d824 */ /* 0x100fe400078e0a1c */
[----:B------:R-:W-:-:S08]  /*acd0*/  @!P3 IMAD.IADD R21, R21, 0x1, -R28 ;  /* 0x000000011515b824 */ /* 0x000fd000078e0a1c */
[----:B------:R-:W-:-:S05]  /*ace0*/  @!P1 IMAD.IADD R25, R25, 0x1, -R28 ;  /* 0x0000000119199824 */ /* 0x000fca00078e0a1c */
[----:B------:R0:W-:Y:S04]  /*acf0*/  STL [R1+0x2b4], R25 ;  /* 0x0002b41901007387 */ /* 0x0001e80000100800 */
[----:B0-----:R-:W3:Y:S04]  /*ad00*/  LDL.LU R25, [R1+0x278] ;  /* 0x0002780001197983 */ /* 0x001ee80000300800 */
[----:B------:R-:W3:Y:S04]  /*ad10*/  LDL.LU R18, [R1+0x26c] ;  /* 0x00026c0001127983 */ /* 0x000ee80000300800 */
[----:B------:R0:W-:Y:S04]  /*ad20*/  STL [R1+0x2a8], R26 ;  /* 0x0002a81a01007387 */ /* 0x0001e80000100800 */
[----:B------:R-:W3:Y:S04]  /*ad30*/  LDL.LU R24, [R1+0x270] ;  /* 0x0002700001187983 */ /* 0x000ee80000300800 */
[----:B0-----:R-:W3:Y:S01]  /*ad40*/  LDL.LU R26, [R1+0x254] ;  /* 0x00025400011a7983 */ /* 0x001ee20000300800 */
[----:B----4-:R-:W-:-:S02]  /*ad50*/  ISETP.GT.U32.AND P6, PT, R28, R11, PT ;  /* 0x0000000b1c00720c */ /* 0x010fc40003fc4070 */
[C---:B--2---:R-:W-:Y:S02]  /*ad60*/  ISETP.GT.U32.AND P2, PT, R28.reuse, R12, PT ;  /* 0x0000000c1c00720c */ /* 0x044fe40003f44070 */
[----:B---3--:R-:W-:-:S09]  /*ad70*/  ISETP.GT.U32.AND P4, PT, R28, R4, PT ;  /* 0x000000041c00720c */ /* 0x008fd20003f84070 */
[--C-:B------:R-:W-:Y:S01]  /*ad80*/  @!P6 IMAD.IADD R11, R11, 0x1, -R28.reuse ;  /* 0x000000010b0be824 */ /* 0x100fe200078e0a1c */
[----:B------:R-:W-:Y:S01]  /*ad90*/  ISETP.GT.U32.AND P5, PT, R28, R16, PT ;  /* 0x000000101c00720c */ /* 0x000fe20003fa4070 */
[--C-:B------:R-:W-:Y:S01]  /*ada0*/  @!P2 IMAD.IADD R12, R12, 0x1, -R28.reuse ;  /* 0x000000010c0ca824 */ /* 0x100fe200078e0a1c */
[C---:B------:R-:W-:Y:S02]  /*adb0*/  ISETP.GT.U32.AND P6, PT, R28.reuse, R29, PT ;  /* 0x0000001d1c00720c */ /* 0x040fe40003fc4070 */
[----:B------:R-:W-:Y:S01]  /*adc0*/  ISETP.GT.U32.AND P2, PT, R28, R19, PT ;  /* 0x000000131c00720c */ /* 0x000fe20003f44070 */
[----:B------:R-:W-:Y:S01]  /*add0*/  @!P4 IMAD.IADD R4, R4, 0x1, -R28 ;  /* 0x000000010404c824 */ /* 0x000fe200078e0a1c */
[C---:B------:R-:W-:Y:S02]  /*ade0*/  ISETP.GT.U32.AND P4, PT, R28.reuse, R20, PT ;  /* 0x000000141c00720c */ /* 0x040fe40003f84070 */
[----:B------:R-:W-:-:S05]  /*adf0*/  ISETP.GT.U32.AND P0, PT, R28, R27, PT ;  /* 0x0000001b1c00720c */ /* 0x000fca0003f04070 */
[--C-:B------:R-:W-:Y:S01]  /*ae00*/  @!P5 IMAD.IADD R16, R16, 0x1, -R28.reuse ;  /* 0x000000011010d824 */ /* 0x100fe200078e0a1c */
[C---:B------:R-:W-:Y:S02]  /*ae10*/  ISETP.GT.U32.AND P5, PT, R28.reuse, R21, PT ;  /* 0x000000151c00720c */ /* 0x040fe40003fa4070 */
[----:B------:R-:W-:Y:S01]  /*ae20*/  ISETP.GT.U32.AND P3, PT, R28, R22, PT ;  /* 0x000000161c00720c */ /* 0x000fe20003f64070 */
[--C-:B------:R-:W-:Y:S02]  /*ae30*/  @!P6 IMAD.IADD R29, R29, 0x1, -R28.reuse ;  /* 0x000000011d1de824 */ /* 0x100fe400078e0a1c */
[--C-:B------:R-:W-:Y:S02]  /*ae40*/  @!P2 IMAD.IADD R19, R19, 0x1, -R28.reuse ;  /* 0x000000011313a824 */ /* 0x100fe400078e0a1c */
[--C-:B------:R-:W-:Y:S02]  /*ae50*/  @!P4 IMAD.IADD R20, R20, 0x1, -R28.reuse ;  /* 0x000000011414c824 */ /* 0x100fe400078e0a1c */
[----:B------:R-:W-:-:S04]  /*ae60*/  @!P0 IMAD.IADD R27, R27, 0x1, -R28 ;  /* 0x000000011b1b8824 */ /* 0x000fc800078e0a1c */
[--C-:B------:R-:W-:Y:S02]  /*ae70*/  @!P5 IMAD.IADD R21, R21, 0x1, -R28.reuse ;  /* 0x000000011515d824 */ /* 0x100fe400078e0a1c */
[----:B------:R-:W-:Y:S01]  /*ae80*/  @!P3 IMAD.IADD R22, R22, 0x1, -R28 ;  /* 0x000000011616b824 */ /* 0x000fe200078e0a1c */
[----:B------:R-:W-:-:S13]  /*ae90*/  ISETP.GT.U32.AND P3, PT, R28, R27, PT ;  /* 0x0000001b1c00720c */ /* 0x000fda0003f64070 */
[----:B------:R-:W-:Y:S01]  /*aea0*/  @!P3 IMAD.IADD R27, R27, 0x1, -R28 ;  /* 0x000000011b1bb824 */ /* 0x000fe200078e0a1c */
[----:B------:R-:W-:Y:S02]  /*aeb0*/  IABS R5, R7 ;  /* 0x0000000700057213 */ /* 0x000fe40000000000 */
[----:B------:R-:W2:Y:S04]  /*aec0*/  LDL.LU R7, [R1+0x260] ;  /* 0x0002600001077983 */ /* 0x000ea80000300800 */
[----:B------:R0:W-:Y:S04]  /*aed0*/  STL [R1+0x2ac], R29 ;  /* 0x0002ac1d01007387 */ /* 0x0001e80000100800 */
[----:B0-----:R-:W3:Y:S04]  /*aee0*/  LDL.LU R29, [R1+0x264] ;  /* 0x00026400011d7983 */ /* 0x001ee80000300800 */
[----:B------:R0:W-:Y:S04]  /*aef0*/  STL [R1+0x290], R19 ;  /* 0x0002901301007387 */ /* 0x0001e80000100800 */
[----:B------:R-:W4:Y:S04]  /*af00*/  LDL.LU R13, [R1+0x258] ;  /* 0x00025800010d7983 */ /* 0x000f280000300800 */
[----:B------:R1:W-:Y:S04]  /*af10*/  STL [R1+0x29c], R20 ;  /* 0x00029c1401007387 */ /* 0x0003e80000100800 */
[----:B------:R-:W3:Y:S04]  /*af20*/  LDL.LU R17, [R1+0x25c] ;  /* 0x00025c0001117983 */ /* 0x000ee80000300800 */
[----:B------:R1:W-:Y:S04]  /*af30*/  STL [R1+0x2a0], R21 ;  /* 0x0002a01501007387 */ /* 0x0003e80000100800 */
[----:B0-----:R-:W3:Y:S04]  /*af40*/  LDL.LU R19, [R1+0x240] ;  /* 0x0002400001137983 */ /* 0x001ee80000300800 */
[----:B-1----:R-:W3:Y:S04]  /*af50*/  LDL.LU R20, [R1+0x24c] ;  /* 0x00024c0001147983 */ /* 0x002ee80000300800 */
[----:B------:R0:W-:Y:S04]  /*af60*/  STL [R1+0x294], R27 ;  /* 0x0002941b01007387 */ /* 0x0001e80000100800 */
[----:B------:R-:W3:Y:S01]  /*af70*/  LDL.LU R21, [R1+0x250] ;  /* 0x0002500001157983 */ /* 0x000ee20000300800 */
[----:B------:R-:W-:-:S02]  /*af80*/  ISETP.GT.U32.AND P1, PT, R28, R9, PT ;  /* 0x000000091c00720c */ /* 0x000fc40003f24070 */
[C---:B------:R-:W-:Y:S02]  /*af90*/  ISETP.GT.U32.AND P0, PT, R28.reuse, R23, PT ;  /* 0x000000171c00720c */ /* 0x040fe40003f04070 */
[C---:B------:R-:W-:Y:S01]  /*afa0*/  ISETP.GT.U32.AND P2, PT, R28.reuse, R12, PT ;  /* 0x0000000c1c00720c */ /* 0x040fe20003f44070 */
[----:B0-----:R-:W3:Y:S08]  /*afb0*/  LDL.LU R27, [R1+0x244] ;  /* 0x00024400011b7983 */ /* 0x001ef00000300800 */
[--C-:B------:R-:W-:Y:S01]  /*afc0*/  @!P1 IMAD.IADD R9, R9, 0x1, -R28.reuse ;  /* 0x0000000109099824 */ /* 0x100fe200078e0a1c */
[C---:B------:R-:W-:Y:S01]  /*afd0*/  ISETP.GT.U32.AND P1, PT, R28.reuse, R8, PT ;  /* 0x000000081c00720c */ /* 0x040fe20003f24070 */
[----:B------:R-:W-:Y:S01]  /*afe0*/  @!P0 IMAD.IADD R23, R23, 0x1, -R28 ;  /* 0x0000000117178824 */ /* 0x000fe200078e0a1c */
[----:B------:R-:W-:-:S02]  /*aff0*/  ISETP.GT.U32.AND P4, PT, R28, R4, PT ;  /* 0x000000041c00720c */ /* 0x000fc40003f84070 */
[----:B------:R-:W-:-:S09]  /*b000*/  ISETP.GT.U32.AND P0, PT, R28, R9, PT ;  /* 0x000000091c00720c */ /* 0x000fd20003f04070 */
[--C-:B------:R-:W-:Y:S01]  /*b010*/  @!P1 IMAD.IADD R8, R8, 0x1, -R28.reuse ;  /* 0x0000000108089824 */ /* 0x100fe200078e0a1c */
[----:B------:R-:W-:Y:S01]  /*b020*/  ISETP.GT.U32.AND P1, PT, R28, R11, PT ;  /* 0x0000000b1c00720c */ /* 0x000fe20003f24070 */
[--C-:B------:R-:W-:Y:S01]  /*b030*/  @!P2 IMAD.IADD R12, R12, 0x1, -R28.reuse ;  /* 0x000000010c0ca824 */ /* 0x100fe200078e0a1c */
[C---:B------:R-:W-:Y:S02]  /*b040*/  ISETP.GT.U32.AND P5, PT, R28.reuse, R16, PT ;  /* 0x000000101c00720c */ /* 0x040fe40003fa4070 */
[C---:B------:R-:W-:Y:S01]  /*b050*/  ISETP.GT.U32.AND P6, PT, R28.reuse, R8, PT ;  /* 0x000000081c00720c */ /* 0x040fe20003fc4070 */
[--C-:B------:R-:W-:Y:S01]  /*b060*/  @!P0 IMAD.IADD R9, R9, 0x1, -R28.reuse ;  /* 0x0000000109098824 */ /* 0x100fe200078e0a1c */
[----:B------:R-:W-:Y:S01]  /*b070*/  ISETP.GT.U32.AND P2, PT, R28, R18, PT ;  /* 0x000000121c00720c */ /* 0x000fe20003f44070 */
[----:B------:R-:W-:Y:S01]  /*b080*/  @!P4 IMAD.IADD R4, R4, 0x1, -R28 ;  /* 0x000000010404c824 */ /* 0x000fe200078e0a1c */
[----:B------:R-:W-:-:S05]  /*b090*/  ISETP.GT.U32.AND P4, PT, R28, R24, PT ;  /* 0x000000181c00720c */ /* 0x000fca0003f84070 */
[--C-:B------:R-:W-:Y:S01]  /*b0a0*/  @!P1 IMAD.IADD R11, R11, 0x1, -R28.reuse ;  /* 0x000000010b0b9824 */ /* 0x100fe200078e0a1c */
[----:B------:R-:W-:Y:S01]  /*b0b0*/  ISETP.GT.U32.AND P1, PT, R28, R25, PT ;  /* 0x000000191c00720c */ /* 0x000fe20003f24070 */
[----:B------:R0:W-:Y:S02]  /*b0c0*/  STL [R1+0x298], R9 ;  /* 0x0002980901007387 */ /* 0x0001e40000100800 */
[--C-:B------:R-:W-:Y:S01]  /*b0d0*/  @!P6 IMAD.IADD R8, R8, 0x1, -R28.reuse ;  /* 0x000000010808e824 */ /* 0x100fe200078e0a1c */
[----:B------:R-:W-:Y:S01]  /*b0e0*/  ISETP.GT.U32.AND P3, PT, R28, R22, PT ;  /* 0x000000161c00720c */ /* 0x000fe20003f64070 */
[----:B------:R-:W-:Y:S01]  /*b0f0*/  @!P5 IMAD.IADD R16, R16, 0x1, -R28 ;  /* 0x000000011010d824 */ /* 0x000fe200078e0a1c */
[----:B0-----:R-:W3:Y:S01]  /*b100*/  LDL.LU R9, [R1+0x248] ;  /* 0x0002480001097983 */ /* 0x001ee20000300800 */
[----:B------:R-:W-:-:S06]  /*b110*/  ISETP.GT.U32.AND P5, PT, R28, R26, PT ;  /* 0x0000001a1c00720c */ /* 0x000fcc0003fa4070 */
[--C-:B------:R-:W-:Y:S01]  /*b120*/  @!P1 IMAD.IADD R25, R25, 0x1, -R28.reuse ;  /* 0x0000000119199824 */ /* 0x100fe200078e0a1c */
[----:B------:R-:W-:Y:S01]  /*b130*/  ISETP.GT.U32.AND P0, PT, R28, R23, PT ;  /* 0x000000171c00720c */ /* 0x000fe20003f04070 */
[--C-:B------:R-:W-:Y:S02]  /*b140*/  @!P2 IMAD.IADD R18, R18, 0x1, -R28.reuse ;  /* 0x000000011212a824 */ /* 0x100fe400078e0a1c */
[--C-:B------:R-:W-:Y:S01]  /*b150*/  @!P4 IMAD.IADD R24, R24, 0x1, -R28.reuse ;  /* 0x000000011818c824 */ /* 0x100fe200078e0a1c */
[----:B------:R-:W-:Y:S01]  /*b160*/  STL [R1+0x27c], R11 ;  /* 0x00027c0b01007387 */ /* 0x000fe20000100800 */
[----:B------:R-:W-:-:S03]  /*b170*/  @!P3 IMAD.IADD R22, R22, 0x1, -R28 ;  /* 0x000000011616b824 */ /* 0x000fc600078e0a1c */
[----:B------:R-:W-:Y:S01]  /*b180*/  STL [R1+0x288], R12 ;  /* 0x0002880c01007387 */ /* 0x000fe20000100800 */
[----:B------:R-:W-:-:S03]  /*b190*/  @!P5 IMAD.IADD R26, R26, 0x1, -R28 ;  /* 0x000000011a1ad824 */ /* 0x000fc600078e0a1c */
[----:B------:R-:W-:Y:S01]  /*b1a0*/  STL [R1+0x28c], R4 ;  /* 0x00028c0401007387 */ /* 0x000fe20000100800 */
[----:B------:R-:W-:-:S03]  /*b1b0*/  @!P0 IMAD.IADD R23, R23, 0x1, -R28 ;  /* 0x0000000117178824 */ /* 0x000fc600078e0a1c */
[----:B------:R-:W-:Y:S04]  /*b1c0*/  STL [R1+0x280], R16 ;  /* 0x0002801001007387 */ /* 0x000fe80000100800 */
[----:B------:R-:W-:Y:S04]  /*b1d0*/  STL [R1+0x284], R22 ;  /* 0x0002841601007387 */ /* 0x000fe80000100800 */
[----:B------:R0:W-:Y:S04]  /*b1e0*/  STL [R1+0x274], R8 ;  /* 0x0002740801007387 */ /* 0x0001e80000100800 */
[----:B------:R1:W-:Y:S04]  /*b1f0*/  STL [R1+0x268], R23 ;  /* 0x0002681701007387 */ /* 0x0003e80000100800 */
[----:B0-----:R-:W3:Y:S04]  /*b200*/  LDL.LU R8, [R1+0x22c] ;  /* 0x00022c0001087983 */ /* 0x001ee80000300800 */
[----:B------:R-:W3:Y:S04]  /*b210*/  LDL.LU R4, [R1+0x238] ;  /* 0x0002380001047983 */ /* 0x000ee80000300800 */
[----:B------:R-:W3:Y:S04]  /*b220*/  LDL.LU R16, [R1+0x23c] ;  /* 0x00023c0001107983 */ /* 0x000ee80000300800 */
[----:B------:R-:W3:Y:S04]  /*b230*/  LDL.LU R22, [R1+0x230] ;  /* 0x0002300001167983 */ /* 0x000ee80000300800 */
[----:B-1----:R-:W3:Y:S01]  /*b240*/  LDL.LU R23, [R1+0x234] ;  /* 0x0002340001177983 */ /* 0x002ee20000300800 */
[----:B--2---:R-:W-:-:S02]  /*b250*/  ISETP.GT.U32.AND P3, PT, R28, R7, PT ;  /* 0x000000071c00720c */ /* 0x004fc40003f64070 */
[C---:B----4-:R-:W-:Y:S02]  /*b260*/  ISETP.GT.U32.AND P6, PT, R28.reuse, R13, PT ;  /* 0x0000000d1c00720c */ /* 0x050fe40003fc4070 */
[C---:B---3--:R-:W-:Y:S02]  /*b270*/  ISETP.GT.U32.AND P1, PT, R28.reuse, R17, PT ;  /* 0x000000111c00720c */ /* 0x048fe40003f24070 */
[C---:B------:R-:W-:Y:S02]  /*b280*/  ISETP.GT.U32.AND P2, PT, R28.reuse, R19, PT ;  /* 0x000000131c00720c */ /* 0x040fe40003f44070 */
[----:B------:R-:W-:-:S07]  /*b290*/  ISETP.GT.U32.AND P4, PT, R28, R20, PT ;  /* 0x000000141c00720c */ /* 0x000fce0003f84070 */
[--C-:B------:R-:W-:Y:S01]  /*b2a0*/  @!P6 IMAD.IADD R13, R13, 0x1, -R28.reuse ;  /* 0x000000010d0de824 */ /* 0x100fe200078e0a1c */
[C---:B------:R-:W-:Y:S01]  /*b2b0*/  ISETP.GT.U32.AND P6, PT, R28.reuse, R25, PT ;  /* 0x000000191c00720c */ /* 0x040fe20003fc4070 */
[--C-:B------:R-:W-:Y:S01]  /*b2c0*/  @!P1 IMAD.IADD R17, R17, 0x1, -R28.reuse ;  /* 0x0000000111119824 */ /* 0x100fe200078e0a1c */
[C---:B------:R-:W-:Y:S01]  /*b2d0*/  ISETP.GT.U32.AND P1, PT, R28.reuse, R18, PT ;  /* 0x000000121c00720c */ /* 0x040fe20003f24070 */
[--C-:B------:R-:W-:Y:S01]  /*b2e0*/  @!P2 IMAD.IADD R19, R19, 0x1, -R28.reuse ;  /* 0x000000011313a824 */ /* 0x100fe200078e0a1c */
[----:B------:R-:W-:Y:S01]  /*b2f0*/  ISETP.GT.U32.AND P2, PT, R28, R24, PT ;  /* 0x000000181c00720c */ /* 0x000fe20003f44070 */
[----:B------:R-:W-:Y:S01]  /*b300*/  @!P4 IMAD.IADD R20, R20, 0x1, -R28 ;  /* 0x000000011414c824 */ /* 0x000fe200078e0a1c */
[C---:B------:R-:W-:Y:S02]  /*b310*/  ISETP.GT.U32.AND P4, PT, R28.reuse, R26, PT ;  /* 0x0000001a1c00720c */ /* 0x040fe40003f84070 */
[----:B------:R-:W-:-:S05]  /*b320*/  ISETP.GT.U32.AND P5, PT, R28, R21, PT ;  /* 0x000000151c00720c */ /* 0x000fca0003fa4070 */
[--C-:B------:R-:W-:Y:S02]  /*b330*/  @!P6 IMAD.IADD R25, R25, 0x1, -R28.reuse ;  /* 0x000000011919e824 */ /* 0x100fe400078e0a1c */
[--C-:B------:R-:W-:Y:S02]  /*b340*/  @!P1 IMAD.IADD R18, R18, 0x1, -R28.reuse ;  /* 0x0000000112129824 */ /* 0x100fe400078e0a1c */
[--C-:B------:R-:W-:Y:S01]  /*b350*/  @!P3 IMAD.IADD R7, R7, 0x1, -R28.reuse ;  /* 0x000000010707b824 */ /* 0x100fe200078e0a1c */
[----:B------:R0:W-:Y:S01]  /*b360*/  STL [R1+0x278], R25 ;  /* 0x0002781901007387 */ /* 0x0001e20000100800 */
[--C-:B------:R-:W-:Y:S02]  /*b370*/  @!P2 IMAD.IADD R24, R24, 0x1, -R28.reuse ;  /* 0x000000011818a824 */ /* 0x100fe400078e0a1c */
[--C-:B------:R-:W-:Y:S02]  /*b380*/  @!P4 IMAD.IADD R26, R26, 0x1, -R28.reuse ;  /* 0x000000011a1ac824 */ /* 0x100fe400078e0a1c */
[--C-:B------:R-:W-:Y:S01]  /*b390*/  @!P5 IMAD.IADD R21, R21, 0x1, -R28.reuse ;  /* 0x000000011515d824 */ /* 0x100fe200078e0a1c */
[----:B------:R-:W-:Y:S01]  /*b3a0*/  ISETP.GT.U32.AND P5, PT, R28, R7, PT ;  /* 0x000000071c00720c */ /* 0x000fe20003fa4070 */
[----:B0-----:R-:W2:Y:S04]  /*b3b0*/  LDL.LU R25, [R1+0x218] ;  /* 0x0002180001197983 */ /* 0x001ea80000300800 */
[----:B------:R0:W-:Y:S04]  /*b3c0*/  STL [R1+0x26c], R18 ;  /* 0x00026c1201007387 */ /* 0x0001e80000100800 */
[----:B------:R-:W3:Y:S04]  /*b3d0*/  LDL.LU R10, [R1+0x224] ;  /* 0x00022400010a7983 */ /* 0x000ee80000300800 */
        /* <DEDUP_REMOVED lines=12> */
[C---:B------:R-:W-:Y:S01]  /*b4a0*/  ISETP.GT.U32.AND P0, PT, R28.reuse, R9, PT ;  /* 0x000000091c00720c */ /* 0x040fe20003f04070 */
[----:B------:R-:W-:Y:S01]  /*b4b0*/  @!P3 IMAD.IADD R27, R27, 0x1, -R28 ;  /* 0x000000011b1bb824 */ /* 0x000fe200078e0a1c */
[C---:B------:R-:W-:Y:S02]  /*b4c0*/  ISETP.GT.U32.AND P1, PT, R28.reuse, R17, PT ;  /* 0x000000111c00720c */ /* 0x040fe40003f24070 */
[C---:B------:R-:W-:Y:S02]  /*b4d0*/  ISETP.GT.U32.AND P3, PT, R28.reuse, R29, PT ;  /* 0x0000001d1c00720c */ /* 0x040fe40003f64070 */
[----:B------:R-:W-:-:S07]  /*b4e0*/  ISETP.GT.U32.AND P2, PT, R28, R19, PT ;  /* 0x000000131c00720c */ /* 0x000fce0003f44070 */
[--C-:B------:R-:W-:Y:S01]  /*b4f0*/  @!P0 IMAD.IADD R9, R9, 0x1, -R28.reuse ;  /* 0x0000000109098824 */ /* 0x100fe200078e0a1c */
[C---:B------:R-:W-:Y:S01]  /*b500*/  ISETP.GT.U32.AND P0, PT, R28.reuse, R13, PT ;  /* 0x0000000d1c00720c */ /* 0x040fe20003f04070 */
[--C-:B------:R-:W-:Y:S01]  /*b510*/  @!P1 IMAD.IADD R17, R17, 0x1, -R28.reuse ;  /* 0x0000000111119824 */ /* 0x100fe200078e0a1c */
[C---:B------:R-:W-:Y:S02]  /*b520*/  ISETP.GT.U32.AND P4, PT, R28.reuse, R20, PT ;  /* 0x000000141c00720c */ /* 0x040fe40003f84070 */
[C---:B------:R-:W-:Y:S01]  /*b530*/  ISETP.GT.U32.AND P6, PT, R28.reuse, R9, PT ;  /* 0x000000091c00720c */ /* 0x040fe20003fc4070 */
[--C-:B------:R-:W-:Y:S01]  /*b540*/  @!P3 IMAD.IADD R29, R29, 0x1, -R28.reuse ;  /* 0x000000011d1db824 */ /* 0x100fe200078e0a1c */
[C---:B------:R-:W-:Y:S01]  /*b550*/  ISETP.GT.U32.AND P1, PT, R28.reuse, R4, PT ;  /* 0x000000041c00720c */ /* 0x040fe20003f24070 */
[----:B------:R-:W-:Y:S01]  /*b560*/  @!P2 IMAD.IADD R19, R19, 0x1, -R28 ;  /* 0x000000011313a824 */ /* 0x000fe200078e0a1c */
[----:B------:R-:W-:-:S05]  /*b570*/  ISETP.GT.U32.AND P2, PT, R28, R16, PT ;  /* 0x000000101c00720c */ /* 0x000fca0003f44070 */
[--C-:B------:R-:W-:Y:S01]  /*b580*/  @!P0 IMAD.IADD R13, R13, 0x1, -R28.reuse ;  /* 0x000000010d0d8824 */ /* 0x100fe200078e0a1c */
[C---:B------:R-:W-:Y:S01]  /*b590*/  ISETP.GT.U32.AND P0, PT, R28.reuse, R8, PT ;  /* 0x000000081c00720c */ /* 0x040fe20003f04070 */
[----:B------:R0:W-:Y:S02]  /*b5a0*/  STL [R1+0x264], R29 ;  /* 0x0002641d01007387 */ /* 0x0001e40000100800 */
[--C-:B------:R-:W-:Y:S01]  /*b5b0*/  @!P6 IMAD.IADD R9, R9, 0x1, -R28.reuse ;  /* 0x000000010909e824 */ /* 0x100fe200078e0a1c */
[----:B------:R-:W-:Y:S01]  /*b5c0*/  ISETP.GT.U32.AND P5, PT, R28, R21, PT ;  /* 0x000000151c00720c */ /* 0x000fe20003fa4070 */
[----:B------:R-:W-:Y:S01]  /*b5d0*/  @!P4 IMAD.IADD R20, R20, 0x1, -R28 ;  /* 0x000000011414c824 */ /* 0x000fe200078e0a1c */
[----:B0-----:R-:W2:Y:S01]  /*b5e0*/  LDL.LU R29, [R1+0x214] ;  /* 0x00021400011d7983 */ /* 0x001ea20000300800 */
[----:B------:R-:W-:-:S06]  /*b5f0*/  ISETP.GT.U32.AND P3, PT, R28, R27, PT ;  /* 0x0000001b1c00720c */ /* 0x000fcc0003f64070 */
[--C-:B------:R-:W-:Y:S01]  /*b600*/  @!P0 IMAD.IADD R8, R8, 0x1, -R28.reuse ;  /* 0x0000000108088824 */ /* 0x100fe200078e0a1c */
[----:B------:R-:W-:Y:S01]  /*b610*/  ISETP.GT.U32.AND P4, PT, R28, R22, PT ;  /* 0x000000161c00720c */ /* 0x000fe20003f84070 */
[--C-:B------:R-:W-:Y:S02]  /*b620*/  @!P1 IMAD.IADD R4, R4, 0x1, -R28.reuse ;  /* 0x0000000104049824 */ /* 0x100fe400078e0a1c */
[--C-:B------:R-:W-:Y:S01]  /*b630*/  @!P2 IMAD.IADD R16, R16, 0x1, -R28.reuse ;  /* 0x000000011010a824 */ /* 0x100fe200078e0a1c */
[----:B------:R-:W-:Y:S01]  /*b640*/  STL [R1+0x258], R13 ;  /* 0x0002580d01007387 */ /* 0x000fe20000100800 */
[--C-:B------:R-:W-:Y:S01]  /*b650*/  @!P5 IMAD.IADD R21, R21, 0x1, -R28.reuse ;  /* 0x000000011515d824 */ /* 0x100fe200078e0a1c */
[----:B------:R-:W-:Y:S01]  /*b660*/  ISETP.GT.U32.AND P5, PT, R28, R23, PT ;  /* 0x000000171c00720c */ /* 0x000fe20003fa4070 */
[----:B------:R-:W-:Y:S01]  /*b670*/  IMAD.HI.U32 R3, R2, R5, RZ ;  /* 0x0000000502037227 */ /* 0x000fe200078e00ff */
[----:B------:R-:W-:Y:S03]  /*b680*/  STL [R1+0x25c], R17 ;  /* 0x00025c1101007387 */ /* 0x000fe60000100800 */
[----:B------:R-:W-:-:S02]  /*b690*/  @!P3 IMAD.IADD R27, R27, 0x1, -R28 ;  /* 0x000000011b1bb824 */ /* 0x000fc400078e0a1c */
[----:B------:R-:W-:Y:S01]  /*b6a0*/  @!P4 IMAD.IADD R22, R22, 0x1, -R28 ;  /* 0x000000011616c824 */ /* 0x000fe200078e0a1c */
[----:B------:R-:W-:Y:S01]  /*b6b0*/  STL [R1+0x240], R19 ;  /* 0x0002401301007387 */ /* 0x000fe20000100800 */
[----:B------:R-:W-:-:S03]  /*b6c0*/  IMAD.MOV R3, RZ, RZ, -R3 ;  /* 0x000000ffff037224 */ /* 0x000fc600078e0a03 */
[----:B------:R-:W-:Y:S04]  /*b6d0*/  STL [R1+0x24c], R20 ;  /* 0x00024c1401007387 */ /* 0x000fe80000100800 */
[----:B------:R-:W-:Y:S04]  /*b6e0*/  STL [R1+0x250], R21 ;  /* 0x0002501501007387 */ /* 0x000fe80000100800 */
[----:B------:R0:W-:Y:S01]  /*b6f0*/  STL [R1+0x244], R27 ;  /* 0x0002441b01007387 */ /* 0x0001e20000100800 */
[C---:B------:R-:W-:Y:S02]  /*b700*/  IMAD R5, R28.reuse, R3, R5 ;  /* 0x000000031c057224 */ /* 0x040fe400078e0205 */
[----:B------:R-:W-:Y:S01]  /*b710*/  @!P5 IMAD.IADD R23, R23, 0x1, -R28 ;  /* 0x000000011717d824 */ /* 0x000fe200078e0a1c */
[----:B0-----:R-:W2:Y:S04]  /*b720*/  LDL R27, [R1+0xef4] ;  /* 0x000ef400011b7983 */ /* 0x001ea80000100800 */
[----:B------:R0:W-:Y:S04]  /*b730*/  STL [R1+0x248], R9 ;  /* 0x0002480901007387 */ /* 0x0001e80000100800 */
[----:B0-----:R-:W2:Y:S04]  /*b740*/  LDL.LU R9, [R1+0x208] ;  /* 0x0002080001097983 */ /* 0x001ea80000300800 */
[----:B------:R-:W2:Y:S04]  /*b750*/  LDL.LU R17, [R1+0x20c] ;  /* 0x00020c0001117983 */ /* 0x000ea80000300800 */
[----:B------:R-:W2:Y:S04]  /*b760*/  LDL.LU R19, [R1+0x1f0] ;  /* 0x0001f00001137983 */ /* 0x000ea80000300800 */
[----:B------:R-:W2:Y:S04]  /*b770*/  LDL.LU R20, [R1+0x1fc] ;  /* 0x0001fc0001147983 */ /* 0x000ea80000300800 */
[----:B------:R-:W-:Y:S04]  /*b780*/  STL [R1+0x14f8], R5 ;  /* 0x0014f80501007387 */ /* 0x000fe80000100800 */
[----:B------:R-:W2:Y:S01]  /*b790*/  LDL.LU R21, [R1+0x200] ;  /* 0x0002000001157983 */ /* 0x000ea20000300800 */
[----:B---3--:R-:W-:-:S02]  /*b7a0*/  ISETP.GT.U32.AND P6, PT, R28, R10, PT ;  /* 0x0000000a1c00720c */ /* 0x008fc40003fc4070 */
        /* <DEDUP_REMOVED lines=8> */
[C---:B------:R-:W-:Y:S02]  /*b830*/  ISETP.GT.U32.AND P1, PT, R28.reuse, R16, PT ;  /* 0x000000101c00720c */ /* 0x040fe40003f24070 */
[----:B------:R-:W-:Y:S01]  /*b840*/  ISETP.GT.U32.AND P4, PT, R28, R26, PT ;  /* 0x0000001a1c00720c */ /* 0x000fe20003f84070 */
[----:B------:R-:W-:Y:S01]  /*b850*/  @!P2 IMAD.IADD R24, R24, 0x1, -R28 ;  /* 0x000000011818a824 */ /* 0x000fe200078e0a1c */
[----:B------:R-:W-:-:S05]  /*b860*/  ISETP.GT.U32.AND P2, PT, R28, R22, PT ;  /* 0x000000161c00720c */ /* 0x000fca0003f44070 */
[--C-:B------:R-:W-:Y:S01]  /*b870*/  @!P6 IMAD.IADD R8, R8, 0x1, -R28.reuse ;  /* 0x000000010808e824 */ /* 0x100fe200078e0a1c */
[----:B------:R-:W-:Y:S01]  /*b880*/  ISETP.GT.U32.AND P3, PT, R28, R25, PT ;  /* 0x000000191c00720c */ /* 0x000fe20003f64070 */
[--C-:B------:R-:W-:Y:S01]  /*b890*/  @!P0 IMAD.IADD R4, R4, 0x1, -R28.reuse ;  /* 0x0000000104048824 */ /* 0x100fe200078e0a1c */
[----:B------:R-:W-:Y:S02]  /*b8a0*/  ISETP.GT.U32.AND P5, PT, R28, R7, PT ;  /* 0x000000071c00720c */ /* 0x000fe40003fa4070 */
[----:B------:R0:W-:Y:S01]  /*b8b0*/  STL [R1+0x22c], R8 ;  /* 0x00022c0801007387 */ /* 0x0001e20000100800 */
[--C-:B------:R-:W-:Y:S02]  /*b8c0*/  @!P1 IMAD.IADD R16, R16, 0x1, -R28.reuse ;  /* 0x0000000110109824 */ /* 0x100fe400078e0a1c */
[--C-:B------:R-:W-:Y:S01]  /*b8d0*/  @!P4 IMAD.IADD R26, R26, 0x1, -R28.reuse ;  /* 0x000000011a1ac824 */ /* 0x100fe200078e0a1c */
[----:B------:R-:W-:Y:S01]  /*b8e0*/  ISETP.GT.U32.AND P4, PT, R28, R23, PT ;  /* 0x000000171c00720c */ /* 0x000fe20003f84070 */
[--C-:B------:R-:W-:Y:S01]  /*b8f0*/  @!P2 IMAD.IADD R22, R22, 0x1, -R28.reuse ;  /* 0x000000011616a824 */ /* 0x100fe200078e0a1c */
[----:B0-----:R-:W2:Y:S04]  /*b900*/  LDL.LU R8, [R1+0x1f4] ;  /* 0x0001f40001087983 */ /* 0x001ea80000300800 */
[----:B------:R-:W-:Y:S04]  /*b910*/  STL [R1+0x238], R4 ;  /* 0x0002380401007387 */ /* 0x000fe80000100800 */
[----:B------:R-:W3:Y:S01]  /*b920*/  LDL.LU R12, [R1+0x1f8] ;  /* 0x0001f800010c7983 */ /* 0x000ee20000300800 */
[----:B------:R-:W-:-:S03]  /*b930*/  @!P3 IMAD.IADD R25, R25, 0x1, -R28 ;  /* 0x000000011919b824 */ /* 0x000fc600078e0a1c */
[----:B------:R0:W-:Y:S04]  /*b940*/  STL [R1+0x23c], R16 ;  /* 0x00023c1001007387 */ /* 0x0001e80000100800 */
[----:B------:R-:W4:Y:S04]  /*b950*/  LDL.LU R13, [R1+0x1dc] ;  /* 0x0001dc00010d7983 */ /* 0x000f280000300800 */
[----:B------:R1:W-:Y:S04]  /*b960*/  STL [R1+0x230], R22 ;  /* 0x0002301601007387 */ /* 0x0003e80000100800 */
[----:B0-----:R-:W2:Y:S01]  /*b970*/  LDL.LU R16, [R1+0x1e8] ;  /* 0x0001e80001107983 */ /* 0x001ea20000300800 */
[----:B------:R-:W-:Y:S01]  /*b980*/  @!P5 IMAD.IADD R7, R7, 0x1, -R28 ;  /* 0x000000010707d824 */ /* 0x000fe200078e0a1c */
[----:B------:R-:W-:-:S02]  /*b990*/  ISETP.GT.U32.AND P5, PT, R28, R25, PT ;  /* 0x000000191c00720c */ /* 0x000fc40003fa4070 */
[----:B-1----:R-:W2:Y:S01]  /*b9a0*/  LDL.LU R22, [R1+0x1ec] ;  /* 0x0001ec0001167983 */ /* 0x002ea20000300800 */
[----:B------:R-:W-:-:S05]  /*b9b0*/  @!P4 IMAD.IADD R23, R23, 0x1, -R28 ;  /* 0x000000011717c824 */ /* 0x000fca00078e0a1c */
[----:B------:R0:W-:Y:S05]  /*b9c0*/  STL [R1+0x234], R23 ;  /* 0x0002341701007387 */ /* 0x0001ea0000100800 */
[----:B------:R-:W-:Y:S01]  /*b9d0*/  @!P5 IMAD.IADD R25, R25, 0x1, -R28 ;  /* 0x000000011919d824 */ /* 0x000fe200078e0a1c */
[----:B0-----:R-:W2:Y:S04]  /*b9e0*/  LDL.LU R23, [R1+0x1e0] ;  /* 0x0001e00001177983 */ /* 0x001ea80000300800 */
[----:B------:R0:W-:Y:S04]  /*b9f0*/  STL [R1+0x218], R25 ;  /* 0x0002181901007387 */ /* 0x0001e80000100800 */
[----:B0-----:R-:W2:Y:S01]  /*ba00*/  LDL.LU R25, [R1+0x1e4] ;  /* 0x0001e40001197983 */ /* 0x001ea20000300800 */
[----:B------:R-:W-:-:S02]  /*ba10*/  ISETP.GT.U32.AND P3, PT, R28, R29, PT ;  /* 0x0000001d1c00720c */ /* 0x000fc40003f64070 */
[C---:B------:R-:W-:Y:S02]  /*ba20*/  ISETP.GT.U32.AND P0, PT, R28.reuse, R11, PT ;  /* 0x0000000b1c00720c */ /* 0x040fe40003f04070 */
[----:B------:R-:W-:-:S09]  /*ba30*/  ISETP.GT.U32.AND P1, PT, R28, R18, PT ;  /* 0x000000121c00720c */ /* 0x000fd20003f24070 */
[--C-:B------:R-:W-:Y:S01]  /*ba40*/  @!P3 IMAD.IADD R29, R29, 0x1, -R28.reuse ;  /* 0x000000011d1db824 */ /* 0x100fe200078e0a1c */
[C---:B------:R-:W-:Y:S01]  /*ba50*/  ISETP.GT.U32.AND P3, PT, R28.reuse, R10, PT ;  /* 0x0000000a1c00720c */ /* 0x040fe20003f64070 */
[--C-:B------:R-:W-:Y:S01]  /*ba60*/  @!P0 IMAD.IADD R11, R11, 0x1, -R28.reuse ;  /* 0x000000010b0b8824 */ /* 0x100fe200078e0a1c */
[C---:B------:R-:W-:Y:S02]  /*ba70*/  ISETP.GT.U32.AND P2, PT, R28.reuse, R24, PT ;  /* 0x000000181c00720c */ /* 0x040fe40003f44070 */
[----:B------:R-:W-:Y:S01]  /*ba80*/  ISETP.GT.U32.AND P6, PT, R28, R29, PT ;  /* 0x0000001d1c00720c */ /* 0x000fe20003fc4070 */
[----:B------:R-:W-:-:S08]  /*ba90*/  @!P1 IMAD.IADD R18, R18, 0x1, -R28 ;  /* 0x0000000112129824 */ /* 0x000fd000078e0a1c */
[--C-:B------:R-:W-:Y:S01]  /*baa0*/  @!P3 IMAD.IADD R10, R10, 0x1, -R28.reuse ;  /* 0x000000010a0ab824 */ /* 0x100fe200078e0a1c */
[C---:B------:R-:W-:Y:S02]  /*bab0*/  ISETP.GT.U32.AND P3, PT, R28.reuse, R9, PT ;  /* 0x000000091c00720c */ /* 0x040fe40003f64070 */
[C---:B------:R-:W-:Y:S02]  /*bac0*/  ISETP.GT.U32.AND P0, PT, R28.reuse, R17, PT ;  /* 0x000000111c00720c */ /* 0x040fe40003f04070 */
[C---:B------:R-:W-:Y:S02]  /*bad0*/  ISETP.GT.U32.AND P1, PT, R28.reuse, R19, PT ;  /* 0x000000131c00720c */ /* 0x040fe40003f24070 */
[----:B------:R-:W-:Y:S02]  /*bae0*/  IABS R4, R27 ;  /* 0x0000001b00047213 */ /* 0x000fe40000000000 */
[----:B------:R-:W2:Y:S01]  /*baf0*/  LDL.LU R27, [R1+0x1c8] ;  /* 0x0001c800011b7983 */ /* 0x000ea20000300800 */
[----:B------:R-:W-:Y:S01]  /*bb00*/  ISETP.GT.U32.AND P4, PT, R28, R26, PT ;  /* 0x0000001a1c00720c */ /* 0x000fe20003f84070 */
[----:B------:R-:W-:-:S02]  /*bb10*/  @!P6 IMAD.IADD R29, R29, 0x1, -R28 ;  /* 0x000000011d1de824 */ /* 0x000fc400078e0a1c */
[--C-:B------:R-:W-:Y:S01]  /*bb20*/  @!P2 IMAD.IADD R24, R24, 0x1, -R28.reuse ;  /* 0x000000011818a824 */ /* 0x100fe200078e0a1c */
[C---:B------:R-:W-:Y:S01]  /*bb30*/  ISETP.GT.U32.AND P2, PT, R28.reuse, R20, PT ;  /* 0x000000141c00720c */ /* 0x040fe20003f44070 */
[--C-:B------:R-:W-:Y:S02]  /*bb40*/  @!P3 IMAD.IADD R9, R9, 0x1, -R28.reuse ;  /* 0x000000010909b824 */ /* 0x100fe400078e0a1c */
[--C-:B------:R-:W-:Y:S01]  /*bb50*/  @!P0 IMAD.IADD R17, R17, 0x1, -R28.reuse ;  /* 0x0000000111118824 */ /* 0x100fe200078e0a1c */
[----:B------:R-:W-:Y:S01]  /*bb60*/  ISETP.GT.U32.AND P5, PT, R28, R7, PT ;  /* 0x000000071c00720c */ /* 0x000fe20003fa4070 */
[----:B------:R-:W-:-:S04]  /*bb70*/  @!P1 IMAD.IADD R19, R19, 0x1, -R28 ;  /* 0x0000000113139824 */ /* 0x000fc800078e0a1c */
[--C-:B------:R-:W-:Y:S01]  /*bb80*/  @!P4 IMAD.IADD R26, R26, 0x1, -R28.reuse ;  /* 0x000000011a1ac824 */ /* 0x100fe200078e0a1c */
[----:B------:R-:W-:Y:S01]  /*bb90*/  ISETP.GT.U32.AND P4, PT, R28, R21, PT ;  /* 0x000000151c00720c */ /* 0x000fe20003f84070 */
[----:B------:R-:W-:Y:S02]  /*bba0*/  STL [R1+0x224], R10 ;  /* 0x0002240a01007387 */ /* 0x000fe40000100800 */
[--C-:B------:R-:W-:Y:S02]  /*bbb0*/  @!P2 IMAD.IADD R20, R20, 0x1, -R28.reuse ;  /* 0x000000011414a824 */ /* 0x100fe400078e0a1c */
[----:B------:R-:W-:Y:S02]  /*bbc0*/  STL [R1+0x228], R11 ;  /* 0x0002280b01007387 */ /* 0x000fe40000100800 */
[--C-:B------:R-:W-:Y:S02]  /*bbd0*/  @!P5 IMAD.IADD R7, R7, 0x1, -R28.reuse ;  /* 0x000000010707d824 */ /* 0x100fe400078e0a1c */
[----:B------:R-:W-:Y:S04]  /*bbe0*/  STL [R1+0x21c], R18 ;  /* 0x00021c1201007387 */ /* 0x000fe80000100800 */
[----:B------:R-:W-:Y:S04]  /*bbf0*/  STL [R1+0x220], R24 ;  /* 0x0002201801007387 */ /* 0x000fe80000100800 */
[----:B------:R-:W-:Y:S04]  /*bc00*/  STL [R1+0x204], R26 ;  /* 0x0002041a01007387 */ /* 0x000fe80000100800 */
[----:B------:R0:W-:Y:S01]  /*bc10*/  STL [R1+0x214], R29 ;  /* 0x0002141d01007387 */ /* 0x0001e20000100800 */
[----:B------:R-:W-:-:S03]  /*bc20*/  @!P4 IMAD.IADD R21, R21, 0x1, -R28 ;  /* 0x000000011515c824 */ /* 0x000fc600078e0a1c */
[----:B------:R1:W-:Y:S04]  /*bc30*/  STL [R1+0x210], R7 ;  /* 0x0002100701007387 */ /* 0x0003e80000100800 */
[----:B0-----:R-:W2:Y:S04]  /*bc40*/  LDL.LU R29, [R1+0x1d4] ;  /* 0x0001d400011d7983 */ /* 0x001ea80000300800 */
[----:B------:R-:W2:Y:S04]  /*bc50*/  LDL.LU R18, [R1+0x1d8] ;  /* 0x0001d80001127983 */ /* 0x000ea80000300800 */
[----:B------:R-:W2:Y:S04]  /*bc60*/  LDL.LU R24, [R1+0x1cc] ;  /* 0x0001cc0001187983 */ /* 0x000ea80000300800 */
[----:B------:R-:W2:Y:S04]  /*bc70*/  LDL.LU R26, [R1+0x1d0] ;  /* 0x0001d000011a7983 */ /* 0x000ea80000300800 */
[----:B-1----:R-:W2:Y:S01]  /*bc80*/  LDL.LU R7, [R1+0x1b4] ;  /* 0x0001b40001077983 */ /* 0x002ea20000300800 */
        /* <DEDUP_REMOVED lines=12> */
[C---:B------:R-:W-:Y:S02]  /*bd50*/  ISETP.GT.U32.AND P1, PT, R28.reuse, R20, PT ;  /* 0x000000141c00720c */ /* 0x040fe40003f24070 */
[----:B------:R-:W-:-:S03]  /*bd60*/  ISETP.GT.U32.AND P5, PT, R28, R8, PT ;  /* 0x000000081c00720c */ /* 0x000fc60003fa4070 */
[--C-:B------:R-:W-:Y:S02]  /*bd70*/  @!P6 IMAD.IADD R9, R9, 0x1, -R28.reuse ;  /* 0x000000010909e824 */ /* 0x100fe400078e0a1c */
[--C-:B------:R-:W-:Y:S02]  /*bd80*/  @!P3 IMAD.IADD R17, R17, 0x1, -R28.reuse ;  /* 0x000000011111b824 */ /* 0x100fe400078e0a1c */
[--C-:B------:R-:W-:Y:S01]  /*bd90*/  @!P0 IMAD.IADD R19, R19, 0x1, -R28.reuse ;  /* 0x0000000113138824 */ /* 0x100fe200078e0a1c */
[----:B------:R0:W-:Y:S01]  /*bda0*/  STL [R1+0x208], R9 ;  /* 0x0002080901007387 */ /* 0x0001e20000100800 */
[C---:B------:R-:W-:Y:S01]  /*bdb0*/  ISETP.GT.U32.AND P4, PT, R28.reuse, R25, PT ;  /* 0x000000191c00720c */ /* 0x040fe20003f84070 */
[--C-:B------:R-:W-:Y:S01]  /*bdc0*/  @!P2 IMAD.IADD R23, R23, 0x1, -R28.reuse ;  /* 0x000000011717a824 */ /* 0x100fe200078e0a1c */
[----:B------:R-:W-:Y:S01]  /*bdd0*/  ISETP.GT.U32.AND P2, PT, R28, R21, PT ;  /* 0x000000151c00720c */ /* 0x000fe20003f44070 */
[--C-:B------:R-:W-:Y:S01]  /*bde0*/  @!P1 IMAD.IADD R20, R20, 0x1, -R28.reuse ;  /* 0x0000000114149824 */ /* 0x100fe200078e0a1c */
[----:B0-----:R-:W2:Y:S01]  /*bdf0*/  LDL.LU R9, [R1+0x1c0] ;  /* 0x0001c00001097983 */ /* 0x001ea20000300800 */
[----:B------:R-:W-:-:S03]  /*be00*/  @!P5 IMAD.IADD R8, R8, 0x1, -R28 ;  /* 0x000000010808d824 */ /* 0x000fc600078e0a1c */
[----:B------:R0:W-:Y:S04]  /*be10*/  STL [R1+0x20c], R17 ;  /* 0x00020c1101007387 */ /* 0x0001e80000100800 */
[----:B------:R-:W3:Y:S04]  /*be20*/  LDL.LU R10, [R1+0x1c4] ;  /* 0x0001c400010a7983 */ /* 0x000ee80000300800 */
[----:B------:R1:W-:Y:S04]  /*be30*/  STL [R1+0x1f0], R19 ;  /* 0x0001f01301007387 */ /* 0x0003e80000100800 */
[----:B------:R-:W4:Y:S01]  /*be40*/  LDL.LU R11, [R1+0x1b8] ;  /* 0x0001b800010b7983 */ /* 0x000f220000300800 */
[----:B------:R-:W-:-:S03]  /*be50*/  @!P4 IMAD.IADD R25, R25, 0x1, -R28 ;  /* 0x000000011919c824 */ /* 0x000fc600078e0a1c */
[----:B------:R1:W-:Y:S01]  /*be60*/  STL [R1+0x1fc], R20 ;  /* 0x0001fc1401007387 */ /* 0x0003e20000100800 */
[----:B------:R-:W-:-:S03]  /*be70*/  ISETP.GT.U32.AND P4, PT, R28, R8, PT ;  /* 0x000000081c00720c */ /* 0x000fc60003f84070 */
[----:B0-----:R-:W2:Y:S01]  /*be80*/  LDL.LU R17, [R1+0x1bc] ;  /* 0x0001bc0001117983 */ /* 0x001ea20000300800 */
[----:B------:R-:W-:-:S03]  /*be90*/  @!P2 IMAD.IADD R21, R21, 0x1, -R28 ;  /* 0x000000011515a824 */ /* 0x000fc600078e0a1c */
[----:B-1----:R-:W2:Y:S04]  /*bea0*/  LDL.LU R19, [R1+0x19c] ;  /* 0x00019c0001137983 */ /* 0x002ea80000300800 */
[----:B------:R0:W-:Y:S04]  /*beb0*/  STL [R1+0x200], R21 ;  /* 0x0002001501007387 */ /* 0x0001e80000100800 */
[----:B------:R-:W2:Y:S01]  /*bec0*/  LDL.LU R20, [R1+0x1a8] ;  /* 0x0001a80001147983 */ /* 0x000ea20000300800 */
[----:B------:R-:W-:-:S03]  /*bed0*/  @!P4 IMAD.IADD R8, R8, 0x1, -R28 ;  /* 0x000000010808c824 */ /* 0x000fc600078e0a1c */
[----:B0-----:R-:W2:Y:S04]  /*bee0*/  LDL.LU R21, [R1+0x1ac] ;  /* 0x0001ac0001157983 */ /* 0x001ea80000300800 */
[----:B------:R0:W-:Y:S04]  /*bef0*/  STL [R1+0x1f4], R8 ;  /* 0x0001f40801007387 */ /* 0x0001e80000100800 */
[----:B0-----:R-:W2:Y:S01]  /*bf00*/  LDL.LU R8, [R1+0x1a0] ;  /* 0x0001a00001087983 */ /* 0x001ea20000300800 */
[C---:B------:R-:W-:Y:S02]  /*bf10*/  ISETP.GT.U32.AND P5, PT, R28.reuse, R27, PT ;  /* 0x0000001b1c00720c */ /* 0x040fe40003fa4070 */
[----:B------:R-:W-:-:S02]  /*bf20*/  ISETP.GT.U32.AND P3, PT, R28, R13, PT ;  /* 0x0000000d1c00720c */ /* 0x000fc40003f64070 */
[----:B------:R-:W-:-:S09]  /*bf30*/  ISETP.GT.U32.AND P0, PT, R28, R16, PT ;  /* 0x000000101c00720c */ /* 0x000fd20003f04070 */
[--C-:B------:R-:W-:Y:S01]  /*bf40*/  @!P5 IMAD.IADD R27, R27, 0x1, -R28.reuse ;  /* 0x000000011b1bd824 */ /* 0x100fe200078e0a1c */
[C---:B------:R-:W-:Y:S01]  /*bf50*/  ISETP.GT.U32.AND P5, PT, R28.reuse, R12, PT ;  /* 0x0000000c1c00720c */ /* 0x040fe20003fa4070 */
[--C-:B------:R-:W-:Y:S01]  /*bf60*/  @!P3 IMAD.IADD R13, R13, 0x1, -R28.reuse ;  /* 0x000000010d0db824 */ /* 0x100fe200078e0a1c */
[C---:B------:R-:W-:Y:S02]  /*bf70*/  ISETP.GT.U32.AND P2, PT, R28.reuse, R23, PT ;  /* 0x000000171c00720c */ /* 0x040fe40003f44070 */
[C---:B------:R-:W-:Y:S02]  /*bf80*/  ISETP.GT.U32.AND P6, PT, R28.reuse, R27, PT ;  /* 0x0000001b1c00720c */ /* 0x040fe40003fc4070 */
[----:B------:R-:W-:Y:S01]  /*bf90*/  ISETP.GT.U32.AND P1, PT, R28, R22, PT ;  /* 0x000000161c00720c */ /* 0x000fe20003f24070 */
[----:B------:R-:W-:-:S06]  /*bfa0*/  @!P0 IMAD.IADD R16, R16, 0x1, -R28 ;  /* 0x0000000110108824 */ /* 0x000fcc00078e0a1c */
[--C-:B------:R-:W-:Y:S01]  /*bfb0*/  @!P5 IMAD.IADD R12, R12, 0x1, -R28.reuse ;  /* 0x000000010c0cd824 */ /* 0x100fe200078e0a1c */
[C---:B------:R-:W-:Y:S02]  /*bfc0*/  ISETP.GT.U32.AND P5, PT, R28.reuse, R29, PT ;  /* 0x0000001d1c00720c */ /* 0x040fe40003fa4070 */
[C---:B------:R-:W-:Y:S02]  /*bfd0*/  ISETP.GT.U32.AND P3, PT, R28.reuse, R18, PT ;  /* 0x000000121c00720c */ /* 0x040fe40003f64070 */
[C---:B------:R-:W-:Y:S01]  /*bfe0*/  ISETP.GT.U32.AND P0, PT, R28.reuse, R24, PT ;  /* 0x000000181c00720c */ /* 0x040fe20003f04070 */
[--C-:B------:R-:W-:Y:S01]  /*bff0*/  @!P6 IMAD.IADD R27, R27, 0x1, -R28.reuse ;  /* 0x000000011b1be824 */ /* 0x100fe200078e0a1c */
[----:B------:R-:W-:Y:S01]  /*c000*/  ISETP.GT.U32.AND P4, PT, R28, R25, PT ;  /* 0x000000191c00720c */ /* 0x000fe20003f84070 */
[--C-:B------:R-:W-:Y:S02]  /*c010*/  @!P2 IMAD.IADD R23, R23, 0x1, -R28.reuse ;  /* 0x000000011717a824 */ /* 0x100fe400078e0a1c */
[----:B------:R-:W-:Y:S01]  /*c020*/  @!P1 IMAD.IADD R22, R22, 0x1, -R28 ;  /* 0x0000000116169824 */ /* 0x000fe200078e0a1c */
[----:B------:R-:W-:-:S03]  /*c030*/  ISETP.GT.U32.AND P1, PT, R28, R26, PT ;  /* 0x0000001a1c00720c */ /* 0x000fc60003f24070 */
[--C-:B------:R-:W-:Y:S01]  /*c040*/  @!P5 IMAD.IADD R29, R29, 0x1, -R28.reuse ;  /* 0x000000011d1dd824 */ /* 0x100fe200078e0a1c */
[----:B------:R-:W-:Y:S01]  /*c050*/  ISETP.GT.U32.AND P2, PT, R28, R7, PT ;  /* 0x000000071c00720c */ /* 0x000fe20003f44070 */
[--C-:B------:R-:W-:Y:S02]  /*c060*/  @!P3 IMAD.IADD R18, R18, 0x1, -R28.reuse ;  /* 0x000000011212b824 */ /* 0x100fe400078e0a1c */
[--C-:B------:R-:W-:Y:S02]  /*c070*/  @!P0 IMAD.IADD R24, R24, 0x1, -R28.reuse ;  /* 0x0000000118188824 */ /* 0x100fe400078e0a1c */
[--C-:B------:R-:W-:Y:S01]  /*c080*/  @!P4 IMAD.IADD R25, R25, 0x1, -R28.reuse ;  /* 0x000000011919c824 */ /* 0x100fe200078e0a1c */
[----:B------:R-:W-:Y:S03]  /*c090*/  STL [R1+0x1f8], R12 ;  /* 0x0001f80c01007387 */ /* 0x000fe60000100800 */
[----:B------:R-:W-:-:S04]  /*c0a0*/  @!P1 IMAD.IADD R26, R26, 0x1, -R28 ;  /* 0x000000011a1a9824 */ /* 0x000fc800078e0a1c */
[----:B------:R-:W-:Y:S01]  /*c0b0*/  @!P2 IMAD.IADD R7, R7, 0x1, -R28 ;  /* 0x000000010707a824 */ /* 0x000fe200078e0a1c */
[----:B------:R-:W-:Y:S04]  /*c0c0*/  STL [R1+0x1dc], R13 ;  /* 0x0001dc0d01007387 */ /* 0x000fe80000100800 */
        /* <DEDUP_REMOVED lines=15> */
[C---:B------:R-:W-:Y:S02]  /*c1c0*/  ISETP.GT.U32.AND P4, PT, R28.reuse, R9, PT ;  /* 0x000000091c00720c */ /* 0x040fe40003f84070 */
[C---:B------:R-:W-:Y:S01]  /*c1d0*/  ISETP.GT.U32.AND P6, PT, R28.reuse, R29, PT ;  /* 0x0000001d1c00720c */ /* 0x040fe20003fc4070 */
[--C-:B------:R-:W-:Y:S01]  /*c1e0*/  @!P5 IMAD.IADD R11, R11, 0x1, -R28.reuse ;  /* 0x000000010b0bd824 */ /* 0x100fe200078e0a1c */
[C---:B------:R-:W-:Y:S02]  /*c1f0*/  ISETP.GT.U32.AND P5, PT, R28.reuse, R18, PT ;  /* 0x000000121c00720c */ /* 0x040fe40003fa4070 */
[C---:B------:R-:W-:Y:S01]  /*c200*/  ISETP.GT.U32.AND P1, PT, R28.reuse, R20, PT ;  /* 0x000000141c00720c */ /* 0x040fe20003f24070 */
[--C-:B------:R-:W-:Y:S01]  /*c210*/  @!P3 IMAD.IADD R17, R17, 0x1, -R28.reuse ;  /* 0x000000011111b824 */ /* 0x100fe200078e0a1c */
[C---:B------:R-:W-:Y:S02]  /*c220*/  ISETP.GT.U32.AND P3, PT, R28.reuse, R24, PT ;  /* 0x000000181c00720c */ /* 0x040fe40003f64070 */
[C---:B------:R-:W-:Y:S01]  /*c230*/  ISETP.GT.U32.AND P2, PT, R28.reuse, R21, PT ;  /* 0x000000151c00720c */ /* 0x040fe20003f44070 */
[--C-:B------:R-:W-:Y:S01]  /*c240*/  @!P0 IMAD.IADD R19, R19, 0x1, -R28.reuse ;  /* 0x0000000113138824 */ /* 0x100fe200078e0a1c */
[----:B------:R-:W-:Y:S01]  /*c250*/  ISETP.GT.U32.AND P0, PT, R28, R26, PT ;  /* 0x0000001a1c00720c */ /* 0x000fe20003f04070 */
[----:B------:R-:W-:-:S02]  /*c260*/  @!P4 IMAD.IADD R9, R9, 0x1, -R28 ;  /* 0x000000010909c824 */ /* 0x000fc400078e0a1c */
[----:B------:R-:W-:-:S04]  /*c270*/  @!P6 IMAD.IADD R29, R29, 0x1, -R28 ;  /* 0x000000011d1de824 */ /* 0x000fc800078e0a1c */
[--C-:B------:R-:W-:Y:S01]  /*c280*/  @!P1 IMAD.IADD R20, R20, 0x1, -R28.reuse ;  /* 0x0000000114149824 */ /* 0x100fe200078e0a1c */
[----:B------:R-:W-:Y:S01]  /*c290*/  ISETP.GT.U32.AND P1, PT, R28, R7, PT ;  /* 0x000000071c00720c */ /* 0x000fe20003f24070 */
[--C-:B------:R-:W-:Y:S01]  /*c2a0*/  @!P5 IMAD.IADD R18, R18, 0x1, -R28.reuse ;  /* 0x000000011212d824 */ /* 0x100fe200078e0a1c */
[C---:B------:R-:W-:Y:S01]  /*c2b0*/  ISETP.GT.U32.AND P4, PT, R28.reuse, R8, PT ;  /* 0x000000081c00720c */ /* 0x040fe20003f84070 */
[--C-:B------:R-:W-:Y:S01]  /*c2c0*/  @!P2 IMAD.IADD R21, R21, 0x1, -R28.reuse ;  /* 0x000000011515a824 */ /* 0x100fe200078e0a1c */
[----:B------:R-:W-:Y:S01]  /*c2d0*/  ISETP.GT.U32.AND P2, PT, R28, R9, PT ;  /* 0x000000091c00720c */ /* 0x000fe20003f44070 */
[--C-:B------:R-:W-:Y:S01]  /*c2e0*/  @!P3 IMAD.IADD R24, R24, 0x1, -R28.reuse ;  /* 0x000000011818b824 */ /* 0x100fe200078e0a1c */
[----:B------:R0:W-:Y:S01]  /*c2f0*/  STL [R1+0x1d4], R29 ;  /* 0x0001d41d01007387 */ /* 0x0001e20000100800 */
[--C-:B------:R-:W-:Y:S01]  /*c300*/  @!P0 IMAD.IADD R26, R26, 0x1, -R28.reuse ;  /* 0x000000011a1a8824 */ /* 0x100fe200078e0a1c */
[----:B------:R-:W-:Y:S02]  /*c310*/  ISETP.GT.U32.AND P5, PT, R28, R11, PT ;  /* 0x0000000b1c00720c */ /* 0x000fe40003fa4070 */
[----:B0-----:R-:W2:Y:S04]  /*c320*/  LDL.LU R29, [R1+0x18c] ;  /* 0x00018c00011d7983 */ /* 0x001ea80000300800 */
[----:B------:R-:W3:Y:S04]  /*c330*/  LDL.LU R13, [R1+0x168] ;  /* 0x00016800010d7983 */ /* 0x000ee80000300800 */
[----:B------:R0:W-:Y:S01]  /*c340*/  STL [R1+0x1d8], R18 ;  /* 0x0001d81201007387 */ /* 0x0001e20000100800 */
[----:B------:R-:W-:-:S03]  /*c350*/  @!P4 IMAD.IADD R8, R8, 0x1, -R28 ;  /* 0x000000010808c824 */ /* 0x000fc600078e0a1c */
[----:B------:R1:W-:Y:S01]  /*c360*/  STL [R1+0x1cc], R24 ;  /* 0x0001cc1801007387 */ /* 0x0003e20000100800 */
[----:B------:R-:W-:-:S03]  /*c370*/  ISETP.GT.U32.AND P4, PT, R28, R10, PT ;  /* 0x0000000a1c00720c */ /* 0x000fc60003f84070 */
[----:B------:R-:W4:Y:S04]  /*c380*/  LDL.LU R16, [R1+0x178] ;  /* 0x0001780001107983 */ /* 0x000f280000300800 */
[----:B0-----:R-:W2:Y:S01]  /*c390*/  LDL.LU R18, [R1+0x180] ;  /* 0x0001800001127983 */ /* 0x001ea20000300800 */
[----:B------:R-:W-:-:S03]  /*c3a0*/  ISETP.GT.U32.AND P6, PT, R28, R17, PT ;  /* 0x000000111c00720c */ /* 0x000fc60003fc4070 */
[----:B------:R0:W-:Y:S01]  /*c3b0*/  STL [R1+0x1d0], R26 ;  /* 0x0001d01a01007387 */ /* 0x0001e20000100800 */
[C---:B------:R-:W-:Y:S01]  /*c3c0*/  ISETP.GT.U32.AND P0, PT, R28.reuse, R19, PT ;  /* 0x000000131c00720c */ /* 0x040fe20003f04070 */
[--C-:B------:R-:W-:Y:S02]  /*c3d0*/  @!P2 IMAD.IADD R9, R9, 0x1, -R28.reuse ;  /* 0x000000010909a824 */ /* 0x100fe400078e0a1c */
[----:B-1----:R-:W2:Y:S01]  /*c3e0*/  LDL.LU R24, [R1+0x16c] ;  /* 0x00016c0001187983 */ /* 0x002ea20000300800 */
[--C-:B------:R-:W-:Y:S01]  /*c3f0*/  @!P1 IMAD.IADD R7, R7, 0x1, -R28.reuse ;  /* 0x0000000107079824 */ /* 0x100fe200078e0a1c */
[C---:B------:R-:W-:Y:S02]  /*c400*/  ISETP.GT.U32.AND P2, PT, R28.reuse, R21, PT ;  /* 0x000000151c00720c */ /* 0x040fe40003f44070 */
[----:B------:R-:W-:Y:S01]  /*c410*/  ISETP.GT.U32.AND P1, PT, R28, R20, PT ;  /* 0x000000141c00720c */ /* 0x000fe20003f24070 */
[----:B0-----:R-:W2:Y:S01]  /*c420*/  LDL.LU R26, [R1+0x170] ;  /* 0x00017000011a7983 */ /* 0x001ea20000300800 */
[----:B------:R-:W-:-:S02]  /*c430*/  @!P4 IMAD.IADD R10, R10, 0x1, -R28 ;  /* 0x000000010a0ac824 */ /* 0x000fc400078e0a1c */
[--C-:B------:R-:W-:Y:S01]  /*c440*/  @!P5 IMAD.IADD R11, R11, 0x1, -R28.reuse ;  /* 0x000000010b0bd824 */ /* 0x100fe200078e0a1c */
[----:B------:R0:W-:Y:S01]  /*c450*/  STL [R1+0x1b4], R7 ;  /* 0x0001b40701007387 */ /* 0x0001e20000100800 */
[--C-:B------:R-:W-:Y:S02]  /*c460*/  @!P6 IMAD.IADD R17, R17, 0x1, -R28.reuse ;  /* 0x000000011111e824 */ /* 0x100fe400078e0a1c */
[----:B------:R-:W-:-:S03]  /*c470*/  @!P0 IMAD.IADD R19, R19, 0x1, -R28 ;  /* 0x0000000113138824 */ /* 0x000fc600078e0a1c */
[--C-:B------:R-:W-:Y:S02]  /*c480*/  @!P2 IMAD.IADD R21, R21, 0x1, -R28.reuse ;  /* 0x000000011515a824 */ /* 0x100fe400078e0a1c */
[----:B------:R-:W-:Y:S01]  /*c490*/  @!P1 IMAD.IADD R20, R20, 0x1, -R28 ;  /* 0x0000000114149824 */ /* 0x000fe200078e0a1c */
[----:B0-----:R-:W2:Y:S04]  /*c4a0*/  LDL.LU R7, [R1+0x14c] ;  /* 0x00014c0001077983 */ /* 0x001ea80000300800 */
[----:B------:R0:W-:Y:S04]  /*c4b0*/  STL [R1+0x1c0], R9 ;  /* 0x0001c00901007387 */ /* 0x0001e80000100800 */
[----:B0-----:R-:W2:Y:S04]  /*c4c0*/  LDL.LU R9, [R1+0x158] ;  /* 0x0001580001097983 */ /* 0x001ea80000300800 */
[----:B------:R-:W-:Y:S04]  /*c4d0*/  STL [R1+0x1c4], R10 ;  /* 0x0001c40a01007387 */ /* 0x000fe80000100800 */
[----:B------:R-:W-:Y:S04]  /*c4e0*/  STL [R1+0x1b8], R11 ;  /* 0x0001b80b01007387 */ /* 0x000fe80000100800 */
[----:B------:R-:W-:Y:S04]  /*c4f0*/  STL [R1+0x1bc], R17 ;  /* 0x0001bc1101007387 */ /* 0x000fe80000100800 */
[----:B------:R-:W-:Y:S04]  /*c500*/  STL [R1+0x19c], R19 ;  /* 0x00019c1301007387 */ /* 0x000fe80000100800 */
[----:B------:R0:W-:Y:S04]  /*c510*/  STL [R1+0x1ac], R21 ;  /* 0x0001ac1501007387 */ /* 0x0001e80000100800 */
[----:B------:R-:W-:Y:S04]  /*c520*/  STL [R1+0x1a8], R20 ;  /* 0x0001a81401007387 */ /* 0x000fe80000100800 */
[----:B0-----:R-:W2:Y:S01]  /*c530*/  LDL R21, [R1+0xef0] ;  /* 0x000ef00001157983 */ /* 0x001ea20000100800 */
[----:B------:R-:W-:-:S02]  /*c540*/  ISETP.GT.U32.AND P3, PT, R28, R8, PT ;  /* 0x000000081c00720c */ /* 0x000fc40003f64070 */
[C---:B------:R-:W-:Y:S02]  /*c550*/  ISETP.GT.U32.AND P4, PT, R28.reuse, R27, PT ;  /* 0x0000001b1c00720c */ /* 0x040fe40003f84070 */
[C---:B------:R-:W-:Y:S02]  /*c560*/  ISETP.GT.U32.AND P5, PT, R28.reuse, R12, PT ;  /* 0x0000000c1c00720c */ /* 0x040fe40003fa4070 */
[C---:B------:R-:W-:Y:S02]  /*c570*/  ISETP.GT.U32.AND P6, PT, R28.reuse, R22, PT ;  /* 0x000000161c00720c */ /* 0x040fe40003fc4070 */
[----:B------:R-:W-:-:S05]  /*c580*/  ISETP.GT.U32.AND P0, PT, R28, R23, PT ;  /* 0x000000171c00720c */ /* 0x000fca0003f04070 */
[--C-:B------:R-:W-:Y:S02]  /*c590*/  @!P3 IMAD.IADD R8, R8, 0x1, -R28.reuse ;  /* 0x000000010808b824 */ /* 0x100fe400078e0a1c */
[--C-:B------:R-:W-:Y:S02]  /*c5a0*/  @!P4 IMAD.IADD R27, R27, 0x1, -R28.reuse ;  /* 0x000000011b1bc824 */ /* 0x100fe400078e0a1c */
[--C-:B------:R-:W-:Y:S02]  /*c5b0*/  @!P5 IMAD.IADD R12, R12, 0x1, -R28.reuse ;  /* 0x000000010c0cd824 */ /* 0x100fe400078e0a1c */
[--C-:B------:R-:W-:Y:S01]  /*c5c0*/  @!P6 IMAD.IADD R22, R22, 0x1, -R28.reuse ;  /* 0x000000011616e824 */ /* 0x100fe200078e0a1c */
[----:B------:R-:W-:Y:S01]  /*c5d0*/  ISETP.GT.U32.AND P1, PT, R28, R25, PT ;  /* 0x000000191c00720c */ /* 0x000fe20003f24070 */
[----:B------:R-:W-:Y:S01]  /*c5e0*/  @!P0 IMAD.IADD R23, R23, 0x1, -R28 ;  /* 0x0000000117178824 */ /* 0x000fe200078e0a1c */
[----:B------:R0:W-:Y:S01]  /*c5f0*/  STL [R1+0x1a0], R8 ;  /* 0x0001a00801007387 */ /* 0x0001e20000100800 */
[----:B------:R-:W-:-:S04]  /*c600*/  IMAD.HI.U32 R3, R2, R4, RZ ;  /* 0x0000000402037227 */ /* 0x000fc800078e00ff */
[----:B------:R-:W-:Y:S01]  /*c610*/  IMAD.MOV R3, RZ, RZ, -R3 ;  /* 0x000000ffff037224 */ /* 0x000fe200078e0a03 */
[----:B0-----:R-:W2:Y:S05]  /*c620*/  LDL.LU R8, [R1+0x160] ;  /* 0x0001600001087983 */ /* 0x001eaa0000300800 */
[----:B------:R-:W-:Y:S01]  /*c630*/  @!P1 IMAD.IADD R25, R25, 0x1, -R28 ;  /* 0x0000000119199824 */ /* 0x000fe200078e0a1c */
[----:B------:R-:W2:Y:S01]  /*c640*/  LDL.LU R17, [R1+0x150] ;  /* 0x0001500001117983 */ /* 0x000ea20000300800 */
[----:B------:R-:W-:-:S03]  /*c650*/  IMAD R4, R28, R3, R4 ;  /* 0x000000031c047224 */ /* 0x000fc600078e0204 */
[----:B------:R-:W2:Y:S04]  /*c660*/  LDL.LU R19, [R1+0x154] ;  /* 0x0001540001137983 */ /* 0x000ea80000300800 */
[----:B------:R-:W2:Y:S01]  /*c670*/  LDL.LU R20, [R1+0x130] ;  /* 0x0001300001147983 */ /* 0x000ea20000300800 */
[C---:B---3--:R-:W-:Y:S02]  /*c680*/  ISETP.GT.U32.AND P3, PT, R28.reuse, R13, PT ;  /* 0x0000000d1c00720c */ /* 0x048fe40003f64070 */
[C---:B----4-:R-:W-:Y:S02]  /*c690*/  ISETP.GT.U32.AND P4, PT, R28.reuse, R16, PT ;  /* 0x000000101c00720c */ /* 0x050fe40003f84070 */
[----:B--2---:R-:W-:-:S09]  /*c6a0*/  ISETP.GT.U32.AND P5, PT, R28, R18, PT ;  /* 0x000000121c00720c */ /* 0x004fd20003fa4070 */
[--C-:B------:R-:W-:Y:S01]  /*c6b0*/  @!P3 IMAD.IADD R13, R13, 0x1, -R28.reuse ;  /* 0x000000010d0db824 */ /* 0x100fe200078e0a1c */
[C---:B------:R-:W-:Y:S02]  /*c6c0*/  ISETP.GT.U32.AND P6, PT, R28.reuse, R24, PT ;  /* 0x000000181c00720c */ /* 0x040fe40003fc4070 */
        /* <DEDUP_REMOVED lines=8> */
[--C-:B------:R-:W-:Y:S02]  /*c750*/  @!P3 IMAD.IADD R27, R27, 0x1, -R28.reuse ;  /* 0x000000011b1bb824 */ /* 0x100fe400078e0a1c */
[--C-:B------:R-:W-:Y:S01]  /*c760*/  @!P0 IMAD.IADD R26, R26, 0x1, -R28.reuse ;  /* 0x000000011a1a8824 */ /* 0x100fe200078e0a1c */
[----:B------:R-:W-:Y:S01]  /*c770*/  ISETP.GT.U32.AND P0, PT, R28, R25, PT ;  /* 0x000000191c00720c */ /* 0x000fe20003f04070 */
[--C-:B------:R-:W-:Y:S02]  /*c780*/  @!P4 IMAD.IADD R12, R12, 0x1, -R28.reuse ;  /* 0x000000010c0cc824 */ /* 0x100fe400078e0a1c */
[----:B------:R-:W-:-:S06]  /*c790*/  @!P5 IMAD.IADD R22, R22, 0x1, -R28 ;  /* 0x000000011616d824 */ /* 0x000fcc00078e0a1c */
[----:B------:R-:W-:-:S04]  /*c7a0*/  @!P6 IMAD.IADD R23, R23, 0x1, -R28 ;  /* 0x000000011717e824 */ /* 0x000fc800078e0a1c */
[----:B------:R-:W-:Y:S01]  /*c7b0*/  @!P0 IMAD.IADD R25, R25, 0x1, -R28 ;  /* 0x0000000119198824 */ /* 0x000fe200078e0a1c */
[----:B------:R-:W-:Y:S02]  /*c7c0*/  IABS R3, R21 ;  /* 0x0000001500037213 */ /* 0x000fe40000000000 */
[----:B------:R-:W2:Y:S04]  /*c7d0*/  LDL.LU R21, [R1+0x13c] ;  /* 0x00013c0001157983 */ /* 0x000ea80000300800 */
[----:B------:R0:W-:Y:S04]  /*c7e0*/  STL [R1+0x1a4], R27 ;  /* 0x0001a41b01007387 */ /* 0x0001e80000100800 */
[----:B0-----:R-:W3:Y:S04]  /*c7f0*/  LDL.LU R27, [R1+0x144] ;  /* 0x00014400011b7983 */ /* 0x001ee80000300800 */
[----:B------:R-:W4:Y:S04]  /*c800*/  LDL.LU R11, [R1+0x134] ;  /* 0x00013400010b7983 */ /* 0x000f280000300800 */
[----:B------:R0:W-:Y:S04]  /*c810*/  STL [R1+0x184], R12 ;  /* 0x0001840c01007387 */ /* 0x0001e80000100800 */
[----:B------:R1:W-:Y:S04]  /*c820*/  STL [R1+0x190], R22 ;  /* 0x0001901601007387 */ /* 0x0003e80000100800 */
[----:B0-----:R-:W3:Y:S04]  /*c830*/  LDL.LU R12, [R1+0x138] ;  /* 0x00013800010c7983 */ /* 0x001ee80000300800 */
[----:B-1----:R-:W3:Y:S04]  /*c840*/  LDL.LU R22, [R1+0x110] ;  /* 0x0001100001167983 */ /* 0x002ee80000300800 */
[----:B------:R0:W-:Y:S04]  /*c850*/  STL [R1+0x198], R23 ;  /* 0x0001981701007387 */ /* 0x0001e80000100800 */
[----:B0-----:R-:W3:Y:S04]  /*c860*/  LDL.LU R23, [R1+0x120] ;  /* 0x0001200001177983 */ /* 0x001ee80000300800 */
[----:B------:R0:W-:Y:S04]  /*c870*/  STL [R1+0x188], R25 ;  /* 0x0001881901007387 */ /* 0x0001e80000100800 */
[----:B0-----:R-:W3:Y:S01]  /*c880*/  LDL.LU R25, [R1+0x12c] ;  /* 0x00012c0001197983 */ /* 0x001ee20000300800 */
[----:B------:R-:W-:-:S02]  /*c890*/  ISETP.GT.U32.AND P2, PT, R28, R29, PT ;  /* 0x0000001d1c00720c */ /* 0x000fc40003f44070 */
[----:B------:R-:W-:-:S11]  /*c8a0*/  ISETP.GT.U32.AND P1, PT, R28, R7, PT ;  /* 0x000000071c00720c */ /* 0x000fd60003f24070 */
[--C-:B------:R-:W-:Y:S01]  /*c8b0*/  @!P2 IMAD.IADD R29, R29, 0x1, -R28.reuse ;  /* 0x000000011d1da824 */ /* 0x100fe200078e0a1c */
[C---:B------:R-:W-:Y:S02]  /*c8c0*/  ISETP.GT.U32.AND P2, PT, R28.reuse, R9, PT ;  /* 0x000000091c00720c */ /* 0x040fe40003f44070 */
[C---:B------:R-:W-:Y:S02]  /*c8d0*/  ISETP.GT.U32.AND P3, PT, R28.reuse, R16, PT ;  /* 0x000000101c00720c */ /* 0x040fe40003f64070 */
[C---:B------:R-:W-:Y:S01]  /*c8e0*/  ISETP.GT.U32.AND P4, PT, R28.reuse, R18, PT ;  /* 0x000000121c00720c */ /* 0x040fe20003f84070 */
[----:B------:R-:W-:Y:S01]  /*c8f0*/  @!P1 IMAD.IADD R7, R7, 0x1, -R28 ;  /* 0x0000000107079824 */ /* 0x000fe200078e0a1c */
[----:B------:R-:W-:-:S07]  /*c900*/  ISETP.GT.U32.AND P1, PT, R28, R29, PT ;  /* 0x0000001d1c00720c */ /* 0x000fce0003f24070 */
[--C-:B------:R-:W-:Y:S01]  /*c910*/  @!P2 IMAD.IADD R9, R9, 0x1, -R28.reuse ;  /* 0x000000010909a824 */ /* 0x100fe200078e0a1c */
[C---:B------:R-:W-:Y:S02]  /*c920*/  ISETP.GT.U32.AND P2, PT, R28.reuse, R13, PT ;  /* 0x0000000d1c00720c */ /* 0x040fe40003f44070 */
[C---:B------:R-:W-:Y:S02]  /*c930*/  ISETP.GT.U32.AND P5, PT, R28.reuse, R24, PT ;  /* 0x000000181c00720c */ /* 0x040fe40003fa4070 */
[----:B------:R-:W-:Y:S01]  /*c940*/  ISETP.GT.U32.AND P6, PT, R28, R9, PT ;  /* 0x000000091c00720c */ /* 0x000fe20003fc4070 */
[--C-:B------:R-:W-:Y:S01]  /*c950*/  @!P3 IMAD.IADD R16, R16, 0x1, -R28.reuse ;  /* 0x000000011010b824 */ /* 0x100fe200078e0a1c */
[----:B------:R-:W-:Y:S01]  /*c960*/  ISETP.GT.U32.AND P3, PT, R28, R17, PT ;  /* 0x000000111c00720c */ /* 0x000fe20003f64070 */
[----:B------:R-:W-:Y:S01]  /*c970*/  @!P4 IMAD.IADD R18, R18, 0x1, -R28 ;  /* 0x000000011212c824 */ /* 0x000fe200078e0a1c */
[----:B------:R-:W-:-:S05]  /*c980*/  ISETP.GT.U32.AND P4, PT, R28, R19, PT ;  /* 0x000000131c00720c */ /* 0x000fca0003f84070 */
[--C-:B------:R-:W-:Y:S01]  /*c990*/  @!P2 IMAD.IADD R13, R13, 0x1, -R28.reuse ;  /* 0x000000010d0da824 */ /* 0x100fe200078e0a1c */
[C---:B------:R-:W-:Y:S01]  /*c9a0*/  ISETP.GT.U32.AND P2, PT, R28.reuse, R8, PT ;  /* 0x000000081c00720c */ /* 0x040fe20003f44070 */
[--C-:B------:R-:W-:Y:S01]  /*c9b0*/  @!P1 IMAD.IADD R29, R29, 0x1, -R28.reuse ;  /* 0x000000011d1d9824 */ /* 0x100fe200078e0a1c */
[----:B------:R-:W-:Y:S01]  /*c9c0*/  ISETP.GT.U32.AND P0, PT, R28, R26, PT ;  /* 0x0000001a1c00720c */ /* 0x000fe20003f04070 */
[--C-:B------:R-:W-:Y:S01]  /*c9d0*/  @!P5 IMAD.IADD R24, R24, 0x1, -R28.reuse ;  /* 0x000000011818d824 */ /* 0x100fe200078e0a1c */
[C---:B------:R-:W-:Y:S01]  /*c9e0*/  ISETP.GT.U32.AND P5, PT, R28.reuse, R20, PT ;  /* 0x000000141c00720c */ /* 0x040fe20003fa4070 */
[--C-:B------:R-:W-:Y:S01]  /*c9f0*/  @!P6 IMAD.IADD R9, R9, 0x1, -R28.reuse ;  /* 0x000000010909e824 */ /* 0x100fe200078e0a1c */
[----:B------:R0:W-:Y:S01]  /*ca00*/  STL [R1+0x18c], R29 ;  /* 0x00018c1d01007387 */ /* 0x0001e20000100800 */
[--C-:B------:R-:W-:Y:S01]  /*ca10*/  @!P3 IMAD.IADD R17, R17, 0x1, -R28.reuse ;  /* 0x000000011111b824 */ /* 0x100fe200078e0a1c */
[----:B------:R-:W-:Y:S01]  /*ca20*/  ISETP.GT.U32.AND P1, PT, R28, R7, PT ;  /* 0x000000071c00720c */ /* 0x000fe20003f24070 */
[----:B------:R-:W-:-:S04]  /*ca30*/  @!P4 IMAD.IADD R19, R19, 0x1, -R28 ;  /* 0x000000011313c824 */ /* 0x000fc800078e0a1c */
[--C-:B------:R-:W-:Y:S01]  /*ca40*/  @!P2 IMAD.IADD R8, R8, 0x1, -R28.reuse ;  /* 0x000000010808a824 */ /* 0x100fe200078e0a1c */
[----:B0-----:R-:W3:Y:S01]  /*ca50*/  LDL.LU R29, [R1+0x114] ;  /* 0x00011400011d7983 */ /* 0x001ee20000300800 */
[--C-:B------:R-:W-:Y:S02]  /*ca60*/  @!P0 IMAD.IADD R26, R26, 0x1, -R28.reuse ;  /* 0x000000011a1a8824 */ /* 0x100fe400078e0a1c */
[--C-:B------:R-:W-:Y:S01]  /*ca70*/  @!P5 IMAD.IADD R20, R20, 0x1, -R28.reuse ;  /* 0x000000011414d824 */ /* 0x100fe200078e0a1c */
[----:B------:R-:W-:Y:S03]  /*ca80*/  STL [R1+0x168], R13 ;  /* 0x0001680d01007387 */ /* 0x000fe60000100800 */
[----:B------:R-:W-:Y:S01]  /*ca90*/  @!P1 IMAD.IADD R7, R7, 0x1, -R28 ;  /* 0x0000000107079824 */ /* 0x000fe200078e0a1c */
[----:B------:R-:W-:Y:S04]  /*caa0*/  STL [R1+0x178], R16 ;  /* 0x0001781001007387 */ /* 0x000fe80000100800 */
[----:B------:R-:W-:Y:S04]  /*cab0*/  STL [R1+0x180], R18 ;  /* 0x0001801201007387 */ /* 0x000fe80000100800 */
[----:B------:R-:W-:Y:S04]  /*cac0*/  STL [R1+0x16c], R24 ;  /* 0x00016c1801007387 */ /* 0x000fe80000100800 */
[----:B------:R-:W-:Y:S04]  /*cad0*/  STL [R1+0x170], R26 ;  /* 0x0001701a01007387 */ /* 0x000fe80000100800 */
[----:B------:R0:W-:Y:S04]  /*cae0*/  STL [R1+0x14c], R7 ;  /* 0x00014c0701007387 */ /* 0x0001e80000100800 */
[----:B0-----:R-:W3:Y:S04]  /*caf0*/  LDL.LU R7, [R1+0xf4] ;  /* 0x0000f40001077983 */ /* 0x001ee80000300800 */
[----:B------:R-:W3:Y:S04]  /*cb00*/  LDL.LU R13, [R1+0x104] ;  /* 0x00010400010d7983 */ /* 0x000ee80000300800 */
[----:B------:R-:W3:Y:S04]  /*cb10*/  LDL.LU R18, [R1+0x10c] ;  /* 0x00010c0001127983 */ /* 0x000ee80000300800 */
[----:B------:R-:W-:Y:S04]  /*cb20*/  STL [R1+0x158], R9 ;  /* 0x0001580901007387 */ /* 0x000fe80000100800 */
[----:B------:R-:W3:Y:S04]  /*cb30*/  LDL.LU R24, [R1+0xf8] ;  /* 0x0000f80001187983 */ /* 0x000ee80000300800 */
[----:B------:R-:W3:Y:S01]  /*cb40*/  LDL.LU R26, [R1+0xfc] ;  /* 0x0000fc00011a7983 */ /* 0x000ee20000300800 */
[----:B--2---:R-:W-:-:S02]  /*cb50*/  ISETP.GT.U32.AND P0, PT, R28, R21, PT ;  /* 0x000000151c00720c */ /* 0x004fc40003f04070 */
[C---:B----4-:R-:W-:Y:S02]  /*cb60*/  ISETP.GT.U32.AND P6, PT, R28.reuse, R11, PT ;  /* 0x0000000b1c00720c */ /* 0x050fe40003fc4070 */
[C---:B---3--:R-:W-:Y:S02]  /*cb70*/  ISETP.GT.U32.AND P2, PT, R28.reuse, R12, PT ;  /* 0x0000000c1c00720c */ /* 0x048fe40003f44070 */
[----:B------:R-:W-:-:S09]  /*cb80*/  ISETP.GT.U32.AND P3, PT, R28, R22, PT ;  /* 0x000000161c00720c */ /* 0x000fd20003f64070 */
[--C-:B------:R-:W-:Y:S01]  /*cb90*/  @!P6 IMAD.IADD R11, R11, 0x1, -R28.reuse ;  /* 0x000000010b0be824 */ /* 0x100fe200078e0a1c */
[C---:B------:R-:W-:Y:S02]  /*cba0*/  ISETP.GT.U32.AND P6, PT, R28.reuse, R8, PT ;  /* 0x000000081c00720c */ /* 0x040fe40003fc4070 */
[----:B------:R-:W-:Y:S01]  /*cbb0*/  ISETP.GT.U32.AND P4, PT, R28, R23, PT ;  /* 0x000000171c00720c */ /* 0x000fe20003f84070 */
[--C-:B------:R-:W-:Y:S01]  /*cbc0*/  @!P2 IMAD.IADD R12, R12, 0x1, -R28.reuse ;  /* 0x000000010c0ca824 */ /* 0x100fe200078e0a1c */
[----:B------:R-:W-:Y:S01]  /*cbd0*/  ISETP.GT.U32.AND P2, PT, R28, R17, PT ;  /* 0x000000111c00720c */ /* 0x000fe20003f44070 */
[--C-:B------:R-:W-:Y:S01]  /*cbe0*/  @!P3 IMAD.IADD R22, R22, 0x1, -R28.reuse ;  /* 0x000000011616b824 */ /* 0x100fe200078e0a1c */
[C---:B------:R-:W-:Y:S01]  /*cbf0*/  ISETP.GT.U32.AND P3, PT, R28.reuse, R19, PT ;  /* 0x000000131c00720c */ /* 0x040fe20003f64070 */
[----:B------:R-:W-:Y:S01]  /*cc00*/  @!P0 IMAD.IADD R21, R21, 0x1, -R28 ;  /* 0x0000000115158824 */ /* 0x000fe200078e0a1c */
[----:B------:R-:W-:-:S07]  /*cc10*/  ISETP.GT.U32.AND P5, PT, R28, R25, PT ;  /* 0x000000191c00720c */ /* 0x000fce0003fa4070 */
[--C-:B------:R-:W-:Y:S01]  /*cc20*/  @!P4 IMAD.IADD R23, R23, 0x1, -R28.reuse ;  /* 0x000000011717c824 */ /* 0x100fe200078e0a1c */
[----:B------:R-:W-:Y:S01]  /*cc30*/  ISETP.GT.U32.AND P4, PT, R28, R20, PT ;  /* 0x000000141c00720c */ /* 0x000fe20003f84070 */
[--C-:B------:R-:W-:Y:S02]  /*cc40*/  @!P6 IMAD.IADD R8, R8, 0x1, -R28.reuse ;  /* 0x000000010808e824 */ /* 0x100fe400078e0a1c */
[--C-:B------:R-:W-:Y:S02]  /*cc50*/  @!P2 IMAD.IADD R17, R17, 0x1, -R28.reuse ;  /* 0x000000011111a824 */ /* 0x100fe400078e0a1c */
[--C-:B------:R-:W-:Y:S01]  /*cc60*/  @!P5 IMAD.IADD R25, R25, 0x1, -R28.reuse ;  /* 0x000000011919d824 */ /* 0x100fe200078e0a1c */
[----:B------:R-:W-:Y:S01]  /*cc70*/  ISETP.GT.U32.AND P5, PT, R28, R21, PT ;  /* 0x000000151c00720c */ /* 0x000fe20003fa4070 */
[--C-:B------:R-:W-:Y:S01]  /*cc80*/  @!P3 IMAD.IADD R19, R19, 0x1, -R28.reuse ;  /* 0x000000011313b824 */ /* 0x100fe200078e0a1c */
[----:B------:R0:W-:Y:S05]  /*cc90*/  STL [R1+0x160], R8 ;  /* 0x0001600801007387 */ /* 0x0001ea0000100800 */
[--C-:B------:R-:W-:Y:S01]  /*cca0*/  @!P4 IMAD.IADD R20, R20, 0x1, -R28.reuse ;  /* 0x000000011414c824 */ /* 0x100fe200078e0a1c */
[----:B0-----:R-:W2:Y:S04]  /*ccb0*/  LDL.LU R8, [R1+0xd4] ;  /* 0x0000d40001087983 */ /* 0x001ea80000300800 */
[----:B------:R0:W-:Y:S01]  /*ccc0*/  STL [R1+0x150], R17 ;  /* 0x0001501101007387 */ /* 0x0001e20000100800 */
[----:B------:R-:W-:-:S03]  /*ccd0*/  @!P5 IMAD.IADD R21, R21, 0x1, -R28 ;  /* 0x000000011515d824 */ /* 0x000fc600078e0a1c */
[----:B------:R-:W3:Y:S04]  /*cce0*/  LDL.LU R10, [R1+0xe4] ;  /* 0x0000e400010a7983 */ /* 0x000ee80000300800 */
[----:B------:R1:W-:Y:S04]  /*ccf0*/  STL [R1+0x154], R19 ;  /* 0x0001541301007387 */ /* 0x0003e80000100800 */
[----:B------:R4:W-:Y:S04]  /*cd00*/  STL [R1+0x130], R20 ;  /* 0x0001301401007387 */ /* 0x0009e80000100800 */
[----:B------:R-:W2:Y:S04]  /*cd10*/  LDL.LU R16, [R1+0xec] ;  /* 0x0000ec0001107983 */ /* 0x000ea80000300800 */
[----:B0-----:R-:W2:Y:S04]  /*cd20*/  LDL.LU R17, [R1+0xd8] ;  /* 0x0000d80001117983 */ /* 0x001ea80000300800 */
[----:B------:R0:W-:Y:S04]  /*cd30*/  STL [R1+0x13c], R21 ;  /* 0x00013c1501007387 */ /* 0x0001e80000100800 */
[----:B-1----:R-:W2:Y:S01]  /*cd40*/  LDL.LU R19, [R1+0xdc] ;  /* 0x0000dc0001137983 */ /* 0x002ea20000300800 */
[----:B------:R-:W-:-:S02]  /*cd50*/  ISETP.GT.U32.AND P1, PT, R28, R27, PT ;  /* 0x0000001b1c00720c */ /* 0x000fc40003f24070 */
[C---:B------:R-:W-:Y:S01]  /*cd60*/  ISETP.GT.U32.AND P0, PT, R28.reuse, R29, PT ;  /* 0x0000001d1c00720c */ /* 0x040fe20003f04070 */
[----:B----4-:R-:W4:Y:S01]  /*cd70*/  LDL.LU R20, [R1+0xb8] ;  /* 0x0000b80001147983 */ /* 0x010f220000300800 */
[C---:B------:R-:W-:Y:S02]  /*cd80*/  ISETP.GT.U32.AND P2, PT, R28.reuse, R12, PT ;  /* 0x0000000c1c00720c */ /* 0x040fe40003f44070 */
[C---:B------:R-:W-:Y:S01]  /*cd90*/  ISETP.GT.U32.AND P3, PT, R28.reuse, R22, PT ;  /* 0x000000161c00720c */ /* 0x040fe20003f64070 */
[----:B0-----:R-:W4:Y:S06]  /*cda0*/  LDL.LU R21, [R1+0xc4] ;  /* 0x0000c40001157983 */ /* 0x001f2c0000300800 */
[--C-:B------:R-:W-:Y:S01]  /*cdb0*/  @!P1 IMAD.IADD R27, R27, 0x1, -R28.reuse ;  /* 0x000000011b1b9824 */ /* 0x100fe200078e0a1c */
[----:B------:R-:W-:Y:S01]  /*cdc0*/  ISETP.GT.U32.AND P1, PT, R28, R15, PT ;  /* 0x0000000f1c00720c */ /* 0x000fe20003f24070 */
[----:B------:R-:W-:-:S03]  /*cdd0*/  @!P0 IMAD.IADD R29, R29, 0x1, -R28 ;  /* 0x000000011d1d8824 */ /* 0x000fc600078e0a1c */
[----:B------:R-:W-:-:S09]  /*cde0*/  ISETP.GT.U32.AND P0, PT, R28, R27, PT ;  /* 0x0000001b1c00720c */ /* 0x000fd20003f04070 */
[----:B------:R-:W-:Y:S01]  /*cdf0*/  @!P1 IMAD.IADD R15, R15, 0x1, -R28 ;  /* 0x000000010f0f9824 */ /* 0x000fe200078e0a1c */
[----:B------:R-:W-:-:S04]  /*ce00*/  ISETP.GT.U32.AND P1, PT, R28, R11, PT ;  /* 0x0000000b1c00720c */ /* 0x000fc80003f24070 */
[C---:B------:R-:W-:Y:S01]  /*ce10*/  ISETP.GT.U32.AND P6, PT, R28.reuse, R15, PT ;  /* 0x0000000f1c00720c */ /* 0x040fe20003fc4070 */
[--C-:B------:R-:W-:Y:S01]  /*ce20*/  @!P0 IMAD.IADD R27, R27, 0x1, -R28.reuse ;  /* 0x000000011b1b8824 */ /* 0x100fe200078e0a1c */
[----:B------:R-:W-:Y:S01]  /*ce30*/  ISETP.GT.U32.AND P4, PT, R28, R23, PT ;  /* 0x000000171c00720c */ /* 0x000fe20003f84070 */
[----:B------:R-:W-:-:S06]  /*ce40*/  @!P2 IMAD.IADD R12, R12, 0x1, -R28 ;  /* 0x000000010c0ca824 */ /* 0x000fcc00078e0a1c */
[--C-:B------:R-:W-:Y:S01]  /*ce50*/  @!P1 IMAD.IADD R11, R11, 0x1, -R28.reuse ;  /* 0x000000010b0b9824 */ /* 0x100fe200078e0a1c */
[C---:B------:R-:W-:Y:S02]  /*ce60*/  ISETP.GT.U32.AND P1, PT, R28.reuse, R7, PT ;  /* 0x000000071c00720c */ /* 0x040fe40003f24070 */
[----:B------:R-:W-:Y:S01]  /*ce70*/  ISETP.GT.U32.AND P2, PT, R28, R13, PT ;  /* 0x0000000d1c00720c */ /* 0x000fe20003f44070 */
[--C-:B------:R-:W-:Y:S01]  /*ce80*/  @!P3 IMAD.IADD R22, R22, 0x1, -R28.reuse ;  /* 0x000000011616b824 */ /* 0x100fe200078e0a1c */
[C---:B------:R-:W-:Y:S01]  /*ce90*/  ISETP.GT.U32.AND P3, PT, R28.reuse, R18, PT ;  /* 0x000000121c00720c */ /* 0x040fe20003f64070 */
[----:B------:R0:W-:Y:S01]  /*cea0*/  STL [R1+0x144], R27 ;  /* 0x0001441b01007387 */ /* 0x0001e20000100800 */
[--C-:B------:R-:W-:Y:S01]  /*ceb0*/  @!P6 IMAD.IADD R15, R15, 0x1, -R28.reuse ;  /* 0x000000010f0fe824 */ /* 0x100fe200078e0a1c */
[C---:B------:R-:W-:Y:S01]  /*cec0*/  ISETP.GT.U32.AND P5, PT, R28.reuse, R25, PT ;  /* 0x000000191c00720c */ /* 0x040fe20003fa4070 */
[--C-:B------:R-:W-:Y:S01]  /*ced0*/  @!P4 IMAD.IADD R23, R23, 0x1, -R28.reuse ;  /* 0x000000011717c824 */ /* 0x100fe200078e0a1c */
[----:B0-----:R-:W4:Y:S04]  /*cee0*/  LDL.LU R27, [R1+0xcc] ;  /* 0x0000cc00011b7983 */ /* 0x001f280000300800 */
[--C-:B------:R-:W-:Y:S01]  /*cef0*/  @!P1 IMAD.IADD R7, R7, 0x1, -R28.reuse ;  /* 0x0000000107079824 */ /* 0x100fe200078e0a1c */
[C---:B------:R-:W-:Y:S01]  /*cf00*/  ISETP.GT.U32.AND P4, PT, R28.reuse, R24, PT ;  /* 0x000000181c00720c */ /* 0x040fe20003f84070 */
[--C-:B------:R-:W-:Y:S01]  /*cf10*/  @!P2 IMAD.IADD R13, R13, 0x1, -R28.reuse ;  /* 0x000000010d0da824 */ /* 0x100fe200078e0a1c */
[----:B------:R-:W-:Y:S01]  /*cf20*/  ISETP.GT.U32.AND P0, PT, R28, R29, PT ;  /* 0x0000001d1c00720c */ /* 0x000fe20003f04070 */
[--C-:B------:R-:W-:Y:S01]  /*cf30*/  @!P3 IMAD.IADD R18, R18, 0x1, -R28.reuse ;  /* 0x000000011212b824 */ /* 0x100fe200078e0a1c */
[----:B------:R-:W-:Y:S02]  /*cf40*/  STL [R1+0x134], R11 ;  /* 0x0001340b01007387 */ /* 0x000fe40000100800 */
[----:B------:R-:W-:-:S02]  /*cf50*/  @!P5 IMAD.IADD R25, R25, 0x1, -R28 ;  /* 0x000000011919d824 */ /* 0x000fc400078e0a1c */
[----:B------:R-:W-:Y:S05]  /*cf60*/  STL [R1+0x138], R12 ;  /* 0x0001380c01007387 */ /* 0x000fea0000100800 */
[--C-:B------:R-:W-:Y:S02]  /*cf70*/  @!P4 IMAD.IADD R24, R24, 0x1, -R28.reuse ;  /* 0x000000011818c824 */ /* 0x100fe400078e0a1c */
[----:B------:R-:W-:Y:S01]  /*cf80*/  @!P0 IMAD.IADD R29, R29, 0x1, -R28 ;  /* 0x000000011d1d8824 */ /* 0x000fe200078e0a1c */
[----:B------:R-:W-:Y:S04]  /*cf90*/  STL [R1+0x110], R22 ;  /* 0x0001101601007387 */ /* 0x000fe80000100800 */
[----:B------:R-:W-:Y:S04]  /*cfa0*/  STL [R1+0x120], R23 ;  /* 0x0001201701007387 */ /* 0x000fe80000100800 */
[----:B------:R-:W-:Y:S04]  /*cfb0*/  STL [R1+0x12c], R25 ;  /* 0x00012c1901007387 */ /* 0x000fe80000100800 */
[----:B------:R0:W-:Y:S04]  /*cfc0*/  STL [R1+0x114], R29 ;  /* 0x0001141d01007387 */ /* 0x0001e80000100800 */
[----:B0-----:R-:W4:Y:S04]  /*cfd0*/  LDL.LU R29, [R1+0xbc] ;  /* 0x0000bc00011d7983 */ /* 0x001f280000300800 */
[----:B------:R-:W4:Y:S04]  /*cfe0*/  LDL.LU R22, [R1+0xc0] ;  /* 0x0000c00001167983 */ /* 0x000f280000300800 */
[----:B------:R-:W4:Y:S04]  /*cff0*/  LDL.LU R23, [R1+0xa4] ;  /* 0x0000a40001177983 */ /* 0x000f280000300800 */
[----:B------:R0:W-:Y:S04]  /*d000*/  STL [R1+0x11c], R15 ;  /* 0x00011c0f01007387 */ /* 0x0001e80000100800 */
[----:B------:R-:W4:Y:S04]  /*d010*/  LDL.LU R25, [R1+0xb0] ;  /* 0x0000b00001197983 */ /* 0x000f280000300800 */
[----:B0-----:R-:W4:Y:S04]  /*d020*/  LDL R15, [R1+0xeec] ;  /* 0x000eec00010f7983 */ /* 0x001f280000100800 */
[----:B------:R-:W4:Y:S01]  /*d030*/  LDL.LU R6, [R1+0xb4] ;  /* 0x0000b40001067983 */ /* 0x000f220000300800 */
[----:B---3--:R-:W-:-:S02]  /*d040*/  ISETP.GT.U32.AND P6, PT, R28, R10, PT ;  /* 0x0000000a1c00720c */ /* 0x008fc40003fc4070 */
[C---:B--2---:R-:W-:Y:S02]  /*d050*/  ISETP.GT.U32.AND P1, PT, R28.reuse, R16, PT ;  /* 0x000000101c00720c */ /* 0x044fe40003f24070 */
[----:B------:R-:W-:-:S09]  /*d060*/  ISETP.GT.U32.AND P2, PT, R28, R17, PT ;  /* 0x000000111c00720c */ /* 0x000fd20003f44070 */
[--C-:B------:R-:W-:Y:S01]  /*d070*/  @!P6 IMAD.IADD R10, R10, 0x1, -R28.reuse ;  /* 0x000000010a0ae824 */ /* 0x100fe200078e0a1c */
[C---:B------:R-:W-:Y:S02]  /*d080*/  ISETP.GT.U32.AND P6, PT, R28.reuse, R7, PT ;  /* 0x000000071c00720c */ /* 0x040fe40003fc4070 */
[----:B------:R-:W-:Y:S01]  /*d090*/  ISETP.GT.U32.AND P3, PT, R28, R19, PT ;  /* 0x000000131c00720c */ /* 0x000fe20003f64070 */
[--C-:B------:R-:W-:Y:S01]  /*d0a0*/  @!P1 IMAD.IADD R16, R16, 0x1, -R28.reuse ;  /* 0x0000000110109824 */ /* 0x100fe200078e0a1c */
[C---:B------:R-:W-:Y:S01]  /*d0b0*/  ISETP.GT.U32.AND P1, PT, R28.reuse, R13, PT ;  /* 0x0000000d1c00720c */ /* 0x040fe20003f24070 */
[----:B------:R-:W-:Y:S01]  /*d0c0*/  @!P2 IMAD.IADD R17, R17, 0x1, -R28 ;  /* 0x000000011111a824 */ /* 0x000fe200078e0a1c */
[----:B------:R-:W-:-:S07]  /*d0d0*/  ISETP.GT.U32.AND P2, PT, R28, R18, PT ;  /* 0x000000121c00720c */ /* 0x000fce0003f44070 */
[--C-:B------:R-:W-:Y:S02]  /*d0e0*/  @!P6 IMAD.IADD R7, R7, 0x1, -R28.reuse ;  /* 0x000000010707e824 */ /* 0x100fe400078e0a1c */
[--C-:B------:R-:W-:Y:S01]  /*d0f0*/  @!P3 IMAD.IADD R19, R19, 0x1, -R28.reuse ;  /* 0x000000011313b824 */ /* 0x100fe200078e0a1c */
[----:B------:R-:W-:Y:S01]  /*d100*/  ISETP.GT.U32.AND P3, PT, R28, R24, PT ;  /* 0x000000181c00720c */ /* 0x000fe20003f64070 */
[--C-:B------:R-:W-:Y:S01]  /*d110*/  @!P1 IMAD.IADD R13, R13, 0x1, -R28.reuse ;  /* 0x000000010d0d9824 */ /* 0x100fe200078e0a1c */
[----:B------:R0:W-:Y:S01]  /*d120*/  STL [R1+0xf4], R7 ;  /* 0x0000f40701007387 */ /* 0x0001e20000100800 */
[----:B------:R-:W-:-:S03]  /*d130*/  @!P2 IMAD.IADD R18, R18, 0x1, -R28 ;  /* 0x000000011212a824 */ /* 0x000fc600078e0a1c */
[----:B0-----:R-:W2:Y:S07]  /*d140*/  LDL.LU R7, [R1+0xa8] ;  /* 0x0000a80001077983 */ /* 0x001eae0000300800 */
[----:B------:R-:W-:Y:S01]  /*d150*/  @!P3 IMAD.IADD R24, R24, 0x1, -R28 ;  /* 0x000000011818b824 */ /* 0x000fe200078e0a1c */
[----:B------:R0:W-:Y:S04]  /*d160*/  STL [R1+0x104], R13 ;  /* 0x0001040d01007387 */ /* 0x0001e80000100800 */
[----:B------:R-:W3:Y:S04]  /*d170*/  LDL.LU R11, [R1+0xac] ;  /* 0x0000ac00010b7983 */ /* 0x000ee80000300800 */
[----:B------:R1:W-:Y:S04]  /*d180*/  STL [R1+0x10c], R18 ;  /* 0x00010c1201007387 */ /* 0x0003e80000100800 */
[----:B------:R-:W2:Y:S04]  /*d190*/  LDL.LU R12, [R1+0x90] ;  /* 0x00009000010c7983 */ /* 0x000ea80000300800 */
[----:B------:R4:W-:Y:S04]  /*d1a0*/  STL [R1+0xf8], R24 ;  /* 0x0000f81801007387 */ /* 0x0009e80000100800 */
[----:B0-----:R-:W2:Y:S04]  /*d1b0*/  LDL.LU R13, [R1+0x9c] ;  /* 0x00009c00010d7983 */ /* 0x001ea80000300800 */
[----:B-1----:R-:W2:Y:S01]  /*d1c0*/  LDL.LU R18, [R1+0xa0] ;  /* 0x0000a00001127983 */ /* 0x002ea20000300800 */
[----:B------:R-:W-:-:S02]  /*d1d0*/  ISETP.GT.U32.AND P0, PT, R28, R8, PT ;  /* 0x000000081c00720c */ /* 0x000fc40003f04070 */
[C---:B------:R-:W-:Y:S02]  /*d1e0*/  ISETP.GT.U32.AND P5, PT, R28.reuse, R26, PT ;  /* 0x0000001a1c00720c */ /* 0x040fe40003fa4070 */
[----:B----4-:R-:W-:-:S09]  /*d1f0*/  ISETP.GT.U32.AND P4, PT, R28, R20, PT ;  /* 0x000000141c00720c */ /* 0x010fd20003f84070 */
[--C-:B------:R-:W-:Y:S01]  /*d200*/  @!P0 IMAD.IADD R8, R8, 0x1, -R28.reuse ;  /* 0x0000000108088824 */ /* 0x100fe200078e0a1c */
[----:B------:R-:W-:Y:S01]  /*d210*/  ISETP.GT.U32.AND P0, PT, R28, R27, PT ;  /* 0x0000001b1c00720c */ /* 0x000fe20003f04070 */
[--C-:B------:R-:W-:Y:S01]  /*d220*/  @!P5 IMAD.IADD R26, R26, 0x1, -R28.reuse ;  /* 0x000000011a1ad824 */ /* 0x100fe200078e0a1c */
[----:B------:R-:W-:Y:S01]  /*d230*/  ISETP.GT.U32.AND P5, PT, R28, R21, PT ;  /* 0x000000151c00720c */ /* 0x000fe20003fa4070 */
[----:B------:R-:W-:-:S03]  /*d240*/  @!P4 IMAD.IADD R20, R20, 0x1, -R28 ;  /* 0x000000011414c824 */ /* 0x000fc600078e0a1c */
[C---:B------:R-:W-:Y:S02]  /*d250*/  ISETP.GT.U32.AND P4, PT, R28.reuse, R26, PT ;  /* 0x0000001a1c00720c */ /* 0x040fe40003f84070 */
[----:B------:R-:W-:-:S05]  /*d260*/  ISETP.GT.U32.AND P1, PT, R28, R16, PT ;  /* 0x000000101c00720c */ /* 0x000fca0003f24070 */
[--C-:B------:R-:W-:Y:S01]  /*d270*/  @!P0 IMAD.IADD R27, R27, 0x1, -R28.reuse ;  /* 0x000000011b1b8824 */ /* 0x100fe200078e0a1c */
[C---:B------:R-:W-:Y:S01]  /*d280*/  ISETP.GT.U32.AND P0, PT, R28.reuse, R10, PT ;  /* 0x0000000a1c00720c */ /* 0x040fe20003f04070 */
[--C-:B------:R-:W-:Y:S01]  /*d290*/  @!P5 IMAD.IADD R21, R21, 0x1, -R28.reuse ;  /* 0x000000011515d824 */ /* 0x100fe200078e0a1c */
[C---:B------:R-:W-:Y:S02]  /*d2a0*/  ISETP.GT.U32.AND P5, PT, R28.reuse, R8, PT ;  /* 0x000000081c00720c */ /* 0x040fe40003fa4070 */
[----:B------:R-:W-:Y:S01]  /*d2b0*/  ISETP.GT.U32.AND P6, PT, R28, R27, PT ;  /* 0x0000001b1c00720c */ /* 0x000fe20003fc4070 */
[--C-:B------:R-:W-:Y:S01]  /*d2c0*/  @!P4 IMAD.IADD R26, R26, 0x1, -R28.reuse ;  /* 0x000000011a1ac824 */ /* 0x100fe200078e0a1c */
[----:B------:R-:W-:Y:S01]  /*d2d0*/  ISETP.GT.U32.AND P2, PT, R28, R17, PT ;  /* 0x000000111c00720c */ /* 0x000fe20003f44070 */
[----:B------:R-:W-:-:S06]  /*d2e0*/  @!P1 IMAD.IADD R16, R16, 0x1, -R28 ;  /* 0x0000000110109824 */ /* 0x000fcc00078e0a1c */
[--C-:B------:R-:W-:Y:S01]  /*d2f0*/  @!P0 IMAD.IADD R10, R10, 0x1, -R28.reuse ;  /* 0x000000010a0a8824 */ /* 0x100fe200078e0a1c */
[----:B------:R-:W-:Y:S01]  /*d300*/  ISETP.GT.U32.AND P0, PT, R28, R29, PT ;  /* 0x0000001d1c00720c */ /* 0x000fe20003f04070 */
[----:B------:R-:W-:Y:S01]  /*d310*/  @!P5 IMAD.IADD R8, R8, 0x1, -R28 ;  /* 0x000000010808d824 */ /* 0x000fe200078e0a1c */
[----:B------:R0:W-:Y:S01]  /*d320*/  STL [R1+0xfc], R26 ;  /* 0x0000fc1a01007387 */ /* 0x0001e20000100800 */
[----:B------:R-:W-:-:S03]  /*d330*/  ISETP.GT.U32.AND P1, PT, R28, R22, PT ;  /* 0x000000161c00720c */ /* 0x000fc60003f24070 */
[----:B------:R-:W4:Y:S01]  /*d340*/  LDL.LU R24, [R1+0x94] ;  /* 0x0000940001187983 */ /* 0x000f220000300800 */
[----:B------:R-:W-:-:S03]  /*d350*/  ISETP.GT.U32.AND P3, PT, R28, R19, PT ;  /* 0x000000131c00720c */ /* 0x000fc60003f64070 */
[----:B0-----:R-:W4:Y:S04]  /*d360*/  LDL.LU R26, [R1+0x98] ;  /* 0x00009800011a7983 */ /* 0x001f280000300800 */
[----:B------:R0:W-:Y:S01]  /*d370*/  STL [R1+0xd4], R8 ;  /* 0x0000d40801007387 */ /* 0x0001e20000100800 */
[--C-:B------:R-:W-:Y:S01]  /*d380*/  @!P6 IMAD.IADD R27, R27, 0x1, -R28.reuse ;  /* 0x000000011b1be824 */ /* 0x100fe200078e0a1c */
[C---:B------:R-:W-:Y:S01]  /*d390*/  ISETP.GT.U32.AND P4, PT, R28.reuse, R20, PT ;  /* 0x000000141c00720c */ /* 0x040fe20003f84070 */
[--C-:B------:R-:W-:Y:S01]  /*d3a0*/  @!P2 IMAD.IADD R17, R17, 0x1, -R28.reuse ;  /* 0x000000011111a824 */ /* 0x100fe200078e0a1c */
[C---:B------:R-:W-:Y:S01]  /*d3b0*/  ISETP.GT.U32.AND P2, PT, R28.reuse, R23, PT ;  /* 0x000000171c00720c */ /* 0x040fe20003f44070 */
[----:B0-----:R-:W4:Y:S01]  /*d3c0*/  LDL.LU R8, [R1+0x7c] ;  /* 0x00007c0001087983 */ /* 0x001f220000300800 */
[--C-:B------:R-:W-:Y:S01]  /*d3d0*/  @!P0 IMAD.IADD R29, R29, 0x1, -R28.reuse ;  /* 0x000000011d1d8824 */ /* 0x100fe200078e0a1c */
[----:B------:R-:W-:Y:S01]  /*d3e0*/  ISETP.GT.U32.AND P5, PT, R28, R21, PT ;  /* 0x000000151c00720c */ /* 0x000fe20003fa4070 */
[----:B------:R-:W-:-:S02]  /*d3f0*/  @!P1 IMAD.IADD R22, R22, 0x1, -R28 ;  /* 0x0000000116169824 */ /* 0x000fc400078e0a1c */
[----:B------:R-:W-:Y:S01]  /*d400*/  @!P3 IMAD.IADD R19, R19, 0x1, -R28 ;  /* 0x000000011313b824 */ /* 0x000fe200078e0a1c */
[----:B------:R-:W-:-:S04]  /*d410*/  ISETP.GT.U32.AND P3, PT, R28, R25, PT ;  /* 0x000000191c00720c */ /* 0x000fc80003f64070 */
[--C-:B------:R-:W-:Y:S01]  /*d420*/  @!P4 IMAD.IADD R20, R20, 0x1, -R28.reuse ;  /* 0x000000011414c824 */ /* 0x100fe200078e0a1c */
[----:B------:R0:W-:Y:S01]  /*d430*/  STL [R1+0xe4], R10 ;  /* 0x0000e40a01007387 */ /* 0x0001e20000100800 */
[----:B------:R-:W-:-:S03]  /*d440*/  @!P2 IMAD.IADD R23, R23, 0x1, -R28 ;  /* 0x000000011717a824 */ /* 0x000fc600078e0a1c */
[----:B------:R1:W-:Y:S01]  /*d450*/  STL [R1+0xec], R16 ;  /* 0x0000ec1001007387 */ /* 0x0003e20000100800 */
[----:B------:R-:W-:-:S03]  /*d460*/  @!P5 IMAD.IADD R21, R21, 0x1, -R28 ;  /* 0x000000011515d824 */ /* 0x000fc600078e0a1c */
[----:B------:R0:W-:Y:S04]  /*d470*/  STL [R1+0xd8], R17 ;  /* 0x0000d81101007387 */ /* 0x0001e80000100800 */
[----:B------:R1:W-:Y:S04]  /*d480*/  STL [R1+0xdc], R19 ;  /* 0x0000dc1301007387 */ /* 0x0003e80000100800 */
[----:B------:R-:W-:Y:S04]  /*d490*/  STL [R1+0xb8], R20 ;  /* 0x0000b81401007387 */ /* 0x000fe80000100800 */
[----:B0-----:R-:W4:Y:S04]  /*d4a0*/  LDL.LU R10, [R1+0x54] ;  /* 0x00005400010a7983 */ /* 0x001f280000300800 */
[----:B------:R-:W-:Y:S01]  /*d4b0*/  STL [R1+0xc4], R21 ;  /* 0x0000c41501007387 */ /* 0x000fe20000100800 */
[----:B------:R-:W-:-:S03]  /*d4c0*/  @!P3 IMAD.IADD R25, R25, 0x1, -R28 ;  /* 0x000000011919b824 */ /* 0x000fc600078e0a1c */
[----:B-1----:R-:W4:Y:S04]  /*d4d0*/  LDL.LU R16, [R1+0x88] ;  /* 0x0000880001107983 */ /* 0x002f280000300800 */
[----:B------:R-:W4:Y:S04]  /*d4e0*/  LDL.LU R17, [R1+0x8c] ;  /* 0x00008c0001117983 */ /* 0x000f280000300800 */
[----:B------:R0:W-:Y:S04]  /*d4f0*/  STL [R1+0xcc], R27 ;  /* 0x0000cc1b01007387 */ /* 0x0001e80000100800 */
[----:B------:R-:W4:Y:S04]  /*d500*/  LDL.LU R19, [R1+0x80] ;  /* 0x0000800001137983 */ /* 0x000f280000300800 */
[----:B0-----:R-:W4:Y:S01]  /*d510*/  LDL.LU R27, [R1+0x68] ;  /* 0x00006800011b7983 */ /* 0x001f220000300800 */
        /* <DEDUP_REMOVED lines=16> */
[----:B0-----:R-:W2:Y:S04]  /*d620*/  LDL.LU R29, [R1+0x74] ;  /* 0x00007400011d7983 */ /* 0x001ea80000300800 */
[----:B------:R-:W3:Y:S04]  /*d630*/  LDL.LU R20, [R1+0x78] ;  /* 0x0000780001147983 */ /* 0x000ee80000300800 */
[----:B------:R0:W-:Y:S04]  /*d640*/  STL [R1+0xc0], R22 ;  /* 0x0000c01601007387 */ /* 0x0001e80000100800 */
[----:B------:R-:W2:Y:S04]  /*d650*/  LDL.LU R21, [R1+0x6c] ;  /* 0x00006c0001157983 */ /* 0x000ea80000300800 */
[----:B0-----:R-:W2:Y:S04]  /*d660*/  LDL.LU R22, [R1+0x70] ;  /* 0x0000700001167983 */ /* 0x001ea80000300800 */
[----:B------:R0:W-:Y:S01]  /*d670*/  STL [R1+0xa4], R23 ;  /* 0x0000a41701007387 */ /* 0x0001e20000100800 */
[----:B------:R-:W-:-:S03]  /*d680*/  @!P2 IMAD.IADD R25, R25, 0x1, -R28 ;  /* 0x000000011919a824 */ /* 0x000fc600078e0a1c */
[----:B0-----:R-:W2:Y:S04]  /*d690*/  LDL.LU R23, [R1+0x5c] ;  /* 0x00005c0001177983 */ /* 0x001ea80000300800 */
[----:B------:R0:W-:Y:S04]  /*d6a0*/  STL [R1+0xb0], R25 ;  /* 0x0000b01901007387 */ /* 0x0001e80000100800 */
[----:B0-----:R-:W2:Y:S01]  /*d6b0*/  LDL.LU R25, [R1+0x64] ;  /* 0x0000640001197983 */ /* 0x001ea20000300800 */
[C---:B------:R-:W-:Y:S02]  /*d6c0*/  ISETP.GT.U32.AND P5, PT, R28.reuse, R7, PT ;  /* 0x000000071c00720c */ /* 0x040fe40003fa4070 */
[----:B------:R-:W-:-:S02]  /*d6d0*/  ISETP.GT.U32.AND P4, PT, R28, R6, PT ;  /* 0x000000061c00720c */ /* 0x000fc40003f84070 */
[----:B----4-:R-:W-:-:S09]  /*d6e0*/  ISETP.GT.U32.AND P3, PT, R28, R24, PT ;  /* 0x000000181c00720c */ /* 0x010fd20003f64070 */
[--C-:B------:R-:W-:Y:S01]  /*d6f0*/  @!P5 IMAD.IADD R7, R7, 0x1, -R28.reuse ;  /* 0x000000010707d824 */ /* 0x100fe200078e0a1c */
[----:B------:R-:W-:Y:S01]  /*d700*/  ISETP.GT.U32.AND P5, PT, R28, R8, PT ;  /* 0x000000081c00720c */ /* 0x000fe20003fa4070 */
[--C-:B------:R-:W-:Y:S01]  /*d710*/  @!P4 IMAD.IADD R6, R6, 0x1, -R28.reuse ;  /* 0x000000010606c824 */ /* 0x100fe200078e0a1c */
[----:B------:R-:W-:Y:S01]  /*d720*/  ISETP.GT.U32.AND P4, PT, R28, R26, PT ;  /* 0x0000001a1c00720c */ /* 0x000fe20003f84070 */
[----:B------:R-:W-:Y:S01]  /*d730*/  @!P3 IMAD.IADD R24, R24, 0x1, -R28 ;  /* 0x000000011818b824 */ /* 0x000fe200078e0a1c */
[C---:B------:R-:W-:Y:S02]  /*d740*/  ISETP.GT.U32.AND P1, PT, R28.reuse, R13, PT ;  /* 0x0000000d1c00720c */ /* 0x040fe40003f24070 */
[C---:B------:R-:W-:Y:S02]  /*d750*/  ISETP.GT.U32.AND P0, PT, R28.reuse, R12, PT ;  /* 0x0000000c1c00720c */ /* 0x040fe40003f04070 */
[----:B------:R-:W-:-:S05]  /*d760*/  ISETP.GT.U32.AND P3, PT, R28, R6, PT ;  /* 0x000000061c00720c */ /* 0x000fca0003f64070 */
[--C-:B------:R-:W-:Y:S01]  /*d770*/  @!P5 IMAD.IADD R8, R8, 0x1, -R28.reuse ;  /* 0x000000010808d824 */ /* 0x100fe200078e0a1c */
[----:B------:R-:W-:Y:S01]  /*d780*/  ISETP.GT.U32.AND P5, PT, R28, R11, PT ;  /* 0x0000000b1c00720c */ /* 0x000fe20003fa4070 */
[--C-:B------:R-:W-:Y:S01]  /*d790*/  @!P4 IMAD.IADD R26, R26, 0x1, -R28.reuse ;  /* 0x000000011a1ac824 */ /* 0x100fe200078e0a1c */
        /* <DEDUP_REMOVED lines=8> */
[C---:B------:R-:W-:Y:S01]  /*d820*/  ISETP.GT.U32.AND P5, PT, R28.reuse, R16, PT ;  /* 0x000000101c00720c */ /* 0x040fe20003fa4070 */
[--C-:B------:R-:W-:Y:S01]  /*d830*/  @!P4 IMAD.IADD R7, R7, 0x1, -R28.reuse ;  /* 0x000000010707c824 */ /* 0x100fe200078e0a1c */
[C---:B------:R-:W-:Y:S02]  /*d840*/  ISETP.GT.U32.AND P1, PT, R28.reuse, R19, PT ;  /* 0x000000131c00720c */ /* 0x040fe40003f24070 */
[----:B------:R-:W-:Y:S02]  /*d850*/  ISETP.GT.U32.AND P3, PT, R28, R24, PT ;  /* 0x000000181c00720c */ /* 0x000fe40003f64070 */
[----:B------:R0:W-:Y:S01]  /*d860*/  STL [R1+0xa8], R7 ;  /* 0x0000a80701007387 */ /* 0x0001e20000100800 */
[--C-:B------:R-:W-:Y:S01]  /*d870*/  @!P2 IMAD.IADD R18, R18, 0x1, -R28.reuse ;  /* 0x000000011212a824 */ /* 0x100fe200078e0a1c */
[----:B------:R-:W-:Y:S02]  /*d880*/  ISETP.GT.U32.AND P2, PT, R28, R0, PT ;  /* 0x000000001c00720c */ /* 0x000fe40003f44070 */
[----:B------:R-:W-:Y:S01]  /*d890*/  STL [R1+0xb4], R6 ;  /* 0x0000b40601007387 */ /* 0x000fe20000100800 */
[--C-:B------:R-:W-:Y:S01]  /*d8a0*/  @!P6 IMAD.IADD R8, R8, 0x1, -R28.reuse ;  /* 0x000000010808e824 */ /* 0x100fe200078e0a1c */
[----:B------:R-:W-:Y:S01]  /*d8b0*/  ISETP.GT.U32.AND P4, PT, R28, R26, PT ;  /* 0x0000001a1c00720c */ /* 0x000fe20003f84070 */
[--C-:B------:R-:W-:Y:S01]  /*d8c0*/  @!P5 IMAD.IADD R16, R16, 0x1, -R28.reuse ;  /* 0x000000011010d824 */ /* 0x100fe200078e0a1c */
[----:B0-----:R-:W4:Y:S01]  /*d8d0*/  LDL.LU R7, [R1+0x60] ;  /* 0x0000600001077983 */ /* 0x001f220000300800 */
[----:B------:R-:W-:-:S02]  /*d8e0*/  @!P1 IMAD.IADD R19, R19, 0x1, -R28 ;  /* 0x0000000113139824 */ /* 0x000fc400078e0a1c */
[--C-:B------:R-:W-:Y:S02]  /*d8f0*/  @!P0 IMAD.IADD R17, R17, 0x1, -R28.reuse ;  /* 0x0000000111118824 */ /* 0x100fe400078e0a1c */
[----:B------:R-:W-:Y:S01]  /*d900*/  @!P3 IMAD.IADD R24, R24, 0x1, -R28 ;  /* 0x000000011818b824 */ /* 0x000fe200078e0a1c */
[----:B------:R-:W-:Y:S01]  /*d910*/  ISETP.GT.U32.AND P3, PT, R28, R27, PT ;  /* 0x0000001b1c00720c */ /* 0x000fe20003f64070 */
[----:B------:R-:W-:-:S04]  /*d920*/  IMAD.HI.U32 R9, R2, R3, RZ ;  /* 0x0000000302097227 */ /* 0x000fc800078e00ff */
[--C-:B------:R-:W-:Y:S02]  /*d930*/  @!P2 IMAD.IADD R0, R0, 0x1, -R28.reuse ;  /* 0x000000010000a824 */ /* 0x100fe400078e0a1c */
[----:B------:R-:W-:Y:S02]  /*d940*/  IMAD.MOV R9, RZ, RZ, -R9 ;  /* 0x000000ffff097224 */ /* 0x000fe400078e0a09 */
[--C-:B------:R-:W-:Y:S01]  /*d950*/  @!P4 IMAD.IADD R26, R26, 0x1, -R28.reuse ;  /* 0x000000011a1ac824 */ /* 0x100fe200078e0a1c */
[----:B------:R-:W-:Y:S01]  /*d960*/  STL [R1+0xac], R11 ;  /* 0x0000ac0b01007387 */ /* 0x000fe20000100800 */
[C---:B------:R-:W-:Y:S01]  /*d970*/  IMAD R3, R28.reuse, R9, R3 ;  /* 0x000000091c037224 */ /* 0x040fe200078e0203 */
[----:B------:R-:W-:Y:S01]  /*d980*/  IABS R9, R15 ;  /* 0x0000000f00097213 */ /* 0x000fe20000000000 */
[----:B------:R-:W-:Y:S01]  /*d990*/  @!P3 IMAD.IADD R27, R27, 0x1, -R28 ;  /* 0x000000011b1bb824 */ /* 0x000fe200078e0a1c */
[----:B------:R-:W-:Y:S01]  /*d9a0*/  ISETP.GT.U32.AND P3, PT, R28, R14, PT ;  /* 0x0000000e1c00720c */ /* 0x000fe20003f64070 */
[----:B------:R-:W-:Y:S04]  /*d9b0*/  STL [R1+0x90], R12 ;  /* 0x0000900c01007387 */ /* 0x000fe80000100800 */
[----:B------:R-:W-:Y:S01]  /*d9c0*/  STL [R1+0x9c], R13 ;  /* 0x00009c0d01007387 */ /* 0x000fe20000100800 */
[----:B------:R-:W-:-:S03]  /*d9d0*/  IMAD.HI.U32 R5, R10, R9, RZ ;  /* 0x000000090a057227 */ /* 0x000fc600078e00ff */
[----:B------:R0:W-:Y:S04]  /*d9e0*/  STL [R1+0xa0], R18 ;  /* 0x0000a01201007387 */ /* 0x0001e80000100800 */
[----:B------:R-:W-:Y:S04]  /*d9f0*/  STL [R1+0x94], R24 ;  /* 0x0000941801007387 */ /* 0x000fe80000100800 */
[----:B------:R1:W-:Y:S04]  /*da00*/  STL [R1+0x7c], R8 ;  /* 0x00007c0801007387 */ /* 0x0003e80000100800 */
[----:B------:R1:W-:Y:S01]  /*da10*/  STL [R1+0x98], R26 ;  /* 0x0000981a01007387 */ /* 0x0003e20000100800 */
[----:B0-----:R-:W-:-:S03]  /*da20*/  IMAD.MOV R18, RZ, RZ, -R5 ;  /* 0x000000ffff127224 */ /* 0x001fc600078e0a05 */
[----:B-1----:R-:W4:Y:S04]  /*da30*/  LDL.LU R8, [R1+0x194] ;  /* 0x0001940001087983 */ /* 0x002f280000300800 */
[----:B------:R-:W4:Y:S01]  /*da40*/  LDL.LU R26, [R1+0x58] ;  /* 0x00005800011a7983 */ /* 0x000f220000300800 */
[----:B------:R-:W-:-:S03]  /*da50*/  @!P3 IMAD.IADD R14, R14, 0x1, -R28 ;  /* 0x000000010e0eb824 */ /* 0x000fc600078e0a1c */
[----:B------:R-:W4:Y:S04]  /*da60*/  LDL.LU R24, [R1+0x174] ;  /* 0x0001740001187983 */ /* 0x000f280000300800 */
[----:B------:R-:W4:Y:S04]  /*da70*/  LDL.LU R5, [R1+0x17c] ;  /* 0x00017c0001057983 */ /* 0x000f280000300800 */
[----:B------:R-:W4:Y:S04]  /*da80*/  LDL.LU R6, [R1+0x15c] ;  /* 0x00015c0001067983 */ /* 0x000f280000300800 */
[----:B------:R-:W4:Y:S01]  /*da90*/  LDL.LU R10, [R1+0x164] ;  /* 0x00016400010a7983 */ /* 0x000f220000300800 */
[----:B---3--:R-:W-:-:S02]  /*daa0*/  ISETP.GT.U32.AND P6, PT, R28, R20, PT ;  /* 0x000000141c00720c */ /* 0x008fc40003fc4070 */
[C---:B--2---:R-:W-:Y:S02]  /*dab0*/  ISETP.GT.U32.AND P5, PT, R28.reuse, R21, PT ;  /* 0x000000151c00720c */ /* 0x044fe40003fa4070 */
[----:B------:R-:W-:-:S09]  /*dac0*/  ISETP.GT.U32.AND P0, PT, R28, R22, PT ;  /* 0x000000161c00720c */ /* 0x000fd20003f04070 */
[--C-:B------:R-:W-:Y:S01]  /*dad0*/  @!P6 IMAD.IADD R20, R20, 0x1, -R28.reuse ;  /* 0x000000011414e824 */ /* 0x100fe200078e0a1c */
[C---:B------:R-:W-:Y:S02]  /*dae0*/  ISETP.GT.U32.AND P4, PT, R28.reuse, R29, PT ;  /* 0x0000001d1c00720c */ /* 0x040fe40003f84070 */
[C---:B------:R-:W-:Y:S01]  /*daf0*/  ISETP.GT.U32.AND P1, PT, R28.reuse, R23, PT ;  /* 0x000000171c00720c */ /* 0x040fe20003f24070 */
        /* <DEDUP_REMOVED lines=8> */
[--C-:B------:R-:W-:Y:S02]  /*db80*/  @!P4 IMAD.IADD R29, R29, 0x1, -R28.reuse ;  /* 0x000000011d1dc824 */ /* 0x100fe400078e0a1c */
[--C-:B------:R-:W-:Y:S02]  /*db90*/  @!P6 IMAD.IADD R16, R16, 0x1, -R28.reuse ;  /* 0x000000011010e824 */ /* 0x100fe400078e0a1c */
[--C-:B------:R-:W-:Y:S02]  /*dba0*/  @!P5 IMAD.IADD R17, R17, 0x1, -R28.reuse ;  /* 0x000000011111d824 */ /* 0x100fe400078e0a1c */
[----:B------:R-:W-:Y:S01]  /*dbb0*/  @!P2 IMAD.IADD R25, R25, 0x1, -R28 ;  /* 0x000000011919a824 */ /* 0x000fe200078e0a1c */
[----:B------:R-:W-:-:S05]  /*dbc0*/  ISETP.GT.U32.AND P2, PT, R28, R27, PT ;  /* 0x0000001b1c00720c */ /* 0x000fca0003f44070 */
[--C-:B------:R-:W-:Y:S02]  /*dbd0*/  @!P1 IMAD.IADD R0, R0, 0x1, -R28.reuse ;  /* 0x0000000100009824 */ /* 0x100fe400078e0a1c */
[--C-:B------:R-:W-:Y:S01]  /*dbe0*/  @!P0 IMAD.IADD R19, R19, 0x1, -R28.reuse ;  /* 0x0000000113138824 */ /* 0x100fe200078e0a1c */
[----:B------:R-:W-:Y:S01]  /*dbf0*/  ISETP.GT.U32.AND P3, PT, R28, R29, PT ;  /* 0x0000001d1c00720c */ /* 0x000fe20003f64070 */
[----:B------:R-:W-:Y:S04]  /*dc00*/  STL [R1+0x88], R16 ;  /* 0x0000881001007387 */ /* 0x000fe80000100800 */
[----:B------:R-:W-:Y:S04]  /*dc10*/  STL [R1+0x8c], R17 ;  /* 0x00008c1101007387 */ /* 0x000fe80000100800 */
[----:B------:R0:W-:Y:S04]  /*dc20*/  STL [R1+0x84], R0 ;  /* 0x0000840001007387 */ /* 0x0001e80000100800 */
[----:B------:R-:W-:Y:S01]  /*dc30*/  STL [R1+0x80], R19 ;  /* 0x0000801301007387 */ /* 0x000fe20000100800 */
[----:B------:R-:W-:-:S03]  /*dc40*/  @!P2 IMAD.IADD R27, R27, 0x1, -R28 ;  /* 0x000000011b1ba824 */ /* 0x000fc600078e0a1c */
[----:B0-----:R-:W2:Y:S04]  /*dc50*/  LDL.LU R0, [R1+0x14fc] ;  /* 0x0014fc0001007983 */ /* 0x001ea80000300800 */
[----:B------:R-:W3:Y:S04]  /*dc60*/  LDL.LU R11, [R1+0x118] ;  /* 0x00011800010b7983 */ /* 0x000ee80000300800 */
[----:B------:R-:W2:Y:S04]  /*dc70*/  LDL.LU R12, [R1+0x140] ;  /* 0x00014000010c7983 */ /* 0x000ea80000300800 */
[----:B------:R-:W2:Y:S01]  /*dc80*/  LDL.LU R13, [R1+0x148] ;  /* 0x00014800010d7983 */ /* 0x000ea20000300800 */
[----:B------:R-:W-:-:S03]  /*dc90*/  @!P3 IMAD.IADD R29, R29, 0x1, -R28 ;  /* 0x000000011d1db824 */ /* 0x000fc600078e0a1c */
[----:B------:R-:W2:Y:S04]  /*dca0*/  LDL.LU R16, [R1+0x124] ;  /* 0x0001240001107983 */ /* 0x000ea80000300800 */
[----:B------:R0:W-:Y:S04]  /*dcb0*/  STL [R1+0x68], R27 ;  /* 0x0000681b01007387 */ /* 0x0001e80000100800 */
[----:B------:R-:W2:Y:S04]  /*dcc0*/  LDL.LU R17, [R1+0x128] ;  /* 0x0001280001117983 */ /* 0x000ea80000300800 */
[----:B0-----:R-:W2:Y:S04]  /*dcd0*/  LDL.LU R27, [R1+0xe0] ;  /* 0x0000e000011b7983 */ /* 0x001ea80000300800 */
[----:B------:R0:W-:Y:S04]  /*dce0*/  STL [R1+0x74], R29 ;  /* 0x0000741d01007387 */ /* 0x0001e80000100800 */
[----:B0-----:R-:W2:Y:S01]  /*dcf0*/  LDL.LU R29, [R1+0x100] ;  /* 0x00010000011d7983 */ /* 0x001ea20000300800 */
[----:B----4-:R-:W-:-:S02]  /*dd00*/  ISETP.GT.U32.AND P4, PT, R28, R7, PT ;  /* 0x000000071c00720c */ /* 0x010fc40003f84070 */
[C---:B------:R-:W-:Y:S02]  /*dd10*/  ISETP.GT.U32.AND P5, PT, R28.reuse, R21, PT ;  /* 0x000000151c00720c */ /* 0x040fe40003fa4070 */
[C---:B------:R-:W-:Y:S02]  /*dd20*/  ISETP.GT.U32.AND P0, PT, R28.reuse, R22, PT ;  /* 0x000000161c00720c */ /* 0x040fe40003f04070 */
[----:B------:R-:W-:-:S07]  /*dd30*/  ISETP.GT.U32.AND P1, PT, R28, R23, PT ;  /* 0x000000171c00720c */ /* 0x000fce0003f24070 */
[--C-:B------:R-:W-:Y:S01]  /*dd40*/  @!P4 IMAD.IADD R7, R7, 0x1, -R28.reuse ;  /* 0x000000010707c824 */ /* 0x100fe200078e0a1c */
[C---:B------:R-:W-:Y:S02]  /*dd50*/  ISETP.GT.U32.AND P4, PT, R28.reuse, R20, PT ;  /* 0x000000141c00720c */ /* 0x040fe40003f84070 */
[C---:B------:R-:W-:Y:S02]  /*dd60*/  ISETP.GT.U32.AND P2, PT, R28.reuse, R25, PT ;  /* 0x000000191c00720c */ /* 0x040fe40003f44070 */
[C---:B------:R-:W-:Y:S02]  /*dd70*/  ISETP.GT.U32.AND P3, PT, R28.reuse, R14, PT ;  /* 0x0000000e1c00720c */ /* 0x040fe40003f64070 */
[----:B------:R-:W-:Y:S01]  /*dd80*/  ISETP.GT.U32.AND P6, PT, R28, R7, PT ;  /* 0x000000071c00720c */ /* 0x000fe20003fc4070 */
[--C-:B------:R-:W-:Y:S02]  /*dd90*/  @!P5 IMAD.IADD R21, R21, 0x1, -R28.reuse ;  /* 0x000000011515d824 */ /* 0x100fe400078e0a1c */
[----:B------:R-:W-:-:S04]  /*dda0*/  @!P0 IMAD.IADD R22, R22, 0x1, -R28 ;  /* 0x0000000116168824 */ /* 0x000fc800078e0a1c */
[--C-:B------:R-:W-:Y:S01]  /*ddb0*/  @!P4 IMAD.IADD R20, R20, 0x1, -R28.reuse ;  /* 0x000000011414c824 */ /* 0x100fe200078e0a1c */
[C---:B------:R-:W-:Y:S02]  /*ddc0*/  ISETP.GT.U32.AND P4, PT, R28.reuse, R8, PT ;  /* 0x000000081c00720c */ /* 0x040fe40003f84070 */
[C---:B------:R-:W-:Y:S01]  /*ddd0*/  ISETP.GT.U32.AND P5, PT, R28.reuse, R26, PT ;  /* 0x0000001a1c00720c */ /* 0x040fe20003fa4070 */
[--C-:B------:R-:W-:Y:S01]  /*dde0*/  @!P1 IMAD.IADD R23, R23, 0x1, -R28.reuse ;  /* 0x0000000117179824 */ /* 0x100fe200078e0a1c */
[C---:B------:R-:W-:Y:S01]  /*ddf0*/  ISETP.GT.U32.AND P0, PT, R28.reuse, R24, PT ;  /* 0x000000181c00720c */ /* 0x040fe20003f04070 */
[--C-:B------:R-:W-:Y:S01]  /*de00*/  @!P2 IMAD.IADD R25, R25, 0x1, -R28.reuse ;  /* 0x000000011919a824 */ /* 0x100fe200078e0a1c */
[----:B------:R-:W-:Y:S01]  /*de10*/  ISETP.GT.U32.AND P1, PT, R28, R5, PT ;  /* 0x000000051c00720c */ /* 0x000fe20003f24070 */
[--C-:B------:R-:W-:Y:S01]  /*de20*/  @!P3 IMAD.IADD R14, R14, 0x1, -R28.reuse ;  /* 0x000000010e0eb824 */ /* 0x100fe200078e0a1c */
[----:B------:R-:W-:Y:S01]  /*de30*/  ISETP.GT.U32.AND P2, PT, R28, R6, PT ;  /* 0x000000061c00720c */ /* 0x000fe20003f44070 */
[----:B------:R-:W-:-:S04]  /*de40*/  @!P6 IMAD.IADD R7, R7, 0x1, -R28 ;  /* 0x000000010707e824 */ /* 0x000fc800078e0a1c */
[--C-:B------:R-:W-:Y:S01]  /*de50*/  @!P4 IMAD.IADD R8, R8, 0x1, -R28.reuse ;  /* 0x000000010808c824 */ /* 0x100fe200078e0a1c */
[----:B------:R-:W-:Y:S01]  /*de60*/  ISETP.GT.U32.AND P3, PT, R28, R10, PT ;  /* 0x0000000a1c00720c */ /* 0x000fe20003f64070 */
[--C-:B------:R-:W-:Y:S02]  /*de70*/  @!P5 IMAD.IADD R26, R26, 0x1, -R28.reuse ;  /* 0x000000011a1ad824 */ /* 0x100fe400078e0a1c */
[--C-:B------:R-:W-:Y:S02]  /*de80*/  @!P0 IMAD.IADD R24, R24, 0x1, -R28.reuse ;  /* 0x0000000118188824 */ /* 0x100fe400078e0a1c */
[--C-:B------:R-:W-:Y:S02]  /*de90*/  @!P1 IMAD.IADD R5, R5, 0x1, -R28.reuse ;  /* 0x0000000105059824 */ /* 0x100fe400078e0a1c */
[----:B------:R-:W-:-:S06]  /*dea0*/  @!P2 IMAD.IADD R6, R6, 0x1, -R28 ;  /* 0x000000010606a824 */ /* 0x000fcc00078e0a1c */
[----:B------:R-:W-:Y:S01]  /*deb0*/  @!P3 IMAD.IADD R10, R10, 0x1, -R28 ;  /* 0x000000010a0ab824 */ /* 0x000fe200078e0a1c */
[----:B------:R-:W-:Y:S04]  /*dec0*/  STL [R1+0x78], R20 ;  /* 0x0000781401007387 */ /* 0x000fe80000100800 */
[----:B------:R-:W-:Y:S04]  /*ded0*/  STL [R1+0x6c], R21 ;  /* 0x00006c1501007387 */ /* 0x000fe80000100800 */
[----:B------:R-:W-:Y:S04]  /*dee0*/  STL [R1+0x70], R22 ;  /* 0x0000701601007387 */ /* 0x000fe80000100800 */
[----:B------:R-:W-:Y:S04]  /*def0*/  STL [R1+0x5c], R23 ;  /* 0x00005c1701007387 */ /* 0x000fe80000100800 */
[----:B------:R0:W-:Y:S04]  /*df00*/  STL [R1+0x1b0], R14 ;  /* 0x0001b00e01007387 */ /* 0x0001e80000100800 */
[----:B------:R-:W-:Y:S04]  /*df10*/  STL [R1+0x64], R25 ;  /* 0x0000641901007387 */ /* 0x000fe80000100800 */
[----:B0-----:R-:W4:Y:S01]  /*df20*/  LDL R14, [R1+0x5c0] ;  /* 0x0005c000010e7983 */ /* 0x001f220000100800 */
[----:B---3--:R-:W-:-:S02]  /*df30*/  ISETP.GT.U32.AND P6, PT, R28, R11, PT ;  /* 0x0000000b1c00720c */ /* 0x008fc40003fc4070 */
[C---:B--2---:R-:W-:Y:S02]  /*df40*/  ISETP.GT.U32.AND P4, PT, R28.reuse, R12, PT ;  /* 0x0000000c1c00720c */ /* 0x044fe40003f84070 */
[C---:B------:R-:W-:Y:S02]  /*df50*/  ISETP.GT.U32.AND P5, PT, R28.reuse, R13, PT ;  /* 0x0000000d1c00720c */ /* 0x040fe40003fa4070 */
[----:B------:R-:W-:-:S07]  /*df60*/  ISETP.GT.U32.AND P0, PT, R28, R16, PT ;  /* 0x000000101c00720c */ /* 0x000fce0003f04070 */
[--C-:B------:R-:W-:Y:S01]  /*df70*/  @!P6 IMAD.IADD R11, R11, 0x1, -R28.reuse ;  /* 0x000000010b0be824 */ /* 0x100fe200078e0a1c */
[C---:B------:R-:W-:Y:S02]  /*df80*/  ISETP.GT.U32.AND P6, PT, R28.reuse, R8, PT ;  /* 0x000000081c00720c */ /* 0x040fe40003fc4070 */
[----:B------:R-:W-:Y:S01]  /*df90*/  ISETP.GT.U32.AND P1, PT, R28, R17, PT ;  /* 0x000000111c00720c */ /* 0x000fe20003f24070 */
[--C-:B------:R-:W-:Y:S01]  /*dfa0*/  @!P4 IMAD.IADD R12, R12, 0x1, -R28.reuse ;  /* 0x000000010c0cc824 */ /* 0x100fe200078e0a1c */
[C---:B------:R-:W-:Y:S01]  /*dfb0*/  ISETP.GT.U32.AND P2, PT, R28.reuse, R27, PT ;  /* 0x0000001b1c00720c */ /* 0x040fe20003f44070 */
[--C-:B------:R-:W-:Y:S01]  /*dfc0*/  @!P5 IMAD.IADD R13, R13, 0x1, -R28.reuse ;  /* 0x000000010d0dd824 */ /* 0x100fe200078e0a1c */
[----:B------:R-:W-:Y:S01]  /*dfd0*/  ISETP.GT.U32.AND P4, PT, R28, R26, PT ;  /* 0x0000001a1c00720c */ /* 0x000fe20003f84070 */
[----:B------:R-:W-:Y:S01]  /*dfe0*/  @!P0 IMAD.IADD R16, R16, 0x1, -R28 ;  /* 0x0000000110108824 */ /* 0x000fe200078e0a1c */
[C---:B------:R-:W-:Y:S02]  /*dff0*/  ISETP.GT.U32.AND P5, PT, R28.reuse, R24, PT ;  /* 0x000000181c00720c */ /* 0x040fe40003fa4070 */
[----:B------:R-:W-:-:S05]  /*e000*/  ISETP.GT.U32.AND P0, PT, R28, R5, PT ;  /* 0x000000051c00720c */ /* 0x000fca0003f04070 */
[--C-:B------:R-:W-:Y:S01]  /*e010*/  @!P1 IMAD.IADD R17, R17, 0x1, -R28.reuse ;  /* 0x0000000111119824 */ /* 0x100fe200078e0a1c */
[C---:B------:R-:W-:Y:S01]  /*e020*/  ISETP.GT.U32.AND P3, PT, R28.reuse, R29, PT ;  /* 0x0000001d1c00720c */ /* 0x040fe20003f64070 */
[--C-:B------:R-:W-:Y:S01]  /*e030*/  @!P2 IMAD.IADD R27, R27, 0x1, -R28.reuse ;  /* 0x000000011b1ba824 */ /* 0x100fe200078e0a1c */
[----:B------:R-:W-:Y:S01]  /*e040*/  ISETP.GT.U32.AND P1, PT, R28, R6, PT ;  /* 0x000000061c00720c */ /* 0x000fe20003f24070 */
[----:B------:R-:W-:Y:S01]  /*e050*/  IMAD R9, R0, R18, R9 ;  /* 0x0000001200097224 */ /* 0x000fe200078e0209 */
[----:B------:R-:W-:Y:S01]  /*e060*/  ISETP.GT.U32.AND P2, PT, R28, R10, PT ;  /* 0x0000000a1c00720c */ /* 0x000fe20003f44070 */
[----:B------:R-:W2:Y:S01]  /*e070*/  LDL.LU R18, [R1+0x108] ;  /* 0x0001080001127983 */ /* 0x000ea20000300800 */
[----:B------:R-:W-:-:S03]  /*e080*/  @!P6 IMAD.IADD R8, R8, 0x1, -R28 ;  /* 0x000000010808e824 */ /* 0x000fc600078e0a1c */
[----:B------:R-:W3:Y:S01]  /*e090*/  LDL.LU R19, [R1+0xe8] ;  /* 0x0000e80001137983 */ /* 0x000ee20000300800 */
[----:B------:R-:W-:-:S03]  /*e0a0*/  @!P4 IMAD.IADD R26, R26, 0x1, -R28 ;  /* 0x000000011a1ac824 */ /* 0x000fc600078e0a1c */
[----:B------:R-:W4:Y:S01]  /*e0b0*/  LDL.LU R20, [R1+0xf0] ;  /* 0x0000f00001147983 */ /* 0x000f220000300800 */
[--C-:B------:R-:W-:Y:S01]  /*e0c0*/  @!P3 IMAD.IADD R29, R29, 0x1, -R28.reuse ;  /* 0x000000011d1db824 */ /* 0x100fe200078e0a1c */
[C---:B------:R-:W-:Y:S02]  /*e0d0*/  ISETP.GT.U32.AND P3, PT, R28.reuse, R11, PT ;  /* 0x0000000b1c00720c */ /* 0x040fe40003f64070 */
[----:B------:R-:W-:Y:S01]  /*e0e0*/  STL [R1+0x60], R7 ;  /* 0x0000600701007387 */ /* 0x000fe20000100800 */
[----:B------:R-:W-:Y:S01]  /*e0f0*/  ISETP.GT.U32.AND P4, PT, R28, R12, PT ;  /* 0x0000000c1c00720c */ /* 0x000fe20003f84070 */
[----:B------:R-:W-:Y:S02]  /*e100*/  @!P5 IMAD.IADD R24, R24, 0x1, -R28 ;  /* 0x000000011818d824 */ /* 0x000fe400078e0a1c */
[----:B------:R-:W4:Y:S01]  /*e110*/  LDL.LU R21, [R1+0x14] ;  /* 0x0000140001157983 */ /* 0x000f220000300800 */
[----:B------:R-:W-:-:S03]  /*e120*/  ISETP.GT.U32.AND P5, PT, R28, R13, PT ;  /* 0x0000000d1c00720c */ /* 0x000fc60003fa4070 */
[----:B------:R-:W4:Y:S01]  /*e130*/  LDL.LU R22, [R1+0xc8] ;  /* 0x0000c80001167983 */ /* 0x000f220000300800 */
[----:B------:R-:W-:-:S03]  /*e140*/  @!P0 IMAD.IADD R5, R5, 0x1, -R28 ;  /* 0x0000000105058824 */ /* 0x000fc600078e0a1c */
[----:B------:R-:W4:Y:S01]  /*e150*/  LDL.LU R23, [R1+0xd0] ;  /* 0x0000d00001177983 */ /* 0x000f220000300800 */
[----:B------:R-:W-:-:S03]  /*e160*/  ISETP.GT.U32.AND P0, PT, R28, R16, PT ;  /* 0x000000101c00720c */ /* 0x000fc60003f04070 */
[----:B------:R0:W-:Y:S01]  /*e170*/  STL [R1+0x194], R8 ;  /* 0x0001940801007387 */ /* 0x0001e20000100800 */
[--C-:B------:R-:W-:Y:S01]  /*e180*/  @!P1 IMAD.IADD R6, R6, 0x1, -R28.reuse ;  /* 0x0000000106069824 */ /* 0x100fe200078e0a1c */
[----:B------:R-:W-:Y:S01]  /*e190*/  ISETP.GT.U32.AND P1, PT, R28, R17, PT ;  /* 0x000000111c00720c */ /* 0x000fe20003f24070 */
[--C-:B------:R-:W-:Y:S01]  /*e1a0*/  @!P2 IMAD.IADD R10, R10, 0x1, -R28.reuse ;  /* 0x000000010a0aa824 */ /* 0x100fe200078e0a1c */
[C---:B------:R-:W-:Y:S01]  /*e1b0*/  ISETP.GT.U32.AND P2, PT, R28.reuse, R27, PT ;  /* 0x0000001b1c00720c */ /* 0x040fe20003f44070 */
[----:B0-----:R-:W4:Y:S04]  /*e1c0*/  LDL.LU R8, [R1+0x10] ;  /* 0x0000100001087983 */ /* 0x001f280000300800 */
[----:B------:R-:W4:Y:S04]  /*e1d0*/  LDL.LU R7, [R1+0xc] ;  /* 0x00000c0001077983 */ /* 0x000f280000300800 */
[----:B------:R0:W-:Y:S01]  /*e1e0*/  STL [R1+0x58], R26 ;  /* 0x0000581a01007387 */ /* 0x0001e20000100800 */
[----:B------:R-:W-:Y:S01]  /*e1f0*/  ISETP.GT.U32.AND P6, PT, R28, R29, PT ;  /* 0x0000001d1c00720c */ /* 0x000fe20003fc4070 */
[----:B------:R-:W-:-:S02]  /*e200*/  @!P3 IMAD.IADD R11, R11, 0x1, -R28 ;  /* 0x000000010b0bb824 */ /* 0x000fc400078e0a1c */
[----:B0-----:R-:W4:Y:S04]  /*e210*/  LDL.LU R26, [R1+0x8] ;  /* 0x00000800011a7983 */ /* 0x001f280000300800 */
[----:B------:R-:W4:Y:S04]  /*e220*/  LDL.LU R25, [R1+0x4] ;  /* 0x0000040001197983 */ /* 0x000f280000300800 */
[----:B------:R0:W-:Y:S01]  /*e230*/  STL [R1+0x174], R24 ;  /* 0x0001741801007387 */ /* 0x0001e20000100800 */
[--C-:B------:R-:W-:Y:S02]  /*e240*/  @!P4 IMAD.IADD R12, R12, 0x1, -R28.reuse ;  /* 0x000000010c0cc824 */ /* 0x100fe400078e0a1c */
[--C-:B------:R-:W-:Y:S01]  /*e250*/  @!P5 IMAD.IADD R13, R13, 0x1, -R28.reuse ;  /* 0x000000010d0dd824 */ /* 0x100fe200078e0a1c */
[----:B0-----:R-:W4:Y:S04]  /*e260*/  LDL.LU R24, [R1] ;  /* 0x0000000001187983 */ /* 0x001f280000300800 */
[----:B------:R0:W-:Y:S01]  /*e270*/  STL [R1+0x17c], R5 ;  /* 0x00017c0501007387 */ /* 0x0001e20000100800 */
[----:B------:R-:W-:-:S03]  /*e280*/  @!P0 IMAD.IADD R16, R16, 0x1, -R28 ;  /* 0x0000000110108824 */ /* 0x000fc600078e0a1c */
[----:B0-----:R-:W4:Y:S04]  /*e290*/  LDL.LU R5, [R1+0x14f8] ;  /* 0x0014f80001057983 */ /* 0x001f280000300800 */
        /* <DEDUP_REMOVED lines=9> */
[----:B------:R0:W-:Y:S04]  /*e330*/  STL [R1+0x140], R12 ;  /* 0x0001400c01007387 */ /* 0x0001e80000100800 */
        /* <DEDUP_REMOVED lines=10> */
[----:B0-----:R-:W4:Y:S01]  /*e3e0*/  LDL.LU R29, [R1+0x14d4] ;  /* 0x0014d400011d7983 */ /* 0x001f220000300800 */
[----:B--2---:R-:W-:-:S02]  /*e3f0*/  ISETP.GT.U32.AND P3, PT, R28, R18, PT ;  /* 0x000000121c00720c */ /* 0x004fc40003f64070 */
[C---:B---3--:R-:W-:Y:S02]  /*e400*/  ISETP.GT.U32.AND P4, PT, R28.reuse, R19, PT ;  /* 0x000000131c00720c */ /* 0x048fe40003f84070 */
[C---:B----4-:R-:W-:Y:S02]  /*e410*/  ISETP.GT.U32.AND P5, PT, R28.reuse, R20, PT ;  /* 0x000000141c00720c */ /* 0x050fe40003fa4070 */
[C---:B------:R-:W-:Y:S02]  /*e420*/  ISETP.GT.U32.AND P0, PT, R28.reuse, R21, PT ;  /* 0x000000151c00720c */ /* 0x040fe40003f04070 */
[----:B------:R-:W-:-:S05]  /*e430*/  ISETP.GT.U32.AND P1, PT, R28, R22, PT ;  /* 0x000000161c00720c */ /* 0x000fca0003f24070 */
[--C-:B------:R-:W-:Y:S01]  /*e440*/  @!P3 IMAD.IADD R18, R18, 0x1, -R28.reuse ;  /* 0x000000011212b824 */ /* 0x100fe200078e0a1c */
[----:B------:R-:W-:Y:S01]  /*e450*/  ISETP.GT.U32.AND P2, PT, R28, R23, PT ;  /* 0x000000171c00720c */ /* 0x000fe20003f44070 */
[--C-:B------:R-:W-:Y:S02]  /*e460*/  @!P4 IMAD.IADD R19, R19, 0x1, -R28.reuse ;  /* 0x000000011313c824 */ /* 0x100fe400078e0a1c */
[--C-:B------:R-:W-:Y:S02]  /*e470*/  @!P5 IMAD.IADD R20, R20, 0x1, -R28.reuse ;  /* 0x000000011414d824 */ /* 0x100fe400078e0a1c */
[--C-:B------:R-:W-:Y:S01]  /*e480*/  @!P0 IMAD.IADD R21, R21, 0x1, -R28.reuse ;  /* 0x0000000115158824 */ /* 0x100fe200078e0a1c */
[C---:B------:R-:W-:Y:S02]  /*e490*/  ISETP.GT.U32.AND P6, PT, R28.reuse, R8, PT ;  /* 0x000000081c00720c */ /* 0x040fe40003fc4070 */
[----:B------:R-:W-:Y:S01]  /*e4a0*/  ISETP.GT.U32.AND P3, PT, R28, R7, PT ;  /* 0x000000071c00720c */ /* 0x000fe20003f64070 */
[----:B------:R-:W-:-:S04]  /*e4b0*/  @!P1 IMAD.IADD R22, R22, 0x1, -R28 ;  /* 0x0000000116169824 */ /* 0x000fc800078e0a1c */
[----:B------:R-:W-:Y:S01]  /*e4c0*/  @!P2 IMAD.IADD R23, R23, 0x1, -R28 ;  /* 0x000000011717a824 */ /* 0x000fe200078e0a1c */
[C---:B------:R-:W-:Y:S02]  /*e4d0*/  ISETP.GT.U32.AND P4, PT, R28.reuse, R26, PT ;  /* 0x0000001a1c00720c */ /* 0x040fe40003f84070 */
[----:B------:R-:W-:-:S03]  /*e4e0*/  ISETP.GT.U32.AND P5, PT, R28, R25, PT ;  /* 0x000000191c00720c */ /* 0x000fc60003fa4070 */
[--C-:B------:R-:W-:Y:S01]  /*e4f0*/  @!P6 IMAD.IADD R8, R8, 0x1, -R28.reuse ;  /* 0x000000010808e824 */ /* 0x100fe200078e0a1c */
[C---:B------:R-:W-:Y:S01]  /*e500*/  ISETP.GT.U32.AND P6, PT, R28.reuse, R18, PT ;  /* 0x000000121c00720c */ /* 0x040fe20003fc4070 */
[----:B------:R-:W-:Y:S01]  /*e510*/  @!P3 IMAD.IADD R7, R7, 0x1, -R28 ;  /* 0x000000010707b824 */ /* 0x000fe200078e0a1c */
[C---:B------:R-:W-:Y:S02]  /*e520*/  ISETP.GT.U32.AND P3, PT, R28.reuse, R19, PT ;  /* 0x000000131c00720c */ /* 0x040fe40003f64070 */
[----:B------:R-:W-:-:S03]  /*e530*/  ISETP.GT.U32.AND P0, PT, R28, R24, PT ;  /* 0x000000181c00720c */ /* 0x000fc60003f04070 */
[--C-:B------:R-:W-:Y:S01]  /*e540*/  @!P4 IMAD.IADD R26, R26, 0x1, -R28.reuse ;  /* 0x000000011a1ac824 */ /* 0x100fe200078e0a1c */
[C---:B------:R-:W-:Y:S01]  /*e550*/  ISETP.GT.U32.AND P4, PT, R28.reuse, R20, PT ;  /* 0x000000141c00720c */ /* 0x040fe20003f84070 */
[----:B------:R-:W-:Y:S01]  /*e560*/  @!P5 IMAD.IADD R25, R25, 0x1, -R28 ;  /* 0x000000011919d824 */ /* 0x000fe200078e0a1c */
[----:B------:R-:W-:-:S03]  /*e570*/  ISETP.GT.U32.AND P5, PT, R28, R21, PT ;  /* 0x000000151c00720c */ /* 0x000fc60003fa4070 */
[----:B------:R-:W-:-:S04]  /*e580*/  @!P6 IMAD.IADD R18, R18, 0x1, -R28 ;  /* 0x000000011212e824 */ /* 0x000fc800078e0a1c */
[--C-:B------:R-:W-:Y:S01]  /*e590*/  @!P0 IMAD.IADD R24, R24, 0x1, -R28.reuse ;  /* 0x0000000118188824 */ /* 0x100fe200078e0a1c */
[C---:B------:R-:W-:Y:S01]  /*e5a0*/  ISETP.GT.U32.AND P0, PT, R28.reuse, R22, PT ;  /* 0x000000161c00720c */ /* 0x040fe20003f04070 */
[--C-:B------:R-:W-:Y:S01]  /*e5b0*/  @!P3 IMAD.IADD R19, R19, 0x1, -R28.reuse ;  /* 0x000000011313b824 */ /* 0x100fe200078e0a1c */
[----:B------:R-:W-:Y:S01]  /*e5c0*/  ISETP.GT.U32.AND P3, PT, R28, R7, PT ;  /* 0x000000071c00720c */ /* 0x000fe20003f64070 */
[--C-:B------:R-:W-:Y:S01]  /*e5d0*/  @!P4 IMAD.IADD R20, R20, 0x1, -R28.reuse ;  /* 0x000000011414c824 */ /* 0x100fe200078e0a1c */
[C---:B------:R-:W-:Y:S01]  /*e5e0*/  ISETP.GT.U32.AND P4, PT, R28.reuse, R26, PT ;  /* 0x0000001a1c00720c */ /* 0x040fe20003f84070 */
[----:B------:R0:W-:Y:S01]  /*e5f0*/  STL [R1+0x108], R18 ;  /* 0x0001081201007387 */ /* 0x0001e20000100800 */
[----:B------:R-:W-:Y:S01]  /*e600*/  @!P5 IMAD.IADD R21, R21, 0x1, -R28 ;  /* 0x000000011515d824 */ /* 0x000fe200078e0a1c */
[----:B------:R-:W-:-:S06]  /*e610*/  ISETP.GT.U32.AND P5, PT, R28, R25, PT ;  /* 0x000000191c00720c */ /* 0x000fcc0003fa4070 */
[----:B------:R-:W-:Y:S01]  /*e620*/  @!P0 IMAD.IADD R22, R22, 0x1, -R28 ;  /* 0x0000000116168824 */ /* 0x000fe200078e0a1c */
[----:B0-----:R-:W2:Y:S01]  /*e630*/  LDL.LU R18, [R1+0x14d0] ;  /* 0x0014d00001127983 */ /* 0x001ea20000300800 */
[----:B------:R-:W-:-:S03]  /*e640*/  ISETP.GT.U32.AND P0, PT, R28, R24, PT ;  /* 0x000000181c00720c */ /* 0x000fc60003f04070 */
[----:B------:R0:W-:Y:S01]  /*e650*/  STL [R1+0xe8], R19 ;  /* 0x0000e81301007387 */ /* 0x0001e20000100800 */
[----:B------:R-:W-:-:S03]  /*e660*/  @!P3 IMAD.IADD R7, R7, 0x1, -R28 ;  /* 0x000000010707b824 */ /* 0x000fc600078e0a1c */
[----:B0-----:R-:W3:Y:S04]  /*e670*/  LDL.LU R19, [R1+0x14cc] ;  /* 0x0014cc0001137983 */ /* 0x001ee80000300800 */
[----:B------:R0:W-:Y:S01]  /*e680*/  STL [R1+0xf0], R20 ;  /* 0x0000f01401007387 */ /* 0x0001e20000100800 */
[----:B------:R-:W-:-:S03]  /*e690*/  @!P4 IMAD.IADD R26, R26, 0x1, -R28 ;  /* 0x000000011a1ac824 */ /* 0x000fc600078e0a1c */
[----:B0-----:R-:W4:Y:S04]  /*e6a0*/  LDL.LU R20, [R1+0x14c8] ;  /* 0x0014c80001147983 */ /* 0x001f280000300800 */
[----:B------:R0:W-:Y:S01]  /*e6b0*/  STL [R1+0x14], R21 ;  /* 0x0000141501007387 */ /* 0x0001e20000100800 */
[----:B------:R-:W-:-:S03]  /*e6c0*/  @!P5 IMAD.IADD R25, R25, 0x1, -R28 ;  /* 0x000000011919d824 */ /* 0x000fc600078e0a1c */
[----:B0-----:R-:W2:Y:S04]  /*e6d0*/  LDL.LU R21, [R1+0x14c4] ;  /* 0x0014c40001157983 */ /* 0x001ea80000300800 */
[----:B------:R0:W-:Y:S01]  /*e6e0*/  STL [R1+0xc8], R22 ;  /* 0x0000c81601007387 */ /* 0x0001e20000100800 */
[----:B------:R-:W-:-:S03]  /*e6f0*/  @!P0 IMAD.IADD R24, R24, 0x1, -R28 ;  /* 0x0000000118188824 */ /* 0x000fc600078e0a1c */
[----:B0-----:R-:W2:Y:S01]  /*e700*/  LDL.LU R22, [R1+0x14c0] ;  /* 0x0014c00001167983 */ /* 0x001ea20000300800 */
[C---:B------:R-:W-:Y:S02]  /*e710*/  ISETP.GT.U32.AND P2, PT, R28.reuse, R27, PT ;  /* 0x0000001b1c00720c */ /* 0x040fe40003f44070 */
[----:B------:R-:W-:-:S11]  /*e720*/  ISETP.GT.U32.AND P1, PT, R28, R29, PT ;  /* 0x0000001d1c00720c */ /* 0x000fd60003f24070 */
[--C-:B------:R-:W-:Y:S01]  /*e730*/  @!P2 IMAD.IADD R27, R27, 0x1, -R28.reuse ;  /* 0x000000011b1ba824 */ /* 0x100fe200078e0a1c */
[C---:B------:R-:W-:Y:S01]  /*e740*/  ISETP.GT.U32.AND P2, PT, R28.reuse, R8, PT ;  /* 0x000000081c00720c */ /* 0x040fe20003f44070 */
[----:B------:R-:W-:Y:S01]  /*e750*/  @!P1 IMAD.IADD R29, R29, 0x1, -R28 ;  /* 0x000000011d1d9824 */ /* 0x000fe200078e0a1c */
[----:B------:R-:W-:-:S11]  /*e760*/  ISETP.GT.U32.AND P1, PT, R28, R23, PT ;  /* 0x000000171c00720c */ /* 0x000fd60003f24070 */
[--C-:B------:R-:W-:Y:S02]  /*e770*/  @!P2 IMAD.IADD R8, R8, 0x1, -R28.reuse ;  /* 0x000000010808a824 */ /* 0x100fe400078e0a1c */
[----:B------:R-:W-:-:S05]  /*e780*/  @!P1 IMAD.IADD R23, R23, 0x1, -R28 ;  /* 0x0000000117179824 */ /* 0x000fca00078e0a1c */
[----:B------:R0:W-:Y:S04]  /*e790*/  STL [R1+0xd0], R23 ;  /* 0x0000d01701007387 */ /* 0x0001e80000100800 */
[----:B0-----:R-:W3:Y:S04]  /*e7a0*/  LDL.LU R23, [R1+0x14bc] ;  /* 0x0014bc0001177983 */ /* 0x001ee80000300800 */
[----:B------:R0:W-:Y:S04]  /*e7b0*/  STL [R1+0x10], R8 ;  /* 0x0000100801007387 */ /* 0x0001e80000100800 */
[----:B0-----:R-:W3:Y:S04]  /*e7c0*/  LDL.LU R8, [R1+0x14b8] ;  /* 0x0014b80001087983 */ /* 0x001ee80000300800 */
[----:B------:R0:W-:Y:S04]  /*e7d0*/  STL [R1+0xc], R7 ;  /* 0x00000c0701007387 */ /* 0x0001e80000100800 */
[----:B0-----:R-:W4:Y:S04]  /*e7e0*/  LDL.LU R7, [R1+0x14b4] ;  /* 0x0014b40001077983 */ /* 0x001f280000300800 */
[----:B------:R0:W-:Y:S04]  /*e7f0*/  STL [R1+0x8], R26 ;  /* 0x0000081a01007387 */ /* 0x0001e80000100800 */
[----:B0-----:R-:W4:Y:S04]  /*e800*/  LDL.LU R26, [R1+0x14b0] ;  /* 0x0014b000011a7983 */ /* 0x001f280000300800 */
[----:B------:R0:W-:Y:S04]  /*e810*/  STL [R1+0x4], R25 ;  /* 0x0000041901007387 */ /* 0x0001e80000100800 */
[----:B0-----:R-:W4:Y:S04]  /*e820*/  LDL.LU R25, [R1+0x14ac] ;  /* 0x0014ac0001197983 */ /* 0x001f280000300800 */
[----:B------:R0:W-:Y:S04]  /*e830*/  STL [R1], R24 ;  /* 0x0000001801007387 */ /* 0x0001e80000100800 */
[----:B0-----:R-:W4:Y:S01]  /*e840*/  LDL.LU R24, [R1+0x14a8] ;  /* 0x0014a80001187983 */ /* 0x001f220000300800 */
[----:B------:R-:W-:-:S02]  /*e850*/  ISETP.GT.U32.AND P6, PT, R28, R27, PT ;  /* 0x0000001b1c00720c */ /* 0x000fc40003fc4070 */
[----:B------:R-:W-:-:S11]  /*e860*/  ISETP.GT.U32.AND P1, PT, R28, R29, PT ;  /* 0x0000001d1c00720c */ /* 0x000fd60003f24070 */
[--C-:B------:R-:W-:Y:S02]  /*e870*/  @!P6 IMAD.IADD R27, R27, 0x1, -R28.reuse ;  /* 0x000000011b1be824 */ /* 0x100fe400078e0a1c */
[----:B------:R-:W-:Y:S01]  /*e880*/  @!P1 IMAD.IADD R29, R29, 0x1, -R28 ;  /* 0x000000011d1d9824 */ /* 0x000fe200078e0a1c */
[----:B------:R-:W-:-:S04]  /*e890*/  IABS R14, R14 ;  /* 0x0000000e000e7213 */ /* 0x000fc80000000000 */
[----:B------:R0:W-:Y:S01]  /*e8a0*/  STL [R1+0x148c], R29 ;  /* 0x00148c1d01007387 */ /* 0x0001e20000100800 */
[----:B------:R-:W-:-:S04]  /*e8b0*/  IMAD.HI.U32 R2, R2, R14, RZ ;  /* 0x0000000e02027227 */ /* 0x000fc800078e00ff */
[----:B------:R-:W-:Y:S01]  /*e8c0*/  IMAD.MOV R2, RZ, RZ, -R2 ;  /* 0x000000ffff027224 */ /* 0x000fe200078e0a02 */
[----:B0-----:R-:W0:Y:S03]  /*e8d0*/  S2R R29, SR_TID.X ;  /* 0x00000000001d7919 */ /* 0x001e260000002100 */
[C---:B------:R-:W-:Y:S01]  /*e8e0*/  IMAD R2, R28.reuse, R2, R14 ;  /* 0x000000021c027224 */ /* 0x040fe200078e020e */
[----:B------:R-:W-:Y:S04]  /*e8f0*/  STL [R1+0x1488], R27 ;  /* 0x0014881b01007387 */ /* 0x000fe80000100800 */
[----:B------:R-:W4:Y:S01]  /*e900*/  LDL.LU R14, [R1+0x14a4] ;  /* 0x0014a400010e7983 */ /* 0x000f220000300800 */
[----:B--2---:R-:W-:-:S13]  /*e910*/  ISETP.GT.U32.AND P6, PT, R28, R22, PT ;  /* 0x000000161c00720c */ /* 0x004fda0003fc4070 */
[----:B------:R-:W-:Y:S01]  /*e920*/  @!P6 IMAD.IADD R22, R22, 0x1, -R28 ;  /* 0x000000011616e824 */ /* 0x000fe200078e0a1c */
[----:B------:R-:W-:-:S13]  /*e930*/  ISETP.GT.U32.AND P6, PT, R28, R13, PT ;  /* 0x0000000d1c00720c */ /* 0x000fda0003fc4070 */
[----:B------:R-:W-:Y:S01]  /*e940*/  @!P6 IMAD.IADD R13, R13, 0x1, -R28 ;  /* 0x000000010d0de824 */ /* 0x000fe200078e0a1c */
[----:B------:R-:W-:-:S13]  /*e950*/  ISETP.GT.U32.AND P6, PT, R28, R6, PT ;  /* 0x000000061c00720c */ /* 0x000fda0003fc4070 */
[----:B------:R-:W-:Y:S01]  /*e960*/  @!P6 IMAD.IADD R6, R6, 0x1, -R28 ;  /* 0x000000010606e824 */ /* 0x000fe200078e0a1c */
[C---:B---3--:R-:W-:Y:S02]  /*e970*/  ISETP.GT.U32.AND P2, PT, R28.reuse, R8, PT ;  /* 0x000000081c00720c */ /* 0x048fe40003f44070 */
[----:B------:R-:W-:-:S11]  /*e980*/  ISETP.GT.U32.AND P1, PT, R28, R23, PT ;  /* 0x000000171c00720c */ /* 0x000fd60003f24070 */
[--C-:B------:R-:W-:Y:S01]  /*e990*/  @!P2 IMAD.IADD R8, R8, 0x1, -R28.reuse ;  /* 0x000000010808a824 */ /* 0x100fe200078e0a1c */
[C---:B------:R-:W-:Y:S02]  /*e9a0*/  ISETP.GT.U32.AND P2, PT, R28.reuse, R21, PT ;  /* 0x000000151c00720c */ /* 0x040fe40003f44070 */
[C---:B----4-:R-:W-:Y:S01]  /*e9b0*/  ISETP.GT.U32.AND P3, PT, R28.reuse, R7, PT ;  /* 0x000000071c00720c */ /* 0x050fe20003f64070 */
[----:B------:R-:W-:Y:S01]  /*e9c0*/  @!P1 IMAD.IADD R23, R23, 0x1, -R28 ;  /* 0x0000000117179824 */ /* 0x000fe200078e0a1c */
[C---:B------:R-:W-:Y:S02]  /*e9d0*/  ISETP.GT.U32.AND P1, PT, R28.reuse, R16, PT ;  /* 0x000000101c00720c */ /* 0x040fe40003f24070 */
[C---:B------:R-:W-:Y:S02]  /*e9e0*/  ISETP.GT.U32.AND P5, PT, R28.reuse, R25, PT ;  /* 0x000000191c00720c */ /* 0x040fe40003fa4070 */
[----:B------:R-:W-:-:S11]  /*e9f0*/  ISETP.GT.U32.AND P0, PT, R28, R24, PT ;  /* 0x000000181c00720c */ /* 0x000fd60003f04070 */
[--C-:B------:R-:W-:Y:S01]  /*ea00*/  @!P5 IMAD.IADD R25, R25, 0x1, -R28.reuse ;  /* 0x000000011919d824 */ /* 0x100fe200078e0a1c */
[C---:B------:R-:W-:Y:S01]  /*ea10*/  ISETP.GT.U32.AND P5, PT, R28.reuse, R18, PT ;  /* 0x000000121c00720c */ /* 0x040fe20003fa4070 */
[--C-:B------:R-:W-:Y:S01]  /*ea20*/  @!P2 IMAD.IADD R21, R21, 0x1, -R28.reuse ;  /* 0x000000011515a824 */ /* 0x100fe200078e0a1c */
[----:B------:R-:W-:Y:S01]  /*ea30*/  ISETP.GT.U32.AND P2, PT, R28, R12, PT ;  /* 0x0000000c1c00720c */ /* 0x000fe20003f44070 */
[--C-:B------:R-:W-:Y:S01]  /*ea40*/  @!P0 IMAD.IADD R24, R24, 0x1, -R28.reuse ;  /* 0x0000000118188824 */ /* 0x100fe200078e0a1c */
[C---:B------:R-:W-:Y:S02]  /*ea50*/  ISETP.GT.U32.AND P0, PT, R28.reuse, R17, PT ;  /* 0x000000111c00720c */ /* 0x040fe40003f04070 */
[----:B------:R-:W-:Y:S01]  /*ea60*/  ISETP.GT.U32.AND P4, PT, R28, R26, PT ;  /* 0x0000001a1c00720c */ /* 0x000fe20003f84070 */
[----:B------:R-:W-:-:S06]  /*ea70*/  @!P3 IMAD.IADD R7, R7, 0x1, -R28 ;  /* 0x000000010707b824 */ /* 0x000fcc00078e0a1c */
[--C-:B------:R-:W-:Y:S01]  /*ea80*/  @!P5 IMAD.IADD R18, R18, 0x1, -R28.reuse ;  /* 0x000000011212d824 */ /* 0x100fe200078e0a1c */
[----:B------:R-:W-:Y:S01]  /*ea90*/  ISETP.GT.U32.AND P5, PT, R0, R9, PT ;  /* 0x000000090000720c */ /* 0x000fe20003fa4070 */
[--C-:B------:R-:W-:Y:S02]  /*eaa0*/  @!P2 IMAD.IADD R12, R12, 0x1, -R28.reuse ;  /* 0x000000010c0ca824 */ /* 0x100fe400078e0a1c */
[--C-:B------:R-:W-:Y:S01]  /*eab0*/  @!P0 IMAD.IADD R17, R17, 0x1, -R28.reuse ;  /* 0x0000000111118824 */ /* 0x100fe200078e0a1c */
[----:B------:R-:W-:Y:S01]  /*eac0*/  ISETP.GT.U32.AND P0, PT, R28, R8, PT ;  /* 0x000000081c00720c */ /* 0x000fe20003f04070 */
[--C-:B------:R-:W-:Y:S01]  /*ead0*/  @!P1 IMAD.IADD R16, R16, 0x1, -R28.reuse ;  /* 0x0000000110109824 */ /* 0x100fe200078e0a1c */
[C---:B------:R-:W-:Y:S02]  /*eae0*/  ISETP.GT.U32.AND P2, PT, R28.reuse, R5, PT ;  /* 0x000000051c00720c */ /* 0x040fe40003f44070 */
[----:B------:R-:W-:Y:S01]  /*eaf0*/  ISETP.GT.U32.AND P1, PT, R28, R7, PT ;  /* 0x000000071c00720c */ /* 0x000fe20003f24070 */
[----:B------:R-:W-:-:S04]  /*eb00*/  @!P4 IMAD.IADD R26, R26, 0x1, -R28 ;  /* 0x000000011a1ac824 */ /* 0x000fc800078e0a1c */
[----:B------:R-:W-:Y:S01]  /*eb10*/  @!P5 IMAD.IADD R9, R9, 0x1, -R0 ;  /* 0x000000010909d824 */ /* 0x000fe200078e0a00 */
[----:B------:R-:W-:-:S03]  /*eb20*/  ISETP.GT.U32.AND P6, PT, R28, R25, PT ;  /* 0x000000191c00720c */ /* 0x000fc60003fc4070 */
[--C-:B------:R-:W-:Y:S01]  /*eb30*/  @!P0 IMAD.IADD R8, R8, 0x1, -R28.reuse ;  /* 0x0000000108088824 */ /* 0x100fe200078e0a1c */
[C---:B------:R-:W-:Y:S01]  /*eb40*/  ISETP.GT.U32.AND P0, PT, R28.reuse, R2, PT ;  /* 0x000000021c00720c */ /* 0x040fe20003f04070 */
[--C-:B------:R-:W-:Y:S01]  /*eb50*/  @!P2 IMAD.IADD R5, R5, 0x1, -R28.reuse ;  /* 0x000000010505a824 */ /* 0x100fe200078e0a1c */
[C---:B------:R-:W-:Y:S01]  /*eb60*/  ISETP.GT.U32.AND P5, PT, R28.reuse, R26, PT ;  /* 0x0000001a1c00720c */ /* 0x040fe20003fa4070 */
[----:B------:R-:W-:Y:S01]  /*eb70*/  @!P1 IMAD.IADD R7, R7, 0x1, -R28 ;  /* 0x0000000107079824 */ /* 0x000fe200078e0a1c */
[----:B------:R-:W-:Y:S02]  /*eb80*/  ISETP.GT.U32.AND P2, PT, R28, R24, PT ;  /* 0x000000181c00720c */ /* 0x000fe40003f44070 */
[----:B------:R-:W-:-:S03]  /*eb90*/  ISETP.GT.U32.AND P1, PT, R0, R9, PT ;  /* 0x000000090000720c */ /* 0x000fc60003f24070 */
[----:B------:R-:W-:-:S04]  /*eba0*/  @!P6 IMAD.IADD R25, R25, 0x1, -R28 ;  /* 0x000000011919e824 */ /* 0x000fc800078e0a1c */
[--C-:B------:R-:W-:Y:S01]  /*ebb0*/  @!P0 IMAD.IADD R2, R2, 0x1, -R28.reuse ;  /* 0x0000000102028824 */ /* 0x100fe200078e0a1c */
[----:B------:R-:W-:Y:S01]  /*ebc0*/  ISETP.GT.U32.AND P0, PT, R28, R21, PT ;  /* 0x000000151c00720c */ /* 0x000fe20003f04070 */
[--C-:B------:R-:W-:Y:S01]  /*ebd0*/  @!P5 IMAD.IADD R26, R26, 0x1, -R28.reuse ;  /* 0x000000011a1ad824 */ /* 0x100fe200078e0a1c */
[----:B------:R-:W-:Y:S01]  /*ebe0*/  STL [R1+0x1484], R8 ;  /* 0x0014840801007387 */ /* 0x000fe20000100800 */
[----:B------:R-:W-:Y:S02]  /*ebf0*/  @!P2 IMAD.IADD R24, R24, 0x1, -R28 ;  /* 0x000000011818a824 */ /* 0x000fe400078e0a1c */
[----:B------:R-:W-:Y:S01]  /*ec00*/  @!P1 IMAD.IADD R9, R9, 0x1, -R0 ;  /* 0x0000000109099824 */ /* 0x000fe200078e0a00 */
[----:B------:R1:W-:Y:S01]  /*ec10*/  STL [R1+0x1490], R7 ;  /* 0x0014900701007387 */ /* 0x0003e20000100800 */
[----:B0-----:R-:W-:-:S03]  /*ec20*/  IMAD.SHL.U32 R0, R29, 0x40, RZ ;  /* 0x000000401d007824 */ /* 0x001fc600078e00ff */
[----:B------:R-:W-:Y:S04]  /*ec30*/  STL [R1+0x1494], R26 ;  /* 0x0014941a01007387 */ /* 0x000fe80000100800 */
[----:B------:R-:W-:Y:S01]  /*ec40*/  STL [R1+0x1498], R25 ;  /* 0x0014981901007387 */ /* 0x000fe20000100800 */
[----:B-1----:R-:W-:-:S03]  /*ec50*/  IMAD.SHL.U32 R7, R29, 0x8, RZ ;  /* 0x000000081d077824 */ /* 0x002fc600078e00ff */
[----:B------:R0:W-:Y:S01]  /*ec60*/  STL [R1+0x149c], R24 ;  /* 0x00149c1801007387 */ /* 0x0001e20000100800 */
[----:B------:R-:W-:Y:S01]  /*ec70*/  @!P0 IMAD.IADD R21, R21, 0x1, -R28 ;  /* 0x0000000115158824 */ /* 0x000fe200078e0a1c */
[----:B------:R-:W-:Y:S01]  /*ec80*/  ISETP.GE.AND P0, PT, R15, RZ, PT ;  /* 0x000000ff0f00720c */ /* 0x000fe20003f06270 */
[----:B------:R-:W-:Y:S01]  /*ec90*/  IMAD.SHL.U32 R15, R29, 0x2, RZ ;  /* 0x000000021d0f7824 */ /* 0x000fe200078e00ff */
[----:B0-----:R-:W2:Y:S04]  /*eca0*/  LDL R24, [R1+0xf2c] ;  /* 0x000f2c0001187983 */ /* 0x001ea80000100800 */
[----:B------:R0:W-:Y:S04]  /*ecb0*/  STL [R1+0xee4], R0 ;  /* 0x000ee40001007387 */ /* 0x0001e80000100800 */
[----:B------:R1:W-:Y:S04]  /*ecc0*/  STL [R1+0xee8], R7 ;  /* 0x000ee80701007387 */ /* 0x0003e80000100800 */
[----:B------:R-:W3:Y:S01]  /*ecd0*/  LDL R26, [R1+0x12c8] ;  /* 0x0012c800011a7983 */ /* 0x000ee20000100800 */
[----:B0-----:R-:W-:-:S03]  /*ece0*/  LOP3.LUT R0, R0, 0x1c0, RZ, 0xc0, !PT ;  /* 0x000001c000007812 */ /* 0x001fc600078ec0ff */
[----:B------:R-:W4:Y:S01]  /*ecf0*/  LDL R27, [R1+0x12cc] ;  /* 0x0012cc00011b7983 */ /* 0x000f220000100800 */
[----:B------:R-:W-:-:S03]  /*ed00*/  LOP3.LUT R0, R0, 0x30, R7, 0xf8, !PT ;  /* 0x0000003000007812 */ /* 0x000fc600078ef807 */
[----:B-1----:R-:W4:Y:S01]  /*ed10*/  LDL R7, [R1+0x12b0] ;  /* 0x0012b00001077983 */ /* 0x002f220000100800 */
[C-C-:B------:R-:W-:Y:S02]  /*ed20*/  LOP3.LUT R25, R0.reuse, 0x10, R15.reuse, 0x78, !PT ;  /* 0x0000001000197812 */ /* 0x140fe400078e780f */
[----:B------:R-:W-:Y:S01]  /*ed30*/  LOP3.LUT R0, R0, 0x30, R15, 0x78, !PT ;  /* 0x0000003000007812 */ /* 0x000fe200078e780f */
[----:B------:R-:W4:Y:S04]  /*ed40*/  LDL R8, [R1+0x12d0] ;  /* 0x0012d00001087983 */ /* 0x000f280000100800 */
[----:B------:R-:W4:Y:S04]  /*ed50*/  LDL.LU R15, [R1+0x14a0] ;  /* 0x0014a000010f7983 */ /* 0x000f280000300800 */
[----:B------:R0:W-:Y:S04]  /*ed60*/  STL [R1+0x12ec], R0 ;  /* 0x0012ec0001007387 */ /* 0x0001e80000100800 */
[----:B0-----:R-:W4:Y:S01]  /*ed70*/  LDL R0, [R1+0x1238] ;  /* 0x0012380001007983 */ /* 0x001f220000100800 */
[----:B------:R-:W-:-:S02]  /*ed80*/  ISETP.GT.U32.AND P3, PT, R28, R20, PT ;  /* 0x000000141c00720c */ /* 0x000fc40003f64070 */
[----:B------:R-:W-:-:S11]  /*ed90*/  ISETP.GT.U32.AND P4, PT, R28, R19, PT ;  /* 0x000000131c00720c */ /* 0x000fd60003f84070 */
[--C-:B------:R-:W-:Y:S01]  /*eda0*/  @!P3 IMAD.IADD R20, R20, 0x1, -R28.reuse ;  /* 0x000000011414b824 */ /* 0x100fe200078e0a1c */
[C---:B------:R-:W-:Y:S01]  /*edb0*/  ISETP.GT.U32.AND P3, PT, R28.reuse, R11, PT ;  /* 0x0000000b1c00720c */ /* 0x040fe20003f64070 */
[----:B------:R-:W-:Y:S01]  /*edc0*/  @!P4 IMAD.IADD R19, R19, 0x1, -R28 ;  /* 0x000000011313c824 */ /* 0x000fe200078e0a1c */
[----:B------:R-:W-:-:S11]  /*edd0*/  ISETP.GT.U32.AND P4, PT, R28, R10, PT ;  /* 0x0000000a1c00720c */ /* 0x000fd60003f84070 */
[--C-:B------:R-:W-:Y:S01]  /*ede0*/  @!P3 IMAD.IADD R11, R11, 0x1, -R28.reuse ;  /* 0x000000010b0bb824 */ /* 0x100fe200078e0a1c */
[----:B------:R-:W-:Y:S01]  /*edf0*/  ISETP.GT.U32.AND P3, PT, R28, R4, PT ;  /* 0x000000041c00720c */ /* 0x000fe20003f64070 */
[----:B------:R-:W-:Y:S01]  /*ee00*/  @!P4 IMAD.IADD R10, R10, 0x1, -R28 ;  /* 0x000000010a0ac824 */ /* 0x000fe200078e0a1c */
[C---:B------:R-:W-:Y:S02]  /*ee10*/  ISETP.GT.U32.AND P4, PT, R28.reuse, R3, PT ;  /* 0x000000031c00720c */ /* 0x040fe40003f84070 */
[C---:B------:R-:W-:Y:S02]  /*ee20*/  ISETP.GT.U32.AND P1, PT, R28.reuse, R20, PT ;  /* 0x000000141c00720c */ /* 0x040fe40003f24070 */
[C---:B------:R-:W-:Y:S02]  /*ee30*/  ISETP.GT.U32.AND P5, PT, R28.reuse, R19, PT ;  /* 0x000000131c00720c */ /* 0x040fe40003fa4070 */
        /* <DEDUP_REMOVED lines=8> */
[----:B------:R-:W-:Y:S01]  /*eec0*/  ISETP.GT.U32.AND P5, PT, R28, R12, PT ;  /* 0x0000000c1c00720c */ /* 0x000fe20003fa4070 */
[----:B------:R-:W-:Y:S01]  /*eed0*/  @!P2 IMAD.IADD R18, R18, 0x1, -R28 ;  /* 0x000000011212a824 */ /* 0x000fe200078e0a1c */
[----:B------:R-:W-:-:S05]  /*eee0*/  ISETP.GT.U32.AND P2, PT, R28, R11, PT ;  /* 0x0000000b1c00720c */ /* 0x000fca0003f44070 */
[--C-:B------:R-:W-:Y:S01]  /*eef0*/  @!P3 IMAD.IADD R23, R23, 0x1, -R28.reuse ;  /* 0x000000011717b824 */ /* 0x100fe200078e0a1c */
[----:B------:R-:W-:Y:S01]  /*ef00*/  ISETP.GT.U32.AND P3, PT, R28, R17, PT ;  /* 0x000000111c00720c */ /* 0x000fe20003f64070 */
[--C-:B------:R-:W-:Y:S01]  /*ef10*/  @!P4 IMAD.IADD R22, R22, 0x1, -R28.reuse ;  /* 0x000000011616c824 */ /* 0x100fe200078e0a1c */
[C---:B------:R-:W-:Y:S01]  /*ef20*/  ISETP.GT.U32.AND P4, PT, R28.reuse, R16, PT ;  /* 0x000000101c00720c */ /* 0x040fe20003f84070 */
[----:B------:R-:W-:Y:S02]  /*ef30*/  IMAD.SHL.U32 R29, R29, 0x20, RZ ;  /* 0x000000201d1d7824 */ /* 0x000fe400078e00ff */
[--C-:B------:R-:W-:Y:S01]  /*ef40*/  @!P1 IMAD.IADD R13, R13, 0x1, -R28.reuse ;  /* 0x000000010d0d9824 */ /* 0x100fe200078e0a1c */
[----:B------:R-:W-:Y:S01]  /*ef50*/  ISETP.GT.U32.AND P1, PT, R28, R6, PT ;  /* 0x000000061c00720c */ /* 0x000fe20003f24070 */
[--C-:B------:R-:W-:Y:S01]  /*ef60*/  @!P5 IMAD.IADD R12, R12, 0x1, -R28.reuse ;  /* 0x000000010c0cd824 */ /* 0x100fe200078e0a1c */
[----:B------:R-:W-:Y:S01]  /*ef70*/  LOP3.LUT R25, R25, 0x200, R29, 0xf8, !PT ;  /* 0x0000020019197812 */ /* 0x000fe200078ef81d */
[----:B------:R-:W-:-:S04]  /*ef80*/  @!P2 IMAD.IADD R11, R11, 0x1, -R28 ;  /* 0x000000010b0ba824 */ /* 0x000fc800078e0a1c */
[--C-:B------:R-:W-:Y:S01]  /*ef90*/  @!P3 IMAD.IADD R17, R17, 0x1, -R28.reuse ;  /* 0x000000011111b824 */ /* 0x100fe200078e0a1c */
[----:B------:R-:W-:Y:S01]  /*efa0*/  ISETP.GT.U32.AND P3, PT, R28, R10, PT ;  /* 0x0000000a1c00720c */ /* 0x000fe20003f64070 */
[--C-:B------:R-:W-:Y:S01]  /*efb0*/  @!P4 IMAD.IADD R16, R16, 0x1, -R28.reuse ;  /* 0x000000011010c824 */ /* 0x100fe200078e0a1c */
[----:B------:R-:W-:Y:S01]  /*efc0*/  ISETP.NE.AND P4, PT, R14, RZ, PT ;  /* 0x000000ff0e00720c */ /* 0x000fe20003f85270 */
[----:B------:R-:W4:Y:S01]  /*efd0*/  LDL R29, [R1+0x12e4] ;  /* 0x0012e400011d7983 */ /* 0x000f220000100800 */
[C---:B------:R-:W-:Y:S02]  /*efe0*/  ISETP.GT.U32.AND P5, PT, R28.reuse, R5, PT ;  /* 0x000000051c00720c */ /* 0x040fe40003fa4070 */
[----:B------:R-:W-:Y:S01]  /*eff0*/  ISETP.GT.U32.AND P2, PT, R28, R4, PT ;  /* 0x000000041c00720c */ /* 0x000fe20003f44070 */
[----:B------:R0:W-:Y:S01]  /*f000*/  STL [R1+0xea4], R25 ;  /* 0x000ea41901007387 */ /* 0x0001e20000100800 */
[----:B------:R-:W-:Y:S02]  /*f010*/  @!P1 IMAD.IADD R6, R6, 0x1, -R28 ;  /* 0x0000000106069824 */ /* 0x000fe400078e0a1c */
[----:B0-----:R-:W-:-:S03]  /*f020*/  IMAD.MOV.U32 R25, RZ, RZ, R9 ;  /* 0x000000ffff197224 */ /* 0x001fc600078e0009 */
[--C-:B------:R-:W-:Y:S01]  /*f030*/  @!P3 IMAD.IADD R10, R10, 0x1, -R28.reuse ;  /* 0x000000010a0ab824 */ /* 0x100fe200078e0a1c */
[----:B------:R-:W4:Y:S01]  /*f040*/  LDL R9, [R1+0x12e8] ;  /* 0x0012e80001097983 */ /* 0x000f220000100800 */
[----:B------:R-:W-:Y:S01]  /*f050*/  @!P0 IMAD.MOV R25, RZ, RZ, -R25 ;  /* 0x000000ffff198224 */ /* 0x000fe200078e0a19 */
[----:B------:R-:W-:Y:S02]  /*f060*/  @!P4 LOP3.LUT R25, RZ, R14, RZ, 0x33, !PT ;  /* 0x0000000eff19c212 */ /* 0x000fe400078e33ff */
[----:B------:R-:W-:Y:S01]  /*f070*/  ISETP.GT.U32.AND P3, PT, R28, R2, PT ;  /* 0x000000021c00720c */ /* 0x000fe20003f64070 */
[--C-:B------:R-:W-:Y:S02]  /*f080*/  @!P5 IMAD.IADD R5, R5, 0x1, -R28.reuse ;  /* 0x000000010505d824 */ /* 0x100fe400078e0a1c */
[----:B------:R-:W-:-:S10]  /*f090*/  @!P2 IMAD.IADD R4, R4, 0x1, -R28 ;  /* 0x000000010404a824 */ /* 0x000fd400078e0a1c */
[----:B------:R-:W-:Y:S01]  /*f0a0*/  @!P3 IMAD.IADD R2, R2, 0x1, -R28 ;  /* 0x000000010202b824 */ /* 0x000fe200078e0a1c */
[----:B--2---:R-:W-:Y:S02]  /*f0b0*/  ISETP.GE.AND P1, PT, R24, RZ, PT ;  /* 0x000000ff1800720c */ /* 0x004fe40003f26270 */
[----:B------:R-:W2:Y:S04]  /*f0c0*/  LDL R24, [R1+0x12d4] ;  /* 0x0012d40001187983 */ /* 0x000ea80000100800 */
[----:B------:R0:W-:Y:S01]  /*f0d0*/  STL [R1+0x3e8], R25 ;  /* 0x0003e81901007387 */ /* 0x0001e20000100800 */
[----:B---3--:R-:W-:-:S03]  /*f0e0*/  ISETP.GE.AND P5, PT, R26, RZ, PT ;  /* 0x000000ff1a00720c */ /* 0x008fc60003fa6270 */
[----:B------:R-:W3:Y:S04]  /*f0f0*/  LDL R26, [R1+0x12d8] ;  /* 0x0012d800011a7983 */ /* 0x000ee80000100800 */
[----:B0-----:R-:W2:Y:S01]  /*f100*/  LDL R25, [R1+0x12e0] ;  /* 0x0012e00001197983 */ /* 0x001ea20000100800 */
[----:B----4-:R-:W-:-:S03]  /*f110*/  ISETP.GE.AND P2, PT, R7, RZ, PT ;  /* 0x000000ff0700720c */ /* 0x010fc60003f46270 */
[----:B------:R-:W4:Y:S04]  /*f120*/  LDL R7, [R1+0x12dc] ;  /* 0x0012dc0001077983 */ /* 0x000f280000100800 */
[----:B------:R-:W2:Y:S01]  /*f130*/  LDL.LU R14, [R1+0x50] ;  /* 0x00005000010e7983 */ /* 0x000ea20000300800 */
[----:B------:R-:W-:-:S03]  /*f140*/  ISETP.GE.AND P4, PT, R27, RZ, PT ;  /* 0x000000ff1b00720c */ /* 0x000fc60003f86270 */
[----:B------:R-:W3:Y:S01]  /*f150*/  LDL R27, [R1+0x12b4] ;  /* 0x0012b400011b7983 */ /* 0x000ee20000100800 */
[----:B------:R-:W-:-:S03]  /*f160*/  ISETP.GE.AND P3, PT, R0, RZ, PT ;  /* 0x000000ff0000720c */ /* 0x000fc60003f66270 */
[----:B------:R-:W3:Y:S01]  /*f170*/  LDL.LU R0, [R1+0x4c] ;  /* 0x00004c0001007983 */ /* 0x000ee20000300800 */
[----:B------:R-:W-:-:S13]  /*f180*/  ISETP.GT.U32.AND P6, PT, R28, R3, PT ;  /* 0x000000031c00720c */ /* 0x000fda0003fc4070 */
[----:B------:R-:W-:Y:S01]  /*f190*/  @!P6 IMAD.IADD R3, R3, 0x1, -R28 ;  /* 0x000000010303e824 */ /* 0x000fe200078e0a1c */
[----:B------:R-:W-:Y:S02]  /*f1a0*/  ISETP.GE.AND P6, PT, R8, RZ, PT ;  /* 0x000000ff0800720c */ /* 0x000fe40003fc6270 */
[----:B------:R-:W4:Y:S01]  /*f1b0*/  LDL R8, [R1+0x12b8] ;  /* 0x0012b80001087983 */ /* 0x000f220000100800 */
[----:B--2---:R-:W-:-:S05]  /*f1c0*/  @!P1 IMAD.MOV R14, RZ, RZ, -R14 ;  /* 0x000000ffff0e9224 */ /* 0x004fca00078e0a0e */
[----:B------:R0:W-:Y:S04]  /*f1d0*/  STL [R1+0x3e4], R14 ;  /* 0x0003e40e01007387 */ /* 0x0001e80000100800 */
[----:B0-----:R-:W2:Y:S01]  /*f1e0*/  LDL.LU R14, [R1+0x48] ;  /* 0x00004800010e7983 */ /* 0x001ea20000300800 */
[----:B---3--:R-:W-:Y:S01]  /*f1f0*/  @!P3 IMAD.MOV R0, RZ, RZ, -R0 ;  /* 0x000000ffff00b224 */ /* 0x008fe200078e0a00 */
[----:B------:R-:W-:Y:S02]  /*f200*/  ISETP.GE.AND P3, PT, R29, RZ, PT ;  /* 0x000000ff1d00720c */ /* 0x000fe40003f66270 */
[----:B------:R-:W3:Y:S04]  /*f210*/  LDL R29, [R1+0x12bc] ;  /* 0x0012bc00011d7983 */ /* 0x000ee80000100800 */
[----:B------:R0:W-:Y:S04]  /*f220*/  STL [R1+0x3e0], R0 ;  /* 0x0003e00001007387 */ /* 0x0001e80000100800 */
[----:B0-----:R-:W3:Y:S01]  /*f230*/  LDL.LU R0, [R1+0x44] ;  /* 0x0000440001007983 */ /* 0x001ee20000300800 */
[----:B------:R-:W-:Y:S01]  /*f240*/  ISETP.GE.AND P1, PT, R24, RZ, PT ;  /* 0x000000ff1800720c */ /* 0x000fe20003f26270 */
[----:B--2---:R-:W-:Y:S01]  /*f250*/  @!P2 IMAD.MOV R14, RZ, RZ, -R14 ;  /* 0x000000ffff0ea224 */ /* 0x004fe200078e0a0e */
[----:B------:R-:W-:-:S02]  /*f260*/  ISETP.GE.AND P2, PT, R9, RZ, PT ;  /* 0x000000ff0900720c */ /* 0x000fc40003f46270 */
[----:B------:R-:W2:Y:S04]  /*f270*/  LDL R9, [R1+0x12c4] ;  /* 0x0012c40001097983 */ /* 0x000ea80000100800 */
[----:B------:R0:W-:Y:S04]  /*f280*/  STL [R1+0x3dc], R14 ;  /* 0x0003dc0e01007387 */ /* 0x0001e80000100800 */
[----:B0-----:R-:W2:Y:S01]  /*f290*/  LDL.LU R14, [R1+0x40] ;  /* 0x00004000010e7983 */ /* 0x001ea20000300800 */
[----:B---3--:R-:W-:-:S03]  /*f2a0*/  @!P5 IMAD.MOV R0, RZ, RZ, -R0 ;  /* 0x000000ffff00d224 */ /* 0x008fc600078e0a00 */
[----:B------:R-:W3:Y:S04]  /*f2b0*/  LDL R24, [R1+0x12c0] ;  /* 0x0012c00001187983 */ /* 0x000ee80000100800 */
[----:B------:R0:W-:Y:S04]  /*f2c0*/  STL [R1+0x3d8], R0 ;  /* 0x0003d80001007387 */ /* 0x0001e80000100800 */
[----:B0-----:R-:W3:Y:S01]  /*f2d0*/  LDL.LU R0, [R1+0x3c] ;  /* 0x00003c0001007983 */ /* 0x001ee20000300800 */
[----:B------:R-:W-:-:S03]  /*f2e0*/  ISETP.GE.AND P5, PT, R25, RZ, PT ;  /* 0x000000ff1900720c */ /* 0x000fc60003fa6270 */
[----:B------:R-:W3:Y:S01]  /*f2f0*/  LDL R25, [R1+0x1264] ;  /* 0x0012640001197983 */ /* 0x000ee20000100800 */
[----:B--2---:R-:W-:-:S05]  /*f300*/  @!P4 IMAD.MOV R14, RZ, RZ, -R14 ;  /* 0x000000ffff0ec224 */ /* 0x004fca00078e0a0e */
[----:B------:R0:W-:Y:S01]  /*f310*/  STL [R1+0x3d4], R14 ;  /* 0x0003d40e01007387 */ /* 0x0001e20000100800 */
[----:B----4-:R-:W-:-:S03]  /*f320*/  ISETP.GE.AND P4, PT, R7, RZ, PT ;  /* 0x000000ff0700720c */ /* 0x010fc60003f86270 */
[----:B0-----:R-:W2:Y:S01]  /*f330*/  LDL.LU R14, [R1+0x38] ;  /* 0x00003800010e7983 */ /* 0x001ea20000300800 */
[----:B---3--:R-:W-:-:S03]  /*f340*/  @!P6 IMAD.MOV R0, RZ, RZ, -R0 ;  /* 0x000000ffff00e224 */ /* 0x008fc600078e0a00 */
[----:B------:R-:W3:Y:S04]  /*f350*/  LDL R7, [R1+0x1270] ;  /* 0x0012700001077983 */ /* 0x000ee80000100800 */
[----:B------:R0:W-:Y:S04]  /*f360*/  STL [R1+0x3d0], R0 ;  /* 0x0003d00001007387 */ /* 0x0001e80000100800 */
[----:B0-----:R-:W4:Y:S01]  /*f370*/  LDL.LU R0, [R1+0x34] ;  /* 0x0000340001007983 */ /* 0x001f220000300800 */
[----:B--2---:R-:W-:Y:S01]  /*f380*/  @!P3 IMAD.MOV R14, RZ, RZ, -R14 ;  /* 0x000000ffff0eb224 */ /* 0x004fe200078e0a0e */
[----:B------:R-:W-:-:S02]  /*f390*/  ISETP.GE.AND P3, PT, R26, RZ, PT ;  /* 0x000000ff1a00720c */ /* 0x000fc40003f66270 */
[----:B------:R-:W2:Y:S04]  /*f3a0*/  LDL R26, [R1+0x1278] ;  /* 0x00127800011a7983 */ /* 0x000ea80000100800 */
[----:B------:R0:W-:Y:S04]  /*f3b0*/  STL [R1+0x3cc], R14 ;  /* 0x0003cc0e01007387 */ /* 0x0001e80000100800 */
[----:B0-----:R-:W2:Y:S01]  /*f3c0*/  LDL.LU R14, [R1+0x30] ;  /* 0x00003000010e7983 */ /* 0x001ea20000300800 */
[----:B----4-:R-:W-:Y:S01]  /*f3d0*/  @!P2 IMAD.MOV R0, RZ, RZ, -R0 ;  /* 0x000000ffff00a224 */ /* 0x010fe200078e0a00 */
[----:B------:R-:W-:-:S02]  /*f3e0*/  ISETP.GE.AND P2, PT, R27, RZ, PT ;  /* 0x000000ff1b00720c */ /* 0x000fc40003f46270 */
[----:B------:R-:W4:Y:S04]  /*f3f0*/  LDL R27, [R1+0x1288] ;  /* 0x00128800011b7983 */ /* 0x000f280000100800 */
[----:B------:R0:W-:Y:S04]  /*f400*/  STL [R1+0x3c8], R0 ;  /* 0x0003c80001007387 */ /* 0x0001e80000100800 */
[----:B0-----:R-:W3:Y:S01]  /*f410*/  LDL.LU R0, [R1+0x2c] ;  /* 0x00002c0001007983 */ /* 0x001ee20000300800 */
[----:B--2---:R-:W-:Y:S01]  /*f420*/  @!P1 IMAD.MOV R14, RZ, RZ, -R14 ;  /* 0x000000ffff0e9224 */ /* 0x004fe200078e0a0e */
[----:B------:R-:W-:-:S02]  /*f430*/  ISETP.GE.AND P1, PT, R8, RZ, PT ;  /* 0x000000ff0800720c */ /* 0x000fc40003f26270 */
[----:B------:R-:W2:Y:S04]  /*f440*/  LDL R8, [R1+0x12ac] ;  /* 0x0012ac0001087983 */ /* 0x000ea80000100800 */
[----:B------:R0:W-:Y:S04]  /*f450*/  STL [R1+0x3c4], R14 ;  /* 0x0003c40e01007387 */ /* 0x0001e80000100800 */
[----:B0-----:R-:W2:Y:S01]  /*f460*/  LDL.LU R14, [R1+0x28] ;  /* 0x00002800010e7983 */ /* 0x001ea20000300800 */
[----:B---3--:R-:W-:Y:S01]  /*f470*/  @!P5 IMAD.MOV R0, RZ, RZ, -R0 ;  /* 0x000000ffff00d224 */ /* 0x008fe200078e0a00 */
[----:B------:R-:W-:-:S02]  /*f480*/  ISETP.GE.AND P5, PT, R29, RZ, PT ;  /* 0x000000ff1d00720c */ /* 0x000fc40003fa6270 */
[----:B------:R-:W3:Y:S04]  /*f490*/  LDL R29, [R1+0x12a8] ;  /* 0x0012a800011d7983 */ /* 0x000ee80000100800 */
        /* <DEDUP_REMOVED lines=28> */
[----:B----4-:R-:W-:-:S02]  /*f660*/  ISETP.GE.AND P4, PT, R27, RZ, PT ;  /* 0x000000ff1b00720c */ /* 0x010fc40003f86270 */
        /* <DEDUP_REMOVED lines=974> */
[----:B------:R-:W-:-:S04]  /*13350*/  ISETP.GE.AND P4, PT, R9, RZ, PT ;  /* 0x000000ff0900720c */ /* 0x000fc80003f86270 */
[----:B------:R0:W-:Y:S04]  /*13360*/  STL [R1+0x54], R14 ;  /* 0x0000540e01007387 */ /* 0x0001e80000100800 */
[----:B0-----:R-:W2:Y:S01]  /*13370*/  LDL.LU R14, [R1+0x15c] ;  /* 0x00015c00010e7983 */ /* 0x001ea20000300800 */
[----:B---3--:R-:W-:-:S03]  /*13380*/  @!P3 IMAD.MOV R0, RZ, RZ, -R0 ;  /* 0x000000ffff00b224 */ /* 0x008fc600078e0a00 */
[----:B------:R-:W3:Y:S01]  /*13390*/  LDL R9, [R1+0xf70] ;  /* 0x000f700001097983 */ /* 0x000ee20000100800 */
[----:B------:R-:W-:-:S03]  /*133a0*/  ISETP.GE.AND P3, PT, R24, RZ, PT ;  /* 0x000000ff1800720c */ /* 0x000fc60003f66270 */
[----:B------:R-:W3:Y:S04]  /*133b0*/  LDL.LU R24, [R1+0x164] ;  /* 0x0001640001187983 */ /* 0x000ee80000300800 */
[----:B------:R0:W-:Y:S04]  /*133c0*/  STL [R1+0x50], R0 ;  /* 0x0000500001007387 */ /* 0x0001e80000100800 */
[----:B0-----:R-:W4:Y:S01]  /*133d0*/  LDL R0, [R1+0xf6c] ;  /* 0x000f6c0001007983 */ /* 0x001f220000100800 */
[----:B--2---:R-:W-:-:S05]  /*133e0*/  @!P2 IMAD.MOV R14, RZ, RZ, -R14 ;  /* 0x000000ffff0ea224 */ /* 0x004fca00078e0a0e */
[----:B------:R0:W-:Y:S01]  /*133f0*/  STL [R1+0x4c], R14 ;  /* 0x00004c0e01007387 */ /* 0x0001e20000100800 */
[----:B---3--:R-:W-:Y:S01]  /*13400*/  @!P1 IMAD.MOV R24, RZ, RZ, -R24 ;  /* 0x000000ffff189224 */ /* 0x008fe200078e0a18 */
[----:B------:R-:W-:Y:S02]  /*13410*/  ISETP.GE.AND P1, PT, R7, RZ, PT ;  /* 0x000000ff0700720c */ /* 0x000fe40003f26270 */
[----:B0-----:R-:W2:Y:S04]  /*13420*/  LDL.LU R14, [R1+0x118] ;  /* 0x00011800010e7983 */ /* 0x001ea80000300800 */
[----:B------:R0:W-:Y:S04]  /*13430*/  STL [R1+0x48], R24 ;  /* 0x0000481801007387 */ /* 0x0001e80000100800 */
[----:B0-----:R-:W3:Y:S04]  /*13440*/  LDL R24, [R1+0xf68] ;  /* 0x000f680001187983 */ /* 0x001ee80000100800 */
[----:B------:R-:W3:Y:S01]  /*13450*/  LDL.LU R7, [R1+0x140] ;  /* 0x0001400001077983 */ /* 0x000ee20000300800 */
[----:B------:R-:W-:-:S03]  /*13460*/  ISETP.GE.AND P2, PT, R25, RZ, PT ;  /* 0x000000ff1900720c */ /* 0x000fc60003f46270 */
[----:B------:R-:W4:Y:S01]  /*13470*/  LDL R25, [R1+0xf64] ;  /* 0x000f640001197983 */ /* 0x000f220000100800 */
[----:B--2---:R-:W-:Y:S01]  /*13480*/  @!P5 IMAD.MOV R14, RZ, RZ, -R14 ;  /* 0x000000ffff0ed224 */ /* 0x004fe200078e0a0e */
[----:B------:R-:W-:-:S04]  /*13490*/  ISETP.GE.AND P5, PT, R26, RZ, PT ;  /* 0x000000ff1a00720c */ /* 0x000fc80003fa6270 */
[----:B------:R0:W-:Y:S04]  /*134a0*/  STL [R1+0x44], R14 ;  /* 0x0000440e01007387 */ /* 0x0001e80000100800 */
[----:B0-----:R-:W2:Y:S01]  /*134b0*/  LDL.LU R14, [R1+0x148] ;  /* 0x00014800010e7983 */ /* 0x001ea20000300800 */
[----:B---3--:R-:W-:Y:S01]  /*134c0*/  @!P4 IMAD.MOV R7, RZ, RZ, -R7 ;  /* 0x000000ffff07c224 */ /* 0x008fe200078e0a07 */
[----:B----4-:R-:W-:Y:S02]  /*134d0*/  ISETP.GE.AND P4, PT, R27, RZ, PT ;  /* 0x000000ff1b00720c */ /* 0x010fe40003f86270 */
[----:B------:R-:W3:Y:S04]  /*134e0*/  LDL R26, [R1+0xf60] ;  /* 0x000f6000011a7983 */ /* 0x000ee80000100800 */
        /* <DEDUP_REMOVED lines=8> */
[----:B---3--:R-:W-:-:S05]  /*13570*/  @!P2 IMAD.MOV R7, RZ, RZ, -R7 ;  /* 0x000000ffff07a224 */ /* 0x008fca00078e0a07 */
[----:B------:R0:W-:Y:S04]  /*13580*/  STL [R1+0x38], R7 ;  /* 0x0000380701007387 */ /* 0x0001e80000100800 */
[----:B0-----:R-:W3:Y:S04]  /*13590*/  LDL R7, [R1+0xf54] ;  /* 0x000f540001077983 */ /* 0x001ee80000100800 */
[----:B------:R-:W3:Y:S01]  /*135a0*/  LDL.LU R28, [R1+0xe0] ;  /* 0x0000e000011c7983 */ /* 0x000ee20000300800 */
[----:B------:R-:W-:-:S03]  /*135b0*/  ISETP.GE.AND P2, PT, R29, RZ, PT ;  /* 0x000000ff1d00720c */ /* 0x000fc60003f46270 */
[----:B------:R-:W4:Y:S01]  /*135c0*/  LDL R29, [R1+0xf58] ;  /* 0x000f5800011d7983 */ /* 0x000f220000100800 */
[----:B--2---:R-:W-:Y:S01]  /*135d0*/  @!P1 IMAD.MOV R14, RZ, RZ, -R14 ;  /* 0x000000ffff0e9224 */ /* 0x004fe200078e0a0e */
[----:B------:R-:W-:Y:S02]  /*135e0*/  ISETP.GE.AND P1, PT, R9, RZ, PT ;  /* 0x000000ff0900720c */ /* 0x000fe40003f26270 */
[----:B------:R-:W2:Y:S04]  /*135f0*/  LDL.LU R9, [R1+0x100] ;  /* 0x0001000001097983 */ /* 0x000ea80000300800 */
[----:B------:R0:W-:Y:S04]  /*13600*/  STL [R1+0x34], R14 ;  /* 0x0000340e01007387 */ /* 0x0001e80000100800 */
[----:B0-----:R-:W4:Y:S01]  /*13610*/  LDL R14, [R1+0xf4c] ;  /* 0x000f4c00010e7983 */ /* 0x001f220000100800 */
[----:B---3--:R-:W-:Y:S01]  /*13620*/  @!P5 IMAD.MOV R28, RZ, RZ, -R28 ;  /* 0x000000ffff1cd224 */ /* 0x008fe200078e0a1c */
[----:B------:R-:W-:-:S04]  /*13630*/  ISETP.GE.AND P5, PT, R0, RZ, PT ;  /* 0x000000ff0000720c */ /* 0x000fc80003fa6270 */
[----:B------:R0:W-:Y:S04]  /*13640*/  STL [R1+0x30], R28 ;  /* 0x0000301c01007387 */ /* 0x0001e80000100800 */
[----:B0-----:R-:W3:Y:S04]  /*13650*/  LDL R28, [R1+0xf48] ;  /* 0x000f4800011c7983 */ /* 0x001ee80000100800 */
[----:B------:R-:W3:Y:S01]  /*13660*/  LDL.LU R0, [R1+0x108] ;  /* 0x0001080001007983 */ /* 0x000ee20000300800 */
[----:B--2---:R-:W-:Y:S01]  /*13670*/  @!P4 IMAD.MOV R9, RZ, RZ, -R9 ;  /* 0x000000ffff09c224 */ /* 0x004fe200078e0a09 */
[----:B------:R-:W-:-:S04]  /*13680*/  ISETP.GE.AND P4, PT, R24, RZ, PT ;  /* 0x000000ff1800720c */ /* 0x000fc80003f86270 */
[----:B------:R0:W-:Y:S04]  /*13690*/  STL [R1+0x2c], R9 ;  /* 0x00002c0901007387 */ /* 0x0001e80000100800 */
[----:B0-----:R-:W2:Y:S04]  /*136a0*/  LDL R9, [R1+0xf44] ;  /* 0x000f440001097983 */ /* 0x001ea80000100800 */
[----:B------:R-:W2:Y:S01]  /*136b0*/  LDL.LU R24, [R1+0xe8] ;  /* 0x0000e80001187983 */ /* 0x000ea20000300800 */
[----:B---3--:R-:W-:Y:S01]  /*136c0*/  @!P3 IMAD.MOV R0, RZ, RZ, -R0 ;  /* 0x000000ffff00b224 */ /* 0x008fe200078e0a00 */
[----:B------:R-:W-:-:S02]  /*136d0*/  ISETP.GE.AND P3, PT, R25, RZ, PT ;  /* 0x000000ff1900720c */ /* 0x000fc40003f66270 */
[----:B------:R-:W3:Y:S04]  /*136e0*/  LDL.LU R25, [R1+0xf0] ;  /* 0x0000f00001197983 */ /* 0x000ee80000300800 */
[----:B------:R0:W-:Y:S04]  /*136f0*/  STL [R1+0x28], R0 ;  /* 0x0000280001007387 */ /* 0x0001e80000100800 */
[----:B0-----:R-:W4:Y:S01]  /*13700*/  LDL R0, [R1+0xf40] ;  /* 0x000f400001007983 */ /* 0x001f220000100800 */
[----:B--2---:R-:W-:Y:S01]  /*13710*/  @!P2 IMAD.MOV R24, RZ, RZ, -R24 ;  /* 0x000000ffff18a224 */ /* 0x004fe200078e0a18 */
[----:B------:R-:W-:-:S04]  /*13720*/  ISETP.GE.AND P2, PT, R26, RZ, PT ;  /* 0x000000ff1a00720c */ /* 0x000fc80003f46270 */
[----:B------:R0:W-:Y:S04]  /*13730*/  STL [R1+0x24], R24 ;  /* 0x0000241801007387 */ /* 0x0001e80000100800 */
[----:B0-----:R-:W2:Y:S04]  /*13740*/  LDL.LU R24, [R1+0x149c] ;  /* 0x00149c0001187983 */ /* 0x001ea80000300800 */
[----:B------:R-:W2:Y:S01]  /*13750*/  LDL.LU R26, [R1+0x14] ;  /* 0x00001400011a7983 */ /* 0x000ea20000300800 */
[----:B---3--:R-:W-:Y:S01]  /*13760*/  @!P1 IMAD.MOV R25, RZ, RZ, -R25 ;  /* 0x000000ffff199224 */ /* 0x008fe200078e0a19 */
[----:B----4-:R-:W-:-:S02]  /*13770*/  ISETP.GE.AND P1, PT, R27, RZ, PT ;  /* 0x000000ff1b00720c */ /* 0x010fc40003f26270 */
[----:B------:R-:W3:Y:S04]  /*13780*/  LDL R27, [R1+0xf3c] ;  /* 0x000f3c00011b7983 */ /* 0x000ee80000100800 */
[----:B------:R0:W-:Y:S04]  /*13790*/  STL [R1+0x20], R25 ;  /* 0x0000201901007387 */ /* 0x0001e80000100800 */
[----:B0-----:R-:W4:Y:S01]  /*137a0*/  LDL.LU R25, [R1+0xc8] ;  /* 0x0000c80001197983 */ /* 0x001f220000300800 */
[----:B--2---:R-:W-:Y:S01]  /*137b0*/  @!P5 IMAD.MOV R26, RZ, RZ, -R26 ;  /* 0x000000ffff1ad224 */ /* 0x004fe200078e0a1a */
[----:B------:R-:W-:-:S04]  /*137c0*/  ISETP.GE.AND P5, PT, R8, RZ, PT ;  /* 0x000000ff0800720c */ /* 0x000fc80003fa6270 */
[----:B------:R0:W-:Y:S04]  /*137d0*/  STL [R1+0x1c], R26 ;  /* 0x00001c1a01007387 */ /* 0x0001e80000100800 */
[----:B0-----:R-:W2:Y:S04]  /*137e0*/  LDL.LU R26, [R1+0xd0] ;  /* 0x0000d000011a7983 */ /* 0x001ea80000300800 */
[----:B------:R-:W3:Y:S01]  /*137f0*/  LDL R8, [R1+0xf38] ;  /* 0x000f380001087983 */ /* 0x000ee20000100800 */
[----:B----4-:R-:W-:Y:S01]  /*13800*/  @!P4 IMAD.MOV R25, RZ, RZ, -R25 ;  /* 0x000000ffff19c224 */ /* 0x010fe200078e0a19 */
[----:B------:R-:W-:-:S04]  /*13810*/  ISETP.GE.AND P4, PT, R7, RZ, PT ;  /* 0x000000ff0700720c */ /* 0x000fc80003f86270 */
[----:B------:R0:W-:Y:S04]  /*13820*/  STL [R1+0x18], R25 ;  /* 0x0000181901007387 */ /* 0x0001e80000100800 */
[----:B0-----:R-:W4:Y:S04]  /*13830*/  LDL.LU R25, [R1+0x1498] ;  /* 0x0014980001197983 */ /* 0x001f280000300800 */
[----:B------:R-:W3:Y:S01]  /*13840*/  LDL.LU R7, [R1+0x10] ;  /* 0x0000100001077983 */ /* 0x000ee20000300800 */
[----:B--2---:R-:W-:Y:S01]  /*13850*/  @!P3 IMAD.MOV R26, RZ, RZ, -R26 ;  /* 0x000000ffff1ab224 */ /* 0x004fe200078e0a1a */
[----:B------:R-:W-:-:S04]  /*13860*/  ISETP.GE.AND P3, PT, R29, RZ, PT ;  /* 0x000000ff1d00720c */ /* 0x000fc80003f66270 */
[----:B------:R0:W-:Y:S04]  /*13870*/  STL [R1+0x14], R26 ;  /* 0x0000141a01007387 */ /* 0x0001e80000100800 */
[----:B0-----:R-:W2:Y:S04]  /*13880*/  LDL.LU R26, [R1+0x1494] ;  /* 0x00149400011a7983 */ /* 0x001ea80000300800 */
[----:B------:R-:W2:Y:S01]  /*13890*/  LDL.LU R29, [R1+0xc] ;  /* 0x00000c00011d7983 */ /* 0x000ea20000300800 */
[----:B---3--:R-:W-:Y:S01]  /*138a0*/  @!P2 IMAD.MOV R7, RZ, RZ, -R7 ;  /* 0x000000ffff07a224 */ /* 0x008fe200078e0a07 */
[----:B------:R-:W-:-:S04]  /*138b0*/  ISETP.GE.AND P2, PT, R14, RZ, PT ;  /* 0x000000ff0e00720c */ /* 0x000fc80003f46270 */
[----:B------:R0:W-:Y:S04]  /*138c0*/  STL [R1+0x10], R7 ;  /* 0x0000100701007387 */ /* 0x0001e80000100800 */
[----:B0-----:R-:W3:Y:S04]  /*138d0*/  LDL.LU R7, [R1+0x1490] ;  /* 0x0014900001077983 */ /* 0x001ee80000300800 */
[----:B------:R-:W3:Y:S01]  /*138e0*/  LDL.LU R14, [R1+0x8] ;  /* 0x00000800010e7983 */ /* 0x000ee20000300800 */
[----:B--2---:R-:W-:Y:S01]  /*138f0*/  @!P1 IMAD.MOV R29, RZ, RZ, -R29 ;  /* 0x000000ffff1d9224 */ /* 0x004fe200078e0a1d */
[----:B------:R-:W-:-:S04]  /*13900*/  ISETP.GE.AND P1, PT, R28, RZ, PT ;  /* 0x000000ff1c00720c */ /* 0x000fc80003f26270 */
[----:B------:R0:W-:Y:S04]  /*13910*/  STL [R1+0xc], R29 ;  /* 0x00000c1d01007387 */ /* 0x0001e80000100800 */
[----:B0-----:R-:W2:Y:S04]  /*13920*/  LDL.LU R29, [R1+0x148c] ;  /* 0x00148c00011d7983 */ /* 0x001ea80000300800 */
[----:B------:R-:W2:Y:S01]  /*13930*/  LDL.LU R28, [R1+0x4] ;  /* 0x00000400011c7983 */ /* 0x000ea20000300800 */
[----:B---3--:R-:W-:Y:S01]  /*13940*/  @!P5 IMAD.MOV R14, RZ, RZ, -R14 ;  /* 0x000000ffff0ed224 */ /* 0x008fe200078e0a0e */
[----:B------:R-:W-:-:S02]  /*13950*/  ISETP.GE.AND P5, PT, R9, RZ, PT ;  /* 0x000000ff0900720c */ /* 0x000fc40003fa6270 */
[----:B------:R-:W3:Y:S04]  /*13960*/  LDL.LU R9, [R1] ;  /* 0x0000000001097983 */ /* 0x000ee80000300800 */
[----:B------:R0:W-:Y:S04]  /*13970*/  STL [R1+0x8], R14 ;  /* 0x0000080e01007387 */ /* 0x0001e80000100800 */
[----:B0-----:R-:W4:Y:S01]  /*13980*/  LDL R14, [R1+0xf28] ;  /* 0x000f2800010e7983 */ /* 0x001f220000100800 */
[----:B--2---:R-:W-:Y:S01]  /*13990*/  @!P4 IMAD.MOV R28, RZ, RZ, -R28 ;  /* 0x000000ffff1cc224 */ /* 0x004fe200078e0a1c */
[----:B------:R-:W-:-:S04]  /*139a0*/  ISETP.GE.AND P4, PT, R0, RZ, PT ;  /* 0x000000ff0000720c */ /* 0x000fc80003f86270 */
[----:B------:R0:W-:Y:S04]  /*139b0*/  STL [R1+0x13c4], R28 ;  /* 0x0013c41c01007387 */ /* 0x0001e80000100800 */
[----:B------:R-:W2:Y:S01]  /*139c0*/  LDL R0, [R1+0xf20] ;  /* 0x000f200001007983 */ /* 0x000ea20000100800 */
[----:B---3--:R-:W-:Y:S01]  /*139d0*/  @!P3 IMAD.MOV R9, RZ, RZ, -R9 ;  /* 0x000000ffff09b224 */ /* 0x008fe200078e0a09 */
[----:B------:R-:W-:Y:S02]  /*139e0*/  ISETP.GE.AND P3, PT, R27, RZ, PT ;  /* 0x000000ff1b00720c */ /* 0x000fe40003f66270 */
[----:B0-----:R-:W3:Y:S04]  /*139f0*/  LDL R28, [R1+0xf34] ;  /* 0x000f3400011c7983 */ /* 0x001ee80000100800 */
[----:B------:R0:W-:Y:S01]  /*13a00*/  STL [R1+0x13c8], R9 ;  /* 0x0013c80901007387 */ /* 0x0001e20000100800 */
[----:B------:R-:W-:-:S03]  /*13a10*/  @!P2 IMAD.MOV R29, RZ, RZ, -R29 ;  /* 0x000000ffff1da224 */ /* 0x000fc600078e0a1d */
[----:B0-----:R-:W2:Y:S04]  /*13a20*/  LDL R9, [R1+0xf24] ;  /* 0x000f240001097983 */ /* 0x001ea80000100800 */
[----:B------:R-:W2:Y:S01]  /*13a30*/  LDL.LU R27, [R1+0x1488] ;  /* 0x00148800011b7983 */ /* 0x000ea20000300800 */
[----:B------:R-:W-:-:S03]  /*13a40*/  ISETP.GE.AND P2, PT, R8, RZ, PT ;  /* 0x000000ff0800720c */ /* 0x000fc60003f46270 */
[----:B------:R0:W-:Y:S04]  /*13a50*/  STL [R1+0x13cc], R29 ;  /* 0x0013cc1d01007387 */ /* 0x0001e80000100800 */
[----:B0-----:R-:W4:Y:S04]  /*13a60*/  LDL R29, [R1+0xf30] ;  /* 0x000f3000011d7983 */ /* 0x001f280000100800 */
[----:B------:R-:W4:Y:S01]  /*13a70*/  LDL.LU R8, [R1+0x1484] ;  /* 0x0014840001087983 */ /* 0x000f220000300800 */
[----:B------:R-:W-:Y:S02]  /*13a80*/  @!P4 IMAD.MOV R7, RZ, RZ, -R7 ;  /* 0x000000ffff07c224 */ /* 0x000fe400078e0a07 */
[----:B------:R-:W-:-:S02]  /*13a90*/  @!P3 IMAD.MOV R26, RZ, RZ, -R26 ;  /* 0x000000ffff1ab224 */ /* 0x000fc400078e0a1a */
[----:B--2---:R-:W-:Y:S01]  /*13aa0*/  @!P1 IMAD.MOV R27, RZ, RZ, -R27 ;  /* 0x000000ffff1b9224 */ /* 0x004fe200078e0a1b */
[----:B---3--:R-:W-:-:S04]  /*13ab0*/  ISETP.GE.AND P1, PT, R28, RZ, PT ;  /* 0x000000ff1c00720c */ /* 0x008fc80003f26270 */
[----:B------:R0:W-:Y:S04]  /*13ac0*/  STL [R1+0x13d0], R27 ;  /* 0x0013d01b01007387 */ /* 0x0001e80000100800 */
[----:B------:R-:W2:Y:S04]  /*13ad0*/  LDL R28, [R1+0xf18] ;  /* 0x000f1800011c7983 */ /* 0x000ea80000100800 */
[----:B0-----:R-:W3:Y:S01]  /*13ae0*/  LDL R27, [R1+0xf14] ;  /* 0x000f1400011b7983 */ /* 0x001ee20000100800 */
[----:B----4-:R-:W-:-:S05]  /*13af0*/  @!P5 IMAD.MOV R8, RZ, RZ, -R8 ;  /* 0x000000ffff08d224 */ /* 0x010fca00078e0a08 */
[----:B------:R0:W-:Y:S04]  /*13b00*/  STL [R1+0x13d4], R8 ;  /* 0x0013d40801007387 */ /* 0x0001e80000100800 */
[----:B0-----:R-:W4:Y:S01]  /*13b10*/  LDL R8, [R1+0xf1c] ;  /* 0x000f1c0001087983 */ /* 0x001f220000100800 */
[----:B------:R-:W-:-:S03]  /*13b20*/  ISETP.GE.AND P5, PT, R29, RZ, PT ;  /* 0x000000ff1d00720c */ /* 0x000fc60003fa6270 */
[----:B------:R0:W-:Y:S04]  /*13b30*/  STL [R1+0x13d8], R7 ;  /* 0x0013d80701007387 */ /* 0x0001e80000100800 */
[----:B------:R-:W3:Y:S01]  /*13b40*/  LDL R29, [R1+0xf10] ;  /* 0x000f1000011d7983 */ /* 0x000ee20000100800 */
[----:B------:R-:W-:-:S03]  /*13b50*/  ISETP.GE.AND P3, PT, R14, RZ, PT ;  /* 0x000000ff0e00720c */ /* 0x000fc60003f66270 */
[----:B------:R-:W-:Y:S04]  /*13b60*/  STL [R1+0x13dc], R26 ;  /* 0x0013dc1a01007387 */ /* 0x000fe80000100800 */
[----:B------:R-:W3:Y:S01]  /*13b70*/  LDL R14, [R1+0xf0c] ;  /* 0x000f0c00010e7983 */ /* 0x000ee20000100800 */
[----:B------:R-:W-:Y:S01]  /*13b80*/  @!P2 IMAD.MOV R25, RZ, RZ, -R25 ;  /* 0x000000ffff19a224 */ /* 0x000fe200078e0a19 */
[----:B------:R-:W-:Y:S01]  /*13b90*/  ISETP.GE.AND P4, PT, R9, RZ, PT ;  /* 0x000000ff0900720c */ /* 0x000fe20003f86270 */
[----:B------:R-:W-:Y:S02]  /*13ba0*/  @!P1 IMAD.MOV R24, RZ, RZ, -R24 ;  /* 0x000000ffff189224 */ /* 0x000fe400078e0a18 */
[----:B------:R-:W-:Y:S01]  /*13bb0*/  @!P5 IMAD.MOV R23, RZ, RZ, -R23 ;  /* 0x000000ffff17d224 */ /* 0x000fe200078e0a17 */
[----:B------:R-:W-:Y:S04]  /*13bc0*/  STL [R1+0x13e0], R25 ;  /* 0x0013e01901007387 */ /* 0x000fe80000100800 */
[----:B------:R-:W3:Y:S04]  /*13bd0*/  LDL R9, [R1+0xf08] ;  /* 0x000f080001097983 */ /* 0x000ee80000100800 */
[----:B------:R-:W-:Y:S04]  /*13be0*/  STL [R1+0x13e4], R24 ;  /* 0x0013e41801007387 */ /* 0x000fe80000100800 */
[----:B------:R-:W-:Y:S01]  /*13bf0*/  STL [R1+0x13e8], R23 ;  /* 0x0013e81701007387 */ /* 0x000fe20000100800 */
[----:B------:R-:W-:-:S02]  /*13c00*/  @!P4 IMAD.MOV R22, RZ, RZ, -R22 ;  /* 0x000000ffff16c224 */ /* 0x000fc400078e0a16 */
[----:B------:R-:W-:Y:S01]  /*13c10*/  @!P3 IMAD.MOV R21, RZ, RZ, -R21 ;  /* 0x000000ffff15b224 */ /* 0x000fe200078e0a15 */
[----:B------:R-:W-:Y:S02]  /*13c20*/  ISETP.GE.AND P2, PT, R0, RZ, PT ;  /* 0x000000ff0000720c */ /* 0x000fe40003f46270 */
[----:B------:R-:W1:Y:S01]  /*13c30*/  S2R R0, SR_TID.X ;  /* 0x0000000000007919 */ /* 0x000e620000002100 */
[----:B--2---:R-:W-:Y:S02]  /*13c40*/  ISETP.GE.AND P5, PT, R28, RZ, PT ;  /* 0x000000ff1c00720c */ /* 0x004fe40003fa6270 */
[----:B------:R-:W2:Y:S04]  /*13c50*/  LDL R28, [R1+0xf04] ;  /* 0x000f0400011c7983 */ /* 0x000ea80000100800 */
[----:B------:R-:W-:Y:S01]  /*13c60*/  STL [R1+0x13ec], R22 ;  /* 0x0013ec1601007387 */ /* 0x000fe20000100800 */
[----:B----4-:R-:W-:-:S03]  /*13c70*/  ISETP.GE.AND P1, PT, R8, RZ, PT ;  /* 0x000000ff0800720c */ /* 0x010fc60003f26270 */
[----:B------:R-:W4:Y:S01]  /*13c80*/  LDL R8, [R1+0xf00] ;  /* 0x000f000001087983 */ /* 0x000f220000100800 */
[----:B---3--:R-:W-:-:S03]  /*13c90*/  ISETP.GE.AND P4, PT, R27, RZ, PT ;  /* 0x000000ff1b00720c */ /* 0x008fc60003f86270 */
[----:B------:R-:W3:Y:S01]  /*13ca0*/  LDL R27, [R1+0xefc] ;  /* 0x000efc00011b7983 */ /* 0x000ee20000100800 */
[----:B------:R-:W-:-:S03]  /*13cb0*/  ISETP.GE.AND P3, PT, R29, RZ, PT ;  /* 0x000000ff1d00720c */ /* 0x000fc60003f66270 */
[----:B------:R-:W-:Y:S04]  /*13cc0*/  STL [R1+0x13f0], R21 ;  /* 0x0013f01501007387 */ /* 0x000fe80000100800 */
[----:B------:R-:W3:Y:S01]  /*13cd0*/  LDL R29, [R1+0xef8] ;  /* 0x000ef800011d7983 */ /* 0x000ee20000100800 */
[----:B-1----:R-:W-:-:S04]  /*13ce0*/  SHF.R.U32.HI R0, RZ, 0x5, R0 ;  /* 0x00000005ff007819 */ /* 0x002fc80000011600 */
[----:B------:R-:W-:-:S04]  /*13cf0*/  SGXT.U32 R0, R0, 0x1 ;  /* 0x000000010000781a */ /* 0x000fc80000000000 */
[----:B------:R-:W-:-:S05]  /*13d00*/  LOP3.LUT R0, R0, 0x1e, RZ, 0xfc, !PT ;  /* 0x0000001e00007812 */ /* 0x000fca00078efcff */
[----:B0-----:R-:W-:Y:S02]  /*13d10*/  IMAD R7, R0, UR10, RZ ;  /* 0x0000000a00077c24 */ /* 0x001fe4000f8e02ff */
[----:B------:R-:W-:Y:S02]  /*13d20*/  IMAD R0, RZ, RZ, -UR10 ;  /* 0x8000000aff007e24 */ /* 0x000fe4000f8e02ff */
[----:B------:R-:W-:Y:S02]  /*13d30*/  @!P2 IMAD.MOV R20, RZ, RZ, -R20 ;  /* 0x000000ffff14a224 */ /* 0x000fe400078e0a14 */
[----:B------:R-:W-:Y:S01]  /*13d40*/  IMAD R7, R0, 0x2, R7 ;  /* 0x0000000200077824 */ /* 0x000fe200078e0207 */
[----:B------:R-:W-:-:S04]  /*13d50*/  ISETP.GE.AND P2, PT, R14, RZ, PT ;  /* 0x000000ff0e00720c */ /* 0x000fc80003f46270 */
[----:B------:R0:W-:Y:S04]  /*13d60*/  STL [R1+0x4a4], R7 ;  /* 0x0004a40701007387 */ /* 0x0001e80000100800 */
[----:B------:R-:W-:Y:S04]  /*13d70*/  STL [R1+0x13f4], R20 ;  /* 0x0013f41401007387 */ /* 0x000fe80000100800 */
[----:B------:R-:W3:Y:S01]  /*13d80*/  LDL R14, [R1+0xef4] ;  /* 0x000ef400010e7983 */ /* 0x000ee20000100800 */
[----:B0-----:R-:W-:Y:S02]  /*13d90*/  IMAD R7, R0, 0x2, R7 ;  /* 0x0000000200077824 */ /* 0x001fe400078e0207 */
[----:B------:R-:W-:-:S03]  /*13da0*/  @!P1 IMAD.MOV R19, RZ, RZ, -R19 ;  /* 0x000000ffff139224 */ /* 0x000fc600078e0a13 */
[----:B------:R0:W-:Y:S01]  /*13db0*/  STL [R1+0x4a8], R7 ;  /* 0x0004a80701007387 */ /* 0x0001e20000100800 */
[----:B------:R-:W-:Y:S01]  /*13dc0*/  ISETP.GE.AND P1, PT, R9, RZ, PT ;  /* 0x000000ff0900720c */ /* 0x000fe20003f26270 */
[----:B------:R-:W-:Y:S02]  /*13dd0*/  @!P5 IMAD.MOV R18, RZ, RZ, -R18 ;  /* 0x000000ffff12d224 */ /* 0x000fe400078e0a12 */
[----:B------:R-:W-:Y:S04]  /*13de0*/  STL [R1+0x13f8], R19 ;  /* 0x0013f81301007387 */ /* 0x000fe80000100800 */
[----:B------:R-:W3:Y:S01]  /*13df0*/  LDL R9, [R1+0xef0] ;  /* 0x000ef00001097983 */ /* 0x000ee20000100800 */
[----:B0-----:R-:W-:-:S05]  /*13e00*/  IMAD R7, R0, 0x2, R7 ;  /* 0x0000000200077824 */ /* 0x001fca00078e0207 */
[----:B------:R0:W-:Y:S01]  /*13e10*/  STL [R1+0x480], R7 ;  /* 0x0004800701007387 */ /* 0x0001e20000100800 */
[----:B------:R-:W-:-:S03]  /*13e20*/  @!P4 IMAD.MOV R17, RZ, RZ, -R17 ;  /* 0x000000ffff11c224 */ /* 0x000fc600078e0a11 */
[----:B------:R-:W-:Y:S01]  /*13e30*/  STL [R1+0x13fc], R18 ;  /* 0x0013fc1201007387 */ /* 0x000fe20000100800 */
[----:B------:R-:W-:Y:S02]  /*13e40*/  @!P3 IMAD.MOV R16, RZ, RZ, -R16 ;  /* 0x000000ffff10b224 */ /* 0x000fe400078e0a10 */
[----:B0-----:R-:W-:Y:S02]  /*13e50*/  IMAD R7, R0, 0x2, R7 ;  /* 0x0000000200077824 */ /* 0x001fe400078e0207 */
[----:B------:R-:W-:Y:S02]  /*13e60*/  @!P2 IMAD.MOV R13, RZ, RZ, -R13 ;  /* 0x000000ffff0da224 */ /* 0x000fe400078e0a0d */
[----:B------:R-:W-:Y:S01]  /*13e70*/  @!P1 IMAD.MOV R12, RZ, RZ, -R12 ;  /* 0x000000ffff0c9224 */ /* 0x000fe200078e0a0c */
[----:B--2---:R-:W-:Y:S02]  /*13e80*/  ISETP.GE.AND P5, PT, R28, RZ, PT ;  /* 0x000000ff1c00720c */ /* 0x004fe40003fa6270 */
[----:B------:R-:W2:Y:S04]  /*13e90*/  LDL R28, [R1+0x5c0] ;  /* 0x0005c000011c7983 */ /* 0x000ea80000100800 */
[----:B------:R0:W-:Y:S04]  /*13ea0*/  STL [R1+0x484], R7 ;  /* 0x0004840701007387 */ /* 0x0001e80000100800 */
[----:B------:R-:W-:Y:S01]  /*13eb0*/  STL [R1+0x1400], R17 ;  /* 0x0014001101007387 */ /* 0x000fe20000100800 */
[----:B0-----:R-:W-:-:S03]  /*13ec0*/  IMAD R7, R0, 0x2, R7 ;  /* 0x0000000200077824 */ /* 0x001fc600078e0207 */
[----:B------:R-:W-:Y:S04]  /*13ed0*/  STL [R1+0x1404], R16 ;  /* 0x0014041001007387 */ /* 0x000fe80000100800 */
[----:B------:R0:W-:Y:S01]  /*13ee0*/  STL [R1+0x488], R7 ;  /* 0x0004880701007387 */ /* 0x0001e20000100800 */
[----:B----4-:R-:W-:-:S03]  /*13ef0*/  ISETP.GE.AND P4, PT, R8, RZ, PT ;  /* 0x000000ff0800720c */ /* 0x010fc60003f86270 */
[----:B------:R-:W-:Y:S01]  /*13f00*/  STL [R1+0x1408], R13 ;  /* 0x0014080d01007387 */ /* 0x000fe20000100800 */
[----:B0-----:R-:W-:-:S05]  /*13f10*/  IMAD R7, R0, 0x2, R7 ;  /* 0x0000000200077824 */ /* 0x001fca00078e0207 */
[----:B------:R0:W-:Y:S01]  /*13f20*/  STL [R1+0x48c], R7 ;  /* 0x00048c0701007387 */ /* 0x0001e20000100800 */
[----:B------:R-:W-:-:S03]  /*13f30*/  @!P5 IMAD.MOV R11, RZ, RZ, -R11 ;  /* 0x000000ffff0bd224 */ /* 0x000fc600078e0a0b */
[----:B------:R-:W-:Y:S01]  /*13f40*/  STL [R1+0x140c], R12 ;  /* 0x00140c0c01007387 */ /* 0x000fe20000100800 */
[----:B0-----:R-:W-:-:S05]  /*13f50*/  IMAD R7, R0, 0x2, R7 ;  /* 0x0000000200077824 */ /* 0x001fca00078e0207 */
[----:B------:R0:W-:Y:S01]  /*13f60*/  STL [R1+0x490], R7 ;  /* 0x0004900701007387 */ /* 0x0001e20000100800 */
[----:B------:R-:W-:-:S03]  /*13f70*/  @!P4 IMAD.MOV R10, RZ, RZ, -R10 ;  /* 0x000000ffff0ac224 */ /* 0x000fc600078e0a0a */
[----:B------:R-:W-:Y:S01]  /*13f80*/  STL [R1+0x1410], R11 ;  /* 0x0014100b01007387 */ /* 0x000fe20000100800 */
[----:B0-----:R-:W-:-:S05]  /*13f90*/  IMAD R7, R0, 0x2, R7 ;  /* 0x0000000200077824 */ /* 0x001fca00078e0207 */
[----:B------:R0:W-:Y:S04]  /*13fa0*/  STL [R1+0x494], R7 ;  /* 0x0004940701007387 */ /* 0x0001e80000100800 */
[----:B------:R1:W-:Y:S01]  /*13fb0*/  STL [R1+0x1414], R10 ;  /* 0x0014140a01007387 */ /* 0x0003e20000100800 */
[----:B0-----:R-:W-:-:S04]  /*13fc0*/  IMAD R7, R0, 0x2, R7 ;  /* 0x0000000200077824 */ /* 0x001fc800078e0207 */
[----:B-1----:R-:W-:Y:S01]  /*13fd0*/  IMAD R10, R0, 0x2, R7 ;  /* 0x00000002000a7824 */ /* 0x002fe200078e0207 */
[----:B------:R0:W-:Y:S04]  /*13fe0*/  STL [R1+0x498], R7 ;  /* 0x0004980701007387 */ /* 0x0001e80000100800 */
[----:B------:R-:W4:Y:S04]  /*13ff0*/  LDL.LU R20, [R1+0x3e4] ;  /* 0x0003e40001147983 */ /* 0x000f280000300800 */
[----:B------:R-:W4:Y:S04]  /*14000*/  LDL.LU R21, [R1+0x3e0] ;  /* 0x0003e00001157983 */ /* 0x000f280000300800 */
[----:B------:R-:W4:Y:S04]  /*14010*/  LDL.LU R22, [R1+0x3dc] ;  /* 0x0003dc0001167983 */ /* 0x000f280000300800 */
[----:B------:R-:W-:Y:S04]  /*14020*/  STL [R1+0x49c], R10 ;  /* 0x00049c0a01007387 */ /* 0x000fe80000100800 */
[----:B------:R-:W4:Y:S04]  /*14030*/  LDL.LU R23, [R1+0x3d8] ;  /* 0x0003d80001177983 */ /* 0x000f280000300800 */
[----:B------:R-:W4:Y:S04]  /*14040*/  LDL.LU R24, [R1+0x3d4] ;  /* 0x0003d40001187983 */ /* 0x000f280000300800 */
[----:B------:R-:W4:Y:S04]  /*14050*/  LDL.LU R25, [R1+0x3d0] ;  /* 0x0003d00001197983 */ /* 0x000f280000300800 */
[----:B------:R-:W4:Y:S04]  /*14060*/  LDL.LU R26, [R1+0x3cc] ;  /* 0x0003cc00011a7983 */ /* 0x000f280000300800 */
[----:B0-----:R-:W4:Y:S01]  /*14070*/  LDL.LU R7, [R1+0x3c8] ;  /* 0x0003c80001077983 */ /* 0x001f220000300800 */
[----:B---3--:R-:W-:-:S02]  /*14080*/  ISETP.GE.AND P3, PT, R27, RZ, PT ;  /* 0x000000ff1b00720c */ /* 0x008fc40003f66270 */
[----:B------:R-:W-:Y:S01]  /*14090*/  ISETP.GE.AND P2, PT, R29, RZ, PT ;  /* 0x000000ff1d00720c */ /* 0x000fe20003f46270 */
[----:B------:R-:W3:Y:S04]  /*140a0*/  LDL.LU R8, [R1+0x3c4] ;  /* 0x0003c40001087983 */ /* 0x000ee80000300800 */
[----:B------:R-:W3:Y:S04]  /*140b0*/  LDL.LU R27, [R1+0x3c0] ;  /* 0x0003c000011b7983 */ /* 0x000ee80000300800 */
[----:B------:R-:W3:Y:S01]  /*140c0*/  LDL.LU R29, [R1+0x3bc] ;  /* 0x0003bc00011d7983 */ /* 0x000ee20000300800 */
[----:B------:R-:W-:-:S02]  /*140d0*/  ISETP.GE.AND P1, PT, R14, RZ, PT ;  /* 0x000000ff0e00720c */ /* 0x000fc40003f26270 */
[----:B------:R-:W0:Y:S01]  /*140e0*/  S2R R14, SR_TID.X ;  /* 0x00000000000e7919 */ /* 0x000e220000002100 */
[----:B------:R-:W-:Y:S02]  /*140f0*/  ISETP.GE.AND P5, PT, R9, RZ, PT ;  /* 0x000000ff0900720c */ /* 0x000fe40003fa6270 */
[----:B------:R-:W3:Y:S01]  /*14100*/  LDL.LU R9, [R1+0x3b8] ;  /* 0x0003b80001097983 */ /* 0x000ee20000300800 */
[----:B------:R-:W-:Y:S01]  /*14110*/  @!P2 IMAD.MOV R5, RZ, RZ, -R5 ;  /* 0x000000ffff05a224 */ /* 0x000fe200078e0a05 */
[----:B------:R-:W-:-:S06]  /*14120*/  ISETP.NE.AND P0, PT, R15, RZ, PT ;  /* 0x000000ff0f00720c */ /* 0x000fcc0003f05270 */
[----:B------:R-:W-:Y:S01]  /*14130*/  @!P1 IMAD.MOV R4, RZ, RZ, -R4 ;  /* 0x000000ffff049224 */ /* 0x000fe200078e0a04 */
[----:B0-----:R-:W-:-:S05]  /*14140*/  LOP3.LUT R14, R14, 0x1f, RZ, 0xc0, !PT ;  /* 0x0000001f0e0e7812 */ /* 0x001fca00078ec0ff */
[----:B------:R-:W-:Y:S02]  /*14150*/  IMAD R11, R14, UR8, RZ ;  /* 0x000000080e0b7c24 */ /* 0x000fe4000f8e02ff */
[----:B------:R-:W-:-:S04]  /*14160*/  IMAD.MOV.U32 R14, RZ, RZ, R6 ;  /* 0x000000ffff0e7224 */ /* 0x000fc800078e0006 */
[----:B------:R-:W-:Y:S01]  /*14170*/  @!P3 IMAD.MOV R14, RZ, RZ, -R14 ;  /* 0x000000ffff0eb224 */ /* 0x000fe200078e0a0e */
[----:B------:R-:W-:Y:S01]  /*14180*/  LEA R6, P3, R11, UR14, 0x1 ;  /* 0x0000000e0b067c11 */ /* 0x000fe2000f8608ff */
[----:B------:R-:W-:Y:S01]  /*14190*/  @!P5 IMAD.MOV R3, RZ, RZ, -R3 ;  /* 0x000000ffff03d224 */ /* 0x000fe200078e0a03 */
[----:B------:R-:W-:Y:S02]  /*141a0*/  LOP3.LUT R15, RZ, R15, RZ, 0x33, !PT ;  /* 0x0000000fff0f7212 */ /* 0x000fe400078e33ff */
[----:B--2---:R-:W-:Y:S02]  /*141b0*/  ISETP.GE.AND P4, PT, R28, RZ, PT ;  /* 0x000000ff1c00720c */ /* 0x004fe40003f86270 */
[----:B------:R-:W2:Y:S04]  /*141c0*/  LDL.LU R28, [R1+0x3b4] ;  /* 0x0003b400011c7983 */ /* 0x000ea80000300800 */
[----:B------:R-:W-:Y:S04]  /*141d0*/  STL [R1+0x1418], R14 ;  /* 0x0014180e01007387 */ /* 0x000fe80000100800 */
[----:B------:R0:W-:Y:S03]  /*141e0*/  STL [R1+0x1318], R6 ;  /* 0x0013180601007387 */ /* 0x0001e60000100800 */
[----:B------:R-:W-:Y:S01]  /*141f0*/  @!P4 IMAD.MOV R2, RZ, RZ, -R2 ;  /* 0x000000ffff02c224 */ /* 0x000fe200078e0a02 */
[----:B------:R4:W-:Y:S01]  /*14200*/  STL [R1+0x141c], R0 ;  /* 0x00141c0001007387 */ /* 0x0009e20000100800 */
[----:B0-----:R-:W-:-:S05]  /*14210*/  IMAD R6, R0, 0x2, R10 ;  /* 0x0000000200067824 */ /* 0x001fca00078e020a */
[----:B------:R-:W-:Y:S04]  /*14220*/  STL [R1+0x4a0], R6 ;  /* 0x0004a00601007387 */ /* 0x000fe80000100800 */
[----:B------:R-:W-:Y:S04]  /*14230*/  STL [R1+0x1420], R5 ;  /* 0x0014200501007387 */ /* 0x000fe80000100800 */
[----:B------:R-:W-:Y:S04]  /*14240*/  STL [R1+0x1424], R4 ;  /* 0x0014240401007387 */ /* 0x000fe80000100800 */
[----:B------:R-:W-:Y:S04]  /*14250*/  STL [R1+0x1428], R3 ;  /* 0x0014280301007387 */ /* 0x000fe80000100800 */
[----:B------:R0:W-:Y:S01]  /*14260*/  STL [R1+0x142c], R2 ;  /* 0x00142c0201007387 */ /* 0x0001e20000100800 */
[----:B----4-:R-:W-:-:S02]  /*14270*/  SEL R0, R15, R20, !P0 ;  /* 0x000000140f007207 */ /* 0x010fc40004000000 */
[----:B0-----:R-:W-:-:S03]  /*14280*/  SEL R2, R15, R21, !P0 ;  /* 0x000000150f027207 */ /* 0x001fc60004000000 */
[----:B------:R0:W-:Y:S01]  /*14290*/  STL [R1+0x47c], R0 ;  /* 0x00047c0001007387 */ /* 0x0001e20000100800 */
[----:B------:R-:W-:-:S03]  /*142a0*/  SEL R3, R15, R22, !P0 ;  /* 0x000000160f037207 */ /* 0x000fc60004000000 */
[----:B------:R1:W-:Y:S01]  /*142b0*/  STL [R1+0x478], R2 ;  /* 0x0004780201007387 */ /* 0x0003e20000100800 */
[----:B0-----:R-:W-:-:S03]  /*142c0*/  SEL R0, R15, R23, !P0 ;  /* 0x000000170f007207 */ /* 0x001fc60004000000 */
[----:B------:R0:W-:Y:S01]  /*142d0*/  STL [R1+0x474], R3 ;  /* 0x0004740301007387 */ /* 0x0001e20000100800 */
[----:B-1----:R-:W-:-:S03]  /*142e0*/  SEL R2, R15, R24, !P0 ;  /* 0x000000180f027207 */ /* 0x002fc60004000000 */
[----:B------:R1:W-:Y:S04]  /*142f0*/  STL [R1+0x470], R0 ;  /* 0x0004700001007387 */ /* 0x0003e80000100800 */
[----:B------:R4:W-:Y:S01]  /*14300*/  STL [R1+0x46c], R2 ;  /* 0x00046c0201007387 */ /* 0x0009e20000100800 */
[C---:B0-----:R-:W-:Y:S02]  /*14310*/  SEL R3, R15.reuse, R25, !P0 ;  /* 0x000000190f037207 */ /* 0x041fe40004000000 */
[----:B-1----:R-:W-:-:S03]  /*14320*/  SEL R0, R15, R26, !P0 ;  /* 0x0000001a0f007207 */ /* 0x002fc60004000000 */
[----:B------:R3:W-:Y:S01]  /*14330*/  STL [R1+0x468], R3 ;  /* 0x0004680301007387 */ /* 0x0007e20000100800 */
[----:B----4-:R-:W-:-:S03]  /*14340*/  SEL R2, R15, R7, !P0 ;  /* 0x000000070f027207 */ /* 0x010fc60004000000 */
[----:B------:R0:W-:Y:S04]  /*14350*/  STL [R1+0x464], R0 ;  /* 0x0004640001007387 */ /* 0x0001e80000100800 */
[----:B------:R1:W-:Y:S01]  /*14360*/  STL [R1+0x460], R2 ;  /* 0x0004600201007387 */ /* 0x0003e20000100800 */
[C---:B---3--:R-:W-:Y:S02]  /*14370*/  SEL R3, R15.reuse, R8, !P0 ;  /* 0x000000080f037207 */ /* 0x048fe40004000000 */
[----:B0-----:R-:W-:-:S03]  /*14380*/  SEL R0, R15, R27, !P0 ;  /* 0x0000001b0f007207 */ /* 0x001fc60004000000 */
[----:B------:R-:W-:Y:S01]  /*14390*/  STL [R1+0x45c], R3 ;  /* 0x00045c0301007387 */ /* 0x000fe20000100800 */
[----:B-1----:R-:W-:-:S03]  /*143a0*/  SEL R2, R15, R29, !P0 ;  /* 0x0000001d0f027207 */ /* 0x002fc60004000000 */
[----:B------:R-:W-:Y:S04]  /*143b0*/  STL [R1+0x458], R0 ;  /* 0x0004580001007387 */ /* 0x000fe80000100800 */
[----:B------:R0:W-:Y:S04]  /*143c0*/  STL [R1+0x454], R2 ;  /* 0x0004540201007387 */ /* 0x0001e80000100800 */
[----:B0-----:R-:W3:Y:S01]  /*143d0*/  LDL.LU R2, [R1+0x3a4] ;  /* 0x0003a40001027983 */ /* 0x001ee20000300800 */
[----:B------:R-:W-:-:S05]  /*143e0*/  SEL R3, R15, R9, !P0 ;  /* 0x000000090f037207 */ /* 0x000fca0004000000 */
[----:B------:R-:W-:Y:S01]  /*143f0*/  STL [R1+0x450], R3 ;  /* 0x0004500301007387 */ /* 0x000fe20000100800 */
[----:B--2---:R-:W-:-:S03]  /*14400*/  SEL R0, R15, R28, !P0 ;  /* 0x0000001c0f007207 */ /* 0x004fc60004000000 */
[----:B---3--:R0:W-:Y:S04]  /*14410*/  STL [R1+0x1478], R2 ;  /* 0x0014780201007387 */ /* 0x0081e80000100800 */
[----:B------:R-:W-:Y:S04]  /*14420*/  STL [R1+0x44c], R0 ;  /* 0x00044c0001007387 */ /* 0x000fe80000100800 */
[----:B0-----:R-:W2:Y:S04]  /*14430*/  LDL.LU R2, [R1+0x3a8] ;  /* 0x0003a80001027983 */ /* 0x001ea80000300800 */
[----:B--2---:R0:W-:Y:S04]  /*14440*/  STL [R1+0x147c], R2 ;  /* 0x00147c0201007387 */ /* 0x0041e80000100800 */
[----:B0-----:R-:W2:Y:S04]  /*14450*/  LDL.LU R2, [R1+0x3ac] ;  /* 0x0003ac0001027983 */ /* 0x001ea80000300800 */
[----:B--2---:R0:W-:Y:S04]  /*14460*/  STL [R1+0x1480], R2 ;  /* 0x0014800201007387 */ /* 0x0041e80000100800 */
[----:B0-----:R-:W2:Y:S04]  /*14470*/  LDL.LU R2, [R1+0x3b0] ;  /* 0x0003b00001027983 */ /* 0x001ea80000300800 */
[----:B------:R-:W3:Y:S04]  /*14480*/  LDL.LU R3, [R1+0x3a0] ;  /* 0x0003a00001037983 */ /* 0x000ee80000300800 */
[----:B------:R-:W4:Y:S04]  /*14490*/  LDL.LU R4, [R1+0x39c] ;  /* 0x00039c0001047983 */ /* 0x000f280000300800 */
[----:B------:R-:W3:Y:S04]  /*144a0*/  LDL.LU R5, [R1+0x398] ;  /* 0x0003980001057983 */ /* 0x000ee80000300800 */
        /* <DEDUP_REMOVED lines=23> */
[----:B------:R-:W3:Y:S01]  /*14620*/  LDL.LU R28, [R1+0x338] ;  /* 0x00033800011c7983 */ /* 0x000ee20000300800 */
[----:B--2---:R-:W-:-:S05]  /*14630*/  SEL R2, R15, R2, !P0 ;  /* 0x000000020f027207 */ /* 0x004fca0004000000 */
[----:B------:R0:W-:Y:S04]  /*14640*/  STL [R1+0x448], R2 ;  /* 0x0004480201007387 */ /* 0x0001e80000100800 */
[----:B0-----:R-:W2:Y:S02]  /*14650*/  LDL.LU R2, [R1+0x1480] ;  /* 0x0014800001027983 */ /* 0x001ea40000300800 */
[----:B--2---:R-:W-:-:S05]  /*14660*/  SEL R2, R15, R2, !P0 ;  /* 0x000000020f027207 */ /* 0x004fca0004000000 */
[----:B------:R0:W-:Y:S04]  /*14670*/  STL [R1+0x444], R2 ;  /* 0x0004440201007387 */ /* 0x0001e80000100800 */
[----:B0-----:R-:W2:Y:S02]  /*14680*/  LDL.LU R2, [R1+0x147c] ;  /* 0x00147c0001027983 */ /* 0x001ea40000300800 */
[----:B--2---:R-:W-:-:S05]  /*14690*/  SEL R2, R15, R2, !P0 ;  /* 0x000000020f027207 */ /* 0x004fca0004000000 */
[----:B------:R0:W-:Y:S04]  /*146a0*/  STL [R1+0x440], R2 ;  /* 0x0004400201007387 */ /* 0x0001e80000100800 */
[----:B0-----:R-:W2:Y:S02]  /*146b0*/  LDL.LU R2, [R1+0x1478] ;  /* 0x0014780001027983 */ /* 0x001ea40000300800 */
[----:B--2---:R-:W-:-:S05]  /*146c0*/  SEL R2, R15, R2, !P0 ;  /* 0x000000020f027207 */ /* 0x004fca0004000000 */
[----:B------:R3:W-:Y:S02]  /*146d0*/  STL [R1+0x43c], R2 ;  /* 0x00043c0201007387 */ /* 0x0007e40000100800 */
[C---:B---3--:R-:W-:Y:S02]  /*146e0*/  SEL R2, R15.reuse, R3, !P0 ;  /* 0x000000030f027207 */ /* 0x048fe40004000000 */
[C---:B----4-:R-:W-:Y:S02]  /*146f0*/  SEL R3, R15.reuse, R4, !P0 ;  /* 0x000000040f037207 */ /* 0x050fe40004000000 */
[C---:B------:R-:W-:Y:S01]  /*14700*/  SEL R4, R15.reuse, R5, !P0 ;  /* 0x000000050f047207 */ /* 0x040fe20004000000 */
[----:B------:R0:W-:Y:S04]  /*14710*/  STL [R1+0x438], R2 ;  /* 0x0004380201007387 */ /* 0x0001e80000100800 */
[----:B------:R1:W-:Y:S01]  /*14720*/  STL [R1+0x434], R3 ;  /* 0x0004340301007387 */ /* 0x0003e20000100800 */
[----:B0-----:R-:W-:-:S03]  /*14730*/  SEL R2, R15, R0, !P0 ;  /* 0x000000000f027207 */ /* 0x001fc60004000000 */
[----:B------:R-:W-:Y:S01]  /*14740*/  STL [R1+0x430], R4 ;  /* 0x0004300401007387 */ /* 0x000fe20000100800 */
[C---:B------:R-:W-:Y:S02]  /*14750*/  SEL R0, R15.reuse, R14, !P0 ;  /* 0x0000000e0f007207 */ /* 0x040fe40004000000 */
[C---:B-1----:R-:W-:Y:S01]  /*14760*/  SEL R3, R15.reuse, R6, !P0 ;  /* 0x000000060f037207 */ /* 0x042fe20004000000 */
[----:B------:R0:W-:Y:S04]  /*14770*/  STL [R1+0x42c], R2 ;  /* 0x00042c0201007387 */ /* 0x0001e80000100800 */
[----:B------:R1:W-:Y:S01]  /*14780*/  STL [R1+0x428], R3 ;  /* 0x0004280301007387 */ /* 0x0003e20000100800 */
[----:B0-----:R-:W-:-:S03]  /*14790*/  SEL R2, R15, R10, !P0 ;  /* 0x0000000a0f027207 */ /* 0x001fc60004000000 */
[----:B------:R0:W-:Y:S01]  /*147a0*/  STL [R1+0x424], R0 ;  /* 0x0004240001007387 */ /* 0x0001e20000100800 */
[----:B-1----:R-:W-:-:S03]  /*147b0*/  SEL R3, R15, R11, !P0 ;  /* 0x0000000b0f037207 */ /* 0x002fc60004000000 */
        /* <DEDUP_REMOVED lines=9> */
[----:B--2---:R-:W-:-:S03]  /*14850*/  SEL R2, R15, R18, !P0 ;  /* 0x000000120f027207 */ /* 0x004fc60004000000 */
        /* <DEDUP_REMOVED lines=22> */
[----:B------:R-:W-:Y:S01]  /*149c0*/  STL [R1+0x3fc], R3 ;  /* 0x0003fc0301007387 */ /* 0x000fe20000100800 */
[----:B--2---:R-:W-:-:S03]  /*149d0*/  SEL R2, R15, R29, !P0 ;  /* 0x0000001d0f027207 */ /* 0x004fc60004000000 */
[----:B------:R-:W-:Y:S04]  /*149e0*/  STL [R1+0x1b0], R0 ;  /* 0x0001b00001007387 */ /* 0x000fe80000100800 */
[----:B------:R0:W-:Y:S04]  /*149f0*/  STL [R1+0x3f8], R2 ;  /* 0x0003f80201007387 */ /* 0x0001e80000100800 */
[----:B0-----:R-:W2:Y:S01]  /*14a00*/  LDL.LU R2, [R1+0x328] ;  /* 0x0003280001027983 */ /* 0x001ea20000300800 */
[C---:B------:R-:W-:Y:S02]  /*14a10*/  SEL R3, R15.reuse, R9, !P0 ;  /* 0x000000090f037207 */ /* 0x040fe40004000000 */
[----:B------:R-:W-:-:S03]  /*14a20*/  SEL R0, R15, R28, !P0 ;  /* 0x0000001c0f007207 */ /* 0x000fc60004000000 */
[----:B------:R-:W-:Y:S04]  /*14a30*/  STL [R1+0x3f4], R3 ;  /* 0x0003f40301007387 */ /* 0x000fe80000100800 */
[----:B--2---:R0:W-:Y:S04]  /*14a40*/  STL [R1+0x146c], R2 ;  /* 0x00146c0201007387 */ /* 0x0041e80000100800 */
        /* <DEDUP_REMOVED lines=536> */
[----:B0-----:R-:W2:Y:S01]  /*16bd0*/  LDL.LU R2, [R1+0x1430] ;  /* 0x0014300001027983 */ /* 0x001ea20000300800 */
[C---:B---3--:R-:W-:Y:S02]  /*16be0*/  SEL R3, R15.reuse, R3, !P0 ;  /* 0x000000030f037207 */ /* 0x048fe40004000000 */
[C---:B----4-:R-:W-:Y:S02]  /*16bf0*/  SEL R4, R15.reuse, R4, !P0 ;  /* 0x000000040f047207 */ /* 0x050fe40004000000 */
[C---:B------:R-:W-:Y:S02]  /*16c00*/  SEL R5, R15.reuse, R5, !P0 ;  /* 0x000000050f057207 */ /* 0x040fe40004000000 */
[----:B------:R-:W-:-:S02]  /*16c10*/  SEL R0, R15, R0, !P0 ;  /* 0x000000000f007207 */ /* 0x000fc40004000000 */
[C---:B------:R-:W-:Y:S02]  /*16c20*/  SEL R14, R15.reuse, R14, !P0 ;  /* 0x0000000e0f0e7207 */ /* 0x040fe40004000000 */
[C---:B------:R-:W-:Y:S02]  /*16c30*/  SEL R10, R15.reuse, R10, !P0 ;  /* 0x0000000a0f0a7207 */ /* 0x040fe40004000000 */
[C---:B------:R-:W-:Y:S02]  /*16c40*/  SEL R11, R15.reuse, R11, !P0 ;  /* 0x0000000b0f0b7207 */ /* 0x040fe40004000000 */
[C---:B------:R-:W-:Y:S02]  /*16c50*/  SEL R12, R15.reuse, R12, !P0 ;  /* 0x0000000c0f0c7207 */ /* 0x040fe40004000000 */
        /* <DEDUP_REMOVED lines=18> */
[----:B--2---:R-:W-:-:S05]  /*16d80*/  SEL R2, R15, R2, !P0 ;  /* 0x000000020f027207 */ /* 0x004fca0004000000 */
[----:B------:R0:W-:Y:S04]  /*16d90*/  STL [R1+0xc4], R2 ;  /* 0x0000c40201007387 */ /* 0x0001e80000100800 */
[----:B0-----:R-:W2:Y:S04]  /*16da0*/  LDL.LU R2, [R1+0x142c] ;  /* 0x00142c0001027983 */ /* 0x001ea80000300800 */
[----:B------:R0:W-:Y:S04]  /*16db0*/  STL [R1+0xbc], R3 ;  /* 0x0000bc0301007387 */ /* 0x0001e80000100800 */
[----:B0-----:R-:W3:Y:S04]  /*16dc0*/  LDL.LU R3, [R1+0x1428] ;  /* 0x0014280001037983 */ /* 0x001ee80000300800 */
[----:B------:R0:W-:Y:S04]  /*16dd0*/  STL [R1+0xb8], R4 ;  /* 0x0000b80401007387 */ /* 0x0001e80000100800 */
[----:B0-----:R-:W4:Y:S04]  /*16de0*/  LDL.LU R4, [R1+0x1424] ;  /* 0x0014240001047983 */ /* 0x001f280000300800 */
[----:B------:R0:W-:Y:S04]  /*16df0*/  STL [R1+0xb0], R5 ;  /* 0x0000b00501007387 */ /* 0x0001e80000100800 */
[----:B0-----:R-:W2:Y:S04]  /*16e00*/  LDL.LU R5, [R1+0x1420] ;  /* 0x0014200001057983 */ /* 0x001ea80000300800 */
        /* <DEDUP_REMOVED lines=45> */
[----:B0-----:R-:W3:Y:S01]  /*170e0*/  LDL.LU R28, [R1+0x13c4] ;  /* 0x0013c400011c7983 */ /* 0x001ee20000300800 */
[----:B------:R-:W-:-:S05]  /*170f0*/  SEL R6, R15, R6, !P0 ;  /* 0x000000060f067207 */ /* 0x000fca0004000000 */
[----:B------:R2:W-:Y:S02]  /*17100*/  STL [R1+0x30], R6 ;  /* 0x0000300601007387 */ /* 0x0005e40000100800 */
[C---:B--2---:R-:W-:Y:S02]  /*17110*/  SEL R6, R15.reuse, R9, !P0 ;  /* 0x000000090f067207 */ /* 0x044fe40004000000 */
[C---:B------:R-:W-:Y:S02]  /*17120*/  SEL R9, R15.reuse, R27, !P0 ;  /* 0x0000001b0f097207 */ /* 0x040fe40004000000 */
[----:B---3--:R-:W-:-:S05]  /*17130*/  SEL R28, R15, R28, !P0 ;  /* 0x0000001c0f1c7207 */ /* 0x008fca0004000000 */
[----:B------:R0:W-:Y:S04]  /*17140*/  STL [R1+0x2c], R28 ;  /* 0x00002c1c01007387 */ /* 0x0001e80000100800 */
[----:B------:R1:W-:Y:S01]  /*17150*/  STL [R1+0x28], R6 ;  /* 0x0000280601007387 */ /* 0x0003e20000100800 */
[C---:B0-----:R-:W-:Y:S02]  /*17160*/  SEL R28, R15.reuse, R29, !P0 ;  /* 0x0000001d0f1c7207 */ /* 0x041fe40004000000 */
[C---:B-1----:R-:W-:Y:S02]  /*17170*/  SEL R6, R15.reuse, R8, !P0 ;  /* 0x000000080f067207 */ /* 0x042fe40004000000 */
[C---:B------:R-:W-:Y:S01]  /*17180*/  SEL R8, R15.reuse, R7, !P0 ;  /* 0x000000070f087207 */ /* 0x040fe20004000000 */
[----:B------:R-:W-:Y:S01]  /*17190*/  STL [R1+0x24], R28 ;  /* 0x0000241c01007387 */ /* 0x000fe20000100800 */
[----:B------:R-:W-:-:S03]  /*171a0*/  SEL R7, R15, R26, !P0 ;  /* 0x0000001a0f077207 */ /* 0x000fc60004000000 */
[----:B------:R-:W-:Y:S04]  /*171b0*/  STL [R1+0x20], R9 ;  /* 0x0000200901007387 */ /* 0x000fe80000100800 */
[----:B------:R0:W-:Y:S04]  /*171c0*/  STL [R1+0x1c], R6 ;  /* 0x00001c0601007387 */ /* 0x0001e80000100800 */
[----:B------:R1:W-:Y:S01]  /*171d0*/  STL [R1+0x18], R8 ;  /* 0x0000180801007387 */ /* 0x0003e20000100800 */
[----:B0-----:R-:W-:-:S03]  /*171e0*/  SEL R6, R15, R25, !P0 ;  /* 0x000000190f067207 */ /* 0x001fc60004000000 */
[----:B------:R0:W-:Y:S01]  /*171f0*/  STL [R1+0x14], R7 ;  /* 0x0000140701007387 */ /* 0x0001e20000100800 */
[----:B-1----:R-:W-:-:S03]  /*17200*/  SEL R8, R15, R24, !P0 ;  /* 0x000000180f087207 */ /* 0x002fc60004000000 */
[----:B------:R1:W-:Y:S04]  /*17210*/  STL [R1+0x10], R6 ;  /* 0x0000100601007387 */ /* 0x0003e80000100800 */
[----:B------:R2:W-:Y:S01]  /*17220*/  STL [R1+0xc], R8 ;  /* 0x00000c0801007387 */ /* 0x0005e20000100800 */
[----:B0-----:R-:W-:-:S03]  /*17230*/  SEL R7, R15, R23, !P0 ;  /* 0x000000170f077207 */ /* 0x001fc60004000000 */
[----:B------:R-:W3:Y:S01]  /*17240*/  LDL R27, [R1+0x4a0] ;  /* 0x0004a000011b7983 */ /* 0x000ee20000100800 */
[----:B-1----:R-:W-:-:S03]  /*17250*/  SEL R6, R15, R22, !P0 ;  /* 0x000000160f067207 */ /* 0x002fc60004000000 */
[----:B------:R-:W-:Y:S04]  /*17260*/  STL [R1+0x8], R7 ;  /* 0x0000080701007387 */ /* 0x000fe80000100800 */
[----:B------:R-:W3:Y:S04]  /*17270*/  LDL.LU R9, [R1+0x47c] ;  /* 0x00047c0001097983 */ /* 0x000ee80000300800 */
[----:B------:R0:W-:Y:S04]  /*17280*/  STL [R1+0x4], R6 ;  /* 0x0000040601007387 */ /* 0x0001e80000100800 */
[----:B------:R-:W3:Y:S01]  /*17290*/  LDL.LU R28, [R1+0x478] ;  /* 0x00047800011c7983 */ /* 0x000ee20000300800 */
[----:B--2---:R-:W1:Y:S01]  /*172a0*/  S2R R8, SR_TID.X ;  /* 0x0000000000087919 */ /* 0x004e620000002100 */
[----:B0-----:R-:W-:-:S02]  /*172b0*/  SEL R6, R15, R21, !P0 ;  /* 0x000000150f067207 */ /* 0x001fc40004000000 */
[C---:B------:R-:W-:Y:S02]  /*172c0*/  SEL R29, R15.reuse, R20, !P0 ;  /* 0x000000140f1d7207 */ /* 0x040fe40004000000 */
[C---:B------:R-:W-:Y:S01]  /*172d0*/  SEL R19, R15.reuse, R19, !P0 ;  /* 0x000000130f137207 */ /* 0x040fe20004000000 */
[----:B------:R0:W-:Y:S01]  /*172e0*/  STL [R1+0x131c], R6 ;  /* 0x00131c0601007387 */ /* 0x0001e20000100800 */
[C---:B------:R-:W-:Y:S02]  /*172f0*/  SEL R18, R15.reuse, R18, !P0 ;  /* 0x000000120f127207 */ /* 0x040fe40004000000 */
[C---:B------:R-:W-:Y:S02]  /*17300*/  SEL R17, R15.reuse, R17, !P0 ;  /* 0x000000110f117207 */ /* 0x040fe40004000000 */
[C---:B------:R-:W-:Y:S02]  /*17310*/  SEL R16, R15.reuse, R16, !P0 ;  /* 0x000000100f107207 */ /* 0x040fe40004000000 */
[C---:B------:R-:W-:Y:S01]  /*17320*/  SEL R13, R15.reuse, R13, !P0 ;  /* 0x0000000d0f0d7207 */ /* 0x040fe20004000000 */
[----:B0-----:R-:W2:Y:S01]  /*17330*/  LDL.LU R6, [R1+0x474] ;  /* 0x0004740001067983 */ /* 0x001ea20000300800 */
[----:B------:R-:W-:-:S03]  /*17340*/  SEL R12, R15, R12, !P0 ;  /* 0x0000000c0f0c7207 */ /* 0x000fc60004000000 */
[----:B------:R-:W-:Y:S01]  /*17350*/  STL [R1+0x1320], R29 ;  /* 0x0013201d01007387 */ /* 0x000fe20000100800 */
[----:B------:R-:W-:-:S03]  /*17360*/  SEL R11, R15, R11, !P0 ;  /* 0x0000000b0f0b7207 */ /* 0x000fc60004000000 */
[----:B------:R-:W-:Y:S01]  /*17370*/  STL [R1+0x1324], R19 ;  /* 0x0013241301007387 */ /* 0x000fe20000100800 */
[----:B------:R-:W-:-:S03]  /*17380*/  SEL R10, R15, R10, !P0 ;  /* 0x0000000a0f0a7207 */ /* 0x000fc60004000000 */
[----:B------:R-:W-:Y:S01]  /*17390*/  STL [R1+0x1328], R18 ;  /* 0x0013281201007387 */ /* 0x000fe20000100800 */
[C---:B------:R-:W-:Y:S02]  /*173a0*/  SEL R14, R15.reuse, R14, !P0 ;  /* 0x0000000e0f0e7207 */ /* 0x040fe40004000000 */
[----:B-1----:R-:W-:Y:S01]  /*173b0*/  LOP3.LUT R8, R8, 0x1f, RZ, 0xc0, !PT ;  /* 0x0000001f08087812 */ /* 0x002fe200078ec0ff */
[----:B------:R-:W-:Y:S01]  /*173c0*/  STL [R1+0x132c], R17 ;  /* 0x00132c1101007387 */ /* 0x000fe20000100800 */
[----:B------:R-:W-:-:S03]  /*173d0*/  SEL R5, R15, R5, !P0 ;  /* 0x000000050f057207 */ /* 0x000fc60004000000 */
[----:B------:R-:W-:Y:S01]  /*173e0*/  STL [R1+0x1330], R16 ;  /* 0x0013301001007387 */ /* 0x000fe20000100800 */
[C---:B----4-:R-:W-:Y:S01]  /*173f0*/  SEL R4, R15.reuse, R4, !P0 ;  /* 0x000000040f047207 */ /* 0x050fe20004000000 */
[----:B------:R-:W-:Y:S02]  /*17400*/  IMAD R8, R8, UR8, RZ ;  /* 0x0000000808087c24 */ /* 0x000fe4000f8e02ff */
[----:B------:R-:W-:Y:S01]  /*17410*/  STL [R1+0x1334], R13 ;  /* 0x0013340d01007387 */ /* 0x000fe20000100800 */
[----:B------:R-:W-:-:S03]  /*17420*/  SEL R2, R15, R2, !P0 ;  /* 0x000000020f027207 */ /* 0x000fc60004000000 */
[----:B------:R-:W-:Y:S01]  /*17430*/  STL [R1+0x1338], R12 ;  /* 0x0013380c01007387 */ /* 0x000fe20000100800 */
[----:B------:R-:W-:-:S03]  /*17440*/  SEL R3, R15, R3, !P0 ;  /* 0x000000030f037207 */ /* 0x000fc60004000000 */
[----:B------:R-:W-:Y:S04]  /*17450*/  STL [R1+0x133c], R11 ;  /* 0x00133c0b01007387 */ /* 0x000fe80000100800 */
[----:B------:R-:W-:Y:S01]  /*17460*/  STL [R1+0x1340], R10 ;  /* 0x0013400a01007387 */ /* 0x000fe20000100800 */
[----:B------:R-:W-:Y:S01]  /*17470*/  LEA.HI.X.SX32 R7, R8, UR15, 0x1, P3 ;  /* 0x0000000f08077c11 */ /* 0x000fe200098f0eff */
[----:B------:R-:W0:Y:S02]  /*17480*/  LDCU.64 UR14, c[0x0][0x380] ;  /* 0x00007000ff0e77ac */ /* 0x000e240008000a00 */
[----:B------:R-:W-:Y:S04]  /*17490*/  STL [R1+0x1344], R14 ;  /* 0x0013440e01007387 */ /* 0x000fe80000100800 */
[----:B------:R1:W-:Y:S04]  /*174a0*/  STL [R1+0x1348], R5 ;  /* 0x0013480501007387 */ /* 0x0003e80000100800 */
[----:B------:R-:W-:Y:S04]  /*174b0*/  STL [R1+0x134c], R4 ;  /* 0x00134c0401007387 */ /* 0x000fe80000100800 */
[----:B------:R-:W-:Y:S04]  /*174c0*/  STL [R1+0x1350], R2 ;  /* 0x0013500201007387 */ /* 0x000fe80000100800 */
[----:B------:R4:W-:Y:S04]  /*174d0*/  STL [R1+0x1354], R3 ;  /* 0x0013540301007387 */ /* 0x0009e80000100800 */
[----:B------:R-:W4:Y:S04]  /*174e0*/  LDL.LU R20, [R1+0x470] ;  /* 0x0004700001147983 */ /* 0x000f280000300800 */
[----:B------:R-:W4:Y:S04]  /*174f0*/  LDL.LU R21, [R1+0x46c] ;  /* 0x00046c0001157983 */ /* 0x000f280000300800 */
[----:B------:R-:W4:Y:S04]  /*17500*/  LDL.LU R22, [R1+0x468] ;  /* 0x0004680001167983 */ /* 0x000f280000300800 */
[----:B------:R-:W-:Y:S04]  /*17510*/  STL [R1+0x1358], R7 ;  /* 0x0013580701007387 */ /* 0x000fe80000100800 */
[----:B------:R-:W4:Y:S04]  /*17520*/  LDL.LU R23, [R1+0x464] ;  /* 0x0004640001177983 */ /* 0x000f280000300800 */
[----:B------:R-:W4:Y:S01]  /*17530*/  LDL.LU R24, [R1+0x460] ;  /* 0x0004600001187983 */ /* 0x000f220000300800 */
[----:B---3--:R-:W-:-:S05]  /*17540*/  IMAD R0, R0, 0x2, R27 ;  /* 0x0000000200007824 */ /* 0x008fca00078e021b */
[----:B------:R3:W-:Y:S01]  /*17550*/  STL [R1+0x12f0], R0 ;  /* 0x0012f00001007387 */ /* 0x0007e20000100800 */
[----:B------:R-:W-:-:S03]  /*17560*/  IMAD R8, R9, UR7, RZ ;  /* 0x0000000709087c24 */ /* 0x000fc6000f8e02ff */
[----:B------:R-:W3:Y:S04]  /*17570*/  LDL.LU R25, [R1+0x45c] ;  /* 0x00045c0001197983 */ /* 0x000ee80000300800 */
[----:B------:R-:W3:Y:S01]  /*17580*/  LDL.LU R26, [R1+0x458] ;  /* 0x00045800011a7983 */ /* 0x000ee20000300800 */
[----:B------:R-:W-:-:S03]  /*17590*/  IMAD R9, R28, UR7, RZ ;  /* 0x000000071c097c24 */ /* 0x000fc6000f8e02ff */
[----:B------:R-:W-:Y:S04]  /*175a0*/  STL [R1+0x135c], R8 ;  /* 0x00135c0801007387 */ /* 0x000fe80000100800 */
[----:B------:R-:W3:Y:S04]  /*175b0*/  LDL.LU R27, [R1+0x454] ;  /* 0x00045400011b7983 */ /* 0x000ee80000300800 */
[----:B------:R-:W3:Y:S04]  /*175c0*/  LDL.LU R28, [R1+0x450] ;  /* 0x00045000011c7983 */ /* 0x000ee80000300800 */
[----:B------:R-:W-:Y:S04]  /*175d0*/  STL [R1+0x1360], R9 ;  /* 0x0013600901007387 */ /* 0x000fe80000100800 */
[----:B-1----:R-:W3:Y:S04]  /*175e0*/  LDL.LU R5, [R1+0x44c] ;  /* 0x00044c0001057983 */ /* 0x002ee80000300800 */
        /* <DEDUP_REMOVED lines=9> */
[----:B--2---:R-:W-:-:S03]  /*17680*/  IMAD R15, R6, UR7, RZ ;  /* 0x00000007060f7c24 */ /* 0x004fc6000f8e02ff */
[----:B------:R-:W2:Y:S04]  /*17690*/  LDL.LU R29, [R1+0x424] ;  /* 0x00042400011d7983 */ /* 0x000ea80000300800 */
[----:B------:R-:W2:Y:S04]  /*176a0*/  LDL.LU R6, [R1+0x420] ;  /* 0x0004200001067983 */ /* 0x000ea80000300800 */
[----:B------:R-:W-:Y:S01]  /*176b0*/  STL [R1+0x1364], R15 ;  /* 0x0013640f01007387 */ /* 0x000fe20000100800 */
[----:B----4-:R-:W-:Y:S02]  /*176c0*/  IMAD R20, R20, UR7, RZ ;  /* 0x0000000714147c24 */ /* 0x010fe4000f8e02ff */
[----:B------:R-:W-:-:S03]  /*176d0*/  IMAD R21, R21, UR7, RZ ;  /* 0x0000000715157c24 */ /* 0x000fc6000f8e02ff */
[----:B------:R-:W-:Y:S01]  /*176e0*/  STL [R1+0x1368], R20 ;  /* 0x0013681401007387 */ /* 0x000fe20000100800 */
[----:B------:R-:W-:-:S03]  /*176f0*/  IMAD R22, R22, UR7, RZ ;  /* 0x0000000716167c24 */ /* 0x000fc6000f8e02ff */
[----:B------:R-:W-:Y:S01]  /*17700*/  STL [R1+0x136c], R21 ;  /* 0x00136c1501007387 */ /* 0x000fe20000100800 */
[----:B------:R-:W-:-:S03]  /*17710*/  IMAD R23, R23, UR7, RZ ;  /* 0x0000000717177c24 */ /* 0x000fc6000f8e02ff */
[----:B------:R-:W-:Y:S01]  /*17720*/  STL [R1+0x1370], R22 ;  /* 0x0013701601007387 */ /* 0x000fe20000100800 */
[----:B------:R-:W-:-:S03]  /*17730*/  IMAD R24, R24, UR7, RZ ;  /* 0x0000000718187c24 */ /* 0x000fc6000f8e02ff */
[----:B------:R-:W-:Y:S04]  /*17740*/  STL [R1+0x1374], R23 ;  /* 0x0013741701007387 */ /* 0x000fe80000100800 */
[----:B------:R-:W-:Y:S01]  /*17750*/  STL [R1+0x1378], R24 ;  /* 0x0013781801007387 */ /* 0x000fe20000100800 */
[----:B---3--:R-:W-:Y:S02]  /*17760*/  IMAD R25, R25, UR7, RZ ;  /* 0x0000000719197c24 */ /* 0x008fe4000f8e02ff */
[----:B------:R-:W-:-:S03]  /*17770*/  IMAD R26, R26, UR7, RZ ;  /* 0x000000071a1a7c24 */ /* 0x000fc6000f8e02ff */
[----:B------:R-:W-:Y:S01]  /*17780*/  STL [R1+0x137c], R25 ;  /* 0x00137c1901007387 */ /* 0x000fe20000100800 */
[----:B------:R-:W-:-:S03]  /*17790*/  IMAD R27, R27, UR7, RZ ;  /* 0x000000071b1b7c24 */ /* 0x000fc6000f8e02ff */
[----:B------:R-:W-:Y:S01]  /*177a0*/  STL [R1+0x1380], R26 ;  /* 0x0013801a01007387 */ /* 0x000fe20000100800 */
[----:B------:R-:W-:-:S03]  /*177b0*/  IMAD R28, R28, UR7, RZ ;  /* 0x000000071c1c7c24 */ /* 0x000fc6000f8e02ff */
[----:B------:R-:W-:Y:S01]  /*177c0*/  STL [R1+0x1384], R27 ;  /* 0x0013841b01007387 */ /* 0x000fe20000100800 */
[----:B------:R-:W-:-:S03]  /*177d0*/  IMAD R3, R5, UR7, RZ ;  /* 0x0000000705037c24 */ /* 0x000fc6000f8e02ff */
[----:B------:R-:W-:Y:S01]  /*177e0*/  STL [R1+0x1388], R28 ;  /* 0x0013881c01007387 */ /* 0x000fe20000100800 */
[----:B------:R-:W-:-:S03]  /*177f0*/  IMAD R2, R14, UR7, RZ ;  /* 0x000000070e027c24 */ /* 0x000fc6000f8e02ff */
[----:B------:R1:W-:Y:S01]  /*17800*/  STL [R1+0x50], R3 ;  /* 0x0000500301007387 */ /* 0x0003e20000100800 */
[----:B------:R-:W-:-:S03]  /*17810*/  IMAD R0, R10, UR7, RZ ;  /* 0x000000070a007c24 */ /* 0x000fc6000f8e02ff */
[----:B------:R3:W-:Y:S01]  /*17820*/  STL [R1+0x58], R2 ;  /* 0x0000580201007387 */ /* 0x0007e20000100800 */
[----:B-1----:R-:W-:-:S03]  /*17830*/  IMAD R3, R11, UR7, RZ ;  /* 0x000000070b037c24 */ /* 0x002fc6000f8e02ff */
[----:B------:R1:W-:Y:S01]  /*17840*/  STL [R1+0x68], R0 ;  /* 0x0000680001007387 */ /* 0x0003e20000100800 */
[----:B---3--:R-:W-:-:S03]  /*17850*/  IMAD R2, R12, UR7, RZ ;  /* 0x000000070c027c24 */ /* 0x008fc6000f8e02ff */
[----:B------:R3:W-:Y:S01]  /*17860*/  STL [R1+0x74], R3 ;  /* 0x0000740301007387 */ /* 0x0007e20000100800 */
[----:B-1----:R-:W-:-:S03]  /*17870*/  IMAD R0, R13, UR7, RZ ;  /* 0x000000070d007c24 */ /* 0x002fc6000f8e02ff */
[----:B------:R1:W-:Y:S01]  /*17880*/  STL [R1+0x80], R2 ;  /* 0x0000800201007387 */ /* 0x0003e20000100800 */
[----:B---3--:R-:W-:-:S03]  /*17890*/  IMAD R3, R16, UR7, RZ ;  /* 0x0000000710037c24 */ /* 0x008fc6000f8e02ff */
[----:B------:R3:W-:Y:S04]  /*178a0*/  STL [R1+0x8c], R0 ;  /* 0x00008c0001007387 */ /* 0x0007e80000100800 */
[----:B------:R4:W-:Y:S01]  /*178b0*/  STL [R1+0x98], R3 ;  /* 0x0000980301007387 */ /* 0x0009e20000100800 */
[----:B-1----:R-:W-:Y:S02]  /*178c0*/  IMAD R2, R17, UR7, RZ ;  /* 0x0000000711027c24 */ /* 0x002fe4000f8e02ff */
[----:B---3--:R-:W-:-:S03]  /*178d0*/  IMAD R0, R18, UR7, RZ ;  /* 0x0000000712007c24 */ /* 0x008fc6000f8e02ff */
[----:B------:R2:W-:Y:S01]  /*178e0*/  STL [R1+0xa8], R2 ;  /* 0x0000a80201007387 */ /* 0x0005e20000100800 */
[----:B----4-:R-:W-:-:S03]  /*178f0*/  IMAD R3, R19, UR7, RZ ;  /* 0x0000000713037c24 */ /* 0x010fc6000f8e02ff */
[----:B------:R1:W-:Y:S04]  /*17900*/  STL [R1+0xb4], R0 ;  /* 0x0000b40001007387 */ /* 0x0003e80000100800 */
[----:B------:R-:W-:Y:S04]  /*17910*/  STL [R1+0xc0], R3 ;  /* 0x0000c00301007387 */ /* 0x000fe80000100800 */
[----:B------:R-:W3:Y:S01]  /*17920*/  LDL.LU R28, [R1+0x100] ;  /* 0x00010000011c7983 */ /* 0x000ee20000300800 */
[----:B--2---:R-:W-:Y:S02]  /*17930*/  IMAD R2, R29, UR7, RZ ;  /* 0x000000071d027c24 */ /* 0x004fe4000f8e02ff */
[----:B-1----:R-:W-:-:S03]  /*17940*/  IMAD R0, R6, UR7, RZ ;  /* 0x0000000706007c24 */ /* 0x002fc6000f8e02ff */
[----:B------:R-:W-:Y:S04]  /*17950*/  STL [R1+0xcc], R2 ;  /* 0x0000cc0201007387 */ /* 0x000fe80000100800 */
[----:B---3--:R1:W-:Y:S04]  /*17960*/  STL [R1+0x13bc], R28 ;  /* 0x0013bc1c01007387 */ /* 0x0083e80000100800 */
[----:B------:R-:W-:Y:S04]  /*17970*/  STL [R1+0xdc], R0 ;  /* 0x0000dc0001007387 */ /* 0x000fe80000100800 */
[----:B-1----:R-:W2:Y:S04]  /*17980*/  LDL.LU R28, [R1+0x418] ;  /* 0x00041800011c7983 */ /* 0x002ea80000300800 */
[----:B--2---:R1:W-:Y:S04]  /*17990*/  STL [R1+0x13c0], R28 ;  /* 0x0013c01c01007387 */ /* 0x0043e80000100800 */
[----:B-1----:R-:W2:Y:S04]  /*179a0*/  LDL.LU R28, [R1+0x41c] ;  /* 0x00041c00011c7983 */ /* 0x002ea80000300800 */
        /* <DEDUP_REMOVED lines=28> */
[----:B--2---:R-:W-:-:S05]  /*17b70*/  IMAD R28, R28, UR7, RZ ;  /* 0x000000071c1c7c24 */ /* 0x004fca000f8e02ff */
[----:B------:R1:W-:Y:S04]  /*17b80*/  STL [R1+0xe4], R28 ;  /* 0x0000e41c01007387 */ /* 0x0003e80000100800 */
[----:B-1----:R-:W2:Y:S02]  /*17b90*/  LDL.LU R28, [R1+0x13c0] ;  /* 0x0013c000011c7983 */ /* 0x002ea40000300800 */
[----:B--2---:R-:W-:-:S05]  /*17ba0*/  IMAD R28, R28, UR7, RZ ;  /* 0x000000071c1c7c24 */ /* 0x004fca000f8e02ff */
[----:B------:R1:W-:Y:S04]  /*17bb0*/  STL [R1+0xf4], R28 ;  /* 0x0000f41c01007387 */ /* 0x0003e80000100800 */
[----:B-1----:R-:W2:Y:S01]  /*17bc0*/  LDL.LU R28, [R1+0x13bc] ;  /* 0x0013bc00011c7983 */ /* 0x002ea20000300800 */
[----:B---3--:R-:W-:Y:S02]  /*17bd0*/  IMAD R3, R3, UR7, RZ ;  /* 0x0000000703037c24 */ /* 0x008fe4000f8e02ff */
[----:B------:R-:W-:Y:S02]  /*17be0*/  IMAD R2, R2, UR7, RZ ;  /* 0x0000000702027c24 */ /* 0x000fe4000f8e02ff */
[----:B--2---:R-:W-:-:S05]  /*17bf0*/  IMAD R28, R28, UR7, RZ ;  /* 0x000000071c1c7c24 */ /* 0x004fca000f8e02ff */
[----:B------:R1:W-:Y:S02]  /*17c00*/  STL [R1+0x100], R28 ;  /* 0x0001001c01007387 */ /* 0x0003e40000100800 */
[----:B-1----:R-:W-:Y:S02]  /*17c10*/  IMAD R28, R27, UR7, RZ ;  /* 0x000000071b1c7c24 */ /* 0x002fe4000f8e02ff */
[----:B----4-:R-:W-:Y:S02]  /*17c20*/  IMAD R27, R26, UR7, RZ ;  /* 0x000000071a1b7c24 */ /* 0x010fe4000f8e02ff */
[----:B------:R-:W-:Y:S02]  /*17c30*/  IMAD R26, R25, UR7, RZ ;  /* 0x00000007191a7c24 */ /* 0x000fe4000f8e02ff */
[----:B------:R-:W-:Y:S01]  /*17c40*/  IMAD R25, R24, UR7, RZ ;  /* 0x0000000718197c24 */ /* 0x000fe2000f8e02ff */
[----:B------:R-:W-:Y:S01]  /*17c50*/  STL [R1+0x10c], R28 ;  /* 0x00010c1c01007387 */ /* 0x000fe20000100800 */
[----:B------:R-:W-:-:S02]  /*17c60*/  IMAD R24, R23, UR7, RZ ;  /* 0x0000000717187c24 */ /* 0x000fc4000f8e02ff */
[----:B------:R-:W-:Y:S01]  /*17c70*/  IMAD R23, R22, UR7, RZ ;  /* 0x0000000716177c24 */ /* 0x000fe2000f8e02ff */
[----:B------:R-:W-:Y:S01]  /*17c80*/  STL [R1+0x118], R27 ;  /* 0x0001181b01007387 */ /* 0x000fe20000100800 */
[----:B------:R-:W-:Y:S02]  /*17c90*/  IMAD R22, R21, UR7, RZ ;  /* 0x0000000715167c24 */ /* 0x000fe4000f8e02ff */
[----:B------:R-:W-:Y:S01]  /*17ca0*/  IMAD R21, R20, UR7, RZ ;  /* 0x0000000714157c24 */ /* 0x000fe2000f8e02ff */
[----:B------:R-:W-:Y:S01]  /*17cb0*/  STL [R1+0x124], R26 ;  /* 0x0001241a01007387 */ /* 0x000fe20000100800 */
[----:B------:R-:W-:Y:S02]  /*17cc0*/  IMAD R20, R15, UR7, RZ ;  /* 0x000000070f147c24 */ /* 0x000fe4000f8e02ff */
[----:B------:R-:W-:Y:S01]  /*17cd0*/  IMAD R15, R9, UR7, RZ ;  /* 0x00000007090f7c24 */ /* 0x000fe2000f8e02ff */
[----:B------:R-:W-:Y:S01]  /*17ce0*/  STL [R1+0x134], R25 ;  /* 0x0001341901007387 */ /* 0x000fe20000100800 */
[----:B------:R-:W-:-:S03]  /*17cf0*/  IMAD R9, R8, UR7, RZ ;  /* 0x0000000708097c24 */ /* 0x000fc6000f8e02ff */
[----:B------:R-:W-:Y:S01]  /*17d00*/  STL [R1+0x140], R24 ;  /* 0x0001401801007387 */ /* 0x000fe20000100800 */
[----:B------:R-:W-:-:S03]  /*17d10*/  IMAD R8, R0, UR7, RZ ;  /* 0x0000000700087c24 */ /* 0x000fc6000f8e02ff */
[----:B------:R-:W-:Y:S01]  /*17d20*/  STL [R1+0x14c], R23 ;  /* 0x00014c1701007387 */ /* 0x000fe20000100800 */
[----:B------:R-:W-:-:S03]  /*17d30*/  IMAD R0, R7, UR7, RZ ;  /* 0x0000000707007c24 */ /* 0x000fc6000f8e02ff */
[----:B------:R-:W-:Y:S04]  /*17d40*/  STL [R1+0x158], R22 ;  /* 0x0001581601007387 */ /* 0x000fe80000100800 */
[----:B------:R-:W-:Y:S04]  /*17d50*/  STL [R1+0x164], R21 ;  /* 0x0001641501007387 */ /* 0x000fe80000100800 */
[----:B------:R-:W-:Y:S04]  /*17d60*/  STL [R1+0x174], R20 ;  /* 0x0001741401007387 */ /* 0x000fe80000100800 */
[----:B------:R-:W-:Y:S04]  /*17d70*/  STL [R1+0x17c], R15 ;  /* 0x00017c0f01007387 */ /* 0x000fe80000100800 */
[----:B------:R-:W-:Y:S04]  /*17d80*/  STL [R1+0x18c], R9 ;  /* 0x00018c0901007387 */ /* 0x000fe80000100800 */
[----:B------:R-:W-:Y:S04]  /*17d90*/  STL [R1+0x198], R8 ;  /* 0x0001980801007387 */ /* 0x000fe80000100800 */
[----:B------:R1:W-:Y:S04]  /*17da0*/  STL [R1+0x1a4], R0 ;  /* 0x0001a40001007387 */ /* 0x0003e80000100800 */
[----:B------:R2:W-:Y:S01]  /*17db0*/  STL [R1+0x1b0], R3 ;  /* 0x0001b00301007387 */ /* 0x0005e20000100800 */
[----:B-1----:R-:W-:-:S03]  /*17dc0*/  IMAD R0, R4, UR7, RZ ;  /* 0x0000000704007c24 */ /* 0x002fc6000f8e02ff */
[----:B------:R1:W-:Y:S01]  /*17dd0*/  STL [R1+0x1c0], R2 ;  /* 0x0001c00201007387 */ /* 0x0003e20000100800 */
[----:B--2---:R-:W-:-:S03]  /*17de0*/  IMAD R3, R5, UR7, RZ ;  /* 0x0000000705037c24 */ /* 0x004fc6000f8e02ff */
[----:B------:R2:W-:Y:S04]  /*17df0*/  STL [R1+0x1cc], R0 ;  /* 0x0001cc0001007387 */ /* 0x0005e80000100800 */
[----:B------:R3:W-:Y:S01]  /*17e00*/  STL [R1+0x1d8], R3 ;  /* 0x0001d80301007387 */ /* 0x0007e20000100800 */
[----:B-1----:R-:W-:Y:S02]  /*17e10*/  IMAD R2, R14, UR7, RZ ;  /* 0x000000070e027c24 */ /* 0x002fe4000f8e02ff */
[----:B--2---:R-:W-:-:S03]  /*17e20*/  IMAD R0, R10, UR7, RZ ;  /* 0x000000070a007c24 */ /* 0x004fc6000f8e02ff */
[----:B------:R1:W-:Y:S01]  /*17e30*/  STL [R1+0x1e4], R2 ;  /* 0x0001e40201007387 */ /* 0x0003e20000100800 */
[----:B---3--:R-:W-:-:S03]  /*17e40*/  IMAD R3, R11, UR7, RZ ;  /* 0x000000070b037c24 */ /* 0x008fc6000f8e02ff */
        /* <DEDUP_REMOVED lines=13> */
[----:B------:R-:W-:Y:S04]  /*17f20*/  STL [R1+0x24c], R3 ;  /* 0x00024c0301007387 */ /* 0x000fe80000100800 */
[----:B------:R-:W3:Y:S01]  /*17f30*/  LDL.LU R28, [R1+0x3b4] ;  /* 0x0003b400011c7983 */ /* 0x000ee20000300800 */
[----:B-1----:R-:W-:Y:S02]  /*17f40*/  IMAD R2, R29, UR7, RZ ;  /* 0x000000071d027c24 */ /* 0x002fe4000f8e02ff */
[----:B--2---:R-:W-:-:S03]  /*17f50*/  IMAD R0, R6, UR7, RZ ;  /* 0x0000000706007c24 */ /* 0x004fc6000f8e02ff */
        /* <DEDUP_REMOVED lines=526> */
[----:B----4-:R-:W-:Y:S02]  /*1a040*/  IMAD R26, R26, UR7, RZ ;  /* 0x000000071a1a7c24 */ /* 0x010fe4000f8e02ff */
[----:B------:R-:W-:Y:S02]  /*1a050*/  IMAD R25, R25, UR7, RZ ;  /* 0x0000000719197c24 */ /* 0x000fe4000f8e02ff */
[----:B------:R-:W-:-:S02]  /*1a060*/  IMAD R24, R24, UR7, RZ ;  /* 0x0000000718187c24 */ /* 0x000fc4000f8e02ff */
[----:B------:R-:W-:Y:S02]  /*1a070*/  IMAD R23, R23, UR7, RZ ;  /* 0x0000000717177c24 */ /* 0x000fe4000f8e02ff */
[----:B------:R-:W-:Y:S02]  /*1a080*/  IMAD R22, R22, UR7, RZ ;  /* 0x0000000716167c24 */ /* 0x000fe4000f8e02ff */
[----:B------:R-:W-:Y:S02]  /*1a090*/  IMAD R21, R21, UR7, RZ ;  /* 0x0000000715157c24 */ /* 0x000fe4000f8e02ff */
[----:B------:R-:W-:Y:S02]  /*1a0a0*/  IMAD R20, R20, UR7, RZ ;  /* 0x0000000714147c24 */ /* 0x000fe4000f8e02ff */
        /* <DEDUP_REMOVED lines=19> */
[----:B--2---:R-:W-:-:S05]  /*1a1e0*/  IMAD R28, R28, UR7, RZ ;  /* 0x000000071c1c7c24 */ /* 0x004fca000f8e02ff */
[----:B------:R1:W-:Y:S04]  /*1a1f0*/  STL [R1+0x88], R28 ;  /* 0x0000881c01007387 */ /* 0x0003e80000100800 */
[----:B-1----:R-:W2:Y:S04]  /*1a200*/  LDL.LU R28, [R1+0x1388] ;  /* 0x00138800011c7983 */ /* 0x002ea80000300800 */
[----:B------:R1:W-:Y:S04]  /*1a210*/  STL [R1+0x84], R27 ;  /* 0x0000841b01007387 */ /* 0x0003e80000100800 */
[----:B-1----:R-:W3:Y:S04]  /*1a220*/  LDL.LU R27, [R1+0x1384] ;  /* 0x00138400011b7983 */ /* 0x002ee80000300800 */
[----:B------:R1:W-:Y:S04]  /*1a230*/  STL [R1+0x7c], R26 ;  /* 0x00007c1a01007387 */ /* 0x0003e80000100800 */
[----:B-1----:R-:W4:Y:S04]  /*1a240*/  LDL.LU R26, [R1+0x1380] ;  /* 0x00138000011a7983 */ /* 0x002f280000300800 */
[----:B------:R1:W-:Y:S04]  /*1a250*/  STL [R1+0x78], R25 ;  /* 0x0000781901007387 */ /* 0x0003e80000100800 */
[----:B-1----:R-:W2:Y:S04]  /*1a260*/  LDL.LU R25, [R1+0x137c] ;  /* 0x00137c0001197983 */ /* 0x002ea80000300800 */
        /* <DEDUP_REMOVED lines=47> */
[----:B-1----:R-:W2:Y:S01]  /*1a560*/  LDL.LU R6, [R1+0x131c] ;  /* 0x00131c0001067983 */ /* 0x002ea20000300800 */
[----:B------:R-:W-:-:S05]  /*1a570*/  IMAD R0, R0, UR7, RZ ;  /* 0x0000000700007c24 */ /* 0x000fca000f8e02ff */
[----:B------:R2:W-:Y:S02]  /*1a580*/  STL [R1+0x4], R0 ;  /* 0x0000040001007387 */ /* 0x0005e40000100800 */
[----:B--2---:R-:W-:Y:S02]  /*1a590*/  IMAD R0, R6, UR7, RZ ;  /* 0x0000000706007c24 */ /* 0x004fe4000f8e02ff */
[----:B------:R-:W2:Y:S01]  /*1a5a0*/  LDL.LU R6, [R1+0x1318] ;  /* 0x0013180001067983 */ /* 0x000ea20000300800 */
[----:B------:R-:W-:Y:S02]  /*1a5b0*/  IMAD R29, R29, UR7, RZ ;  /* 0x000000071d1d7c24 */ /* 0x000fe4000f8e02ff */
[----:B------:R-:W-:Y:S02]  /*1a5c0*/  IMAD R19, R19, UR7, RZ ;  /* 0x0000000713137c24 */ /* 0x000fe4000f8e02ff */
[----:B------:R-:W-:Y:S01]  /*1a5d0*/  IMAD R18, R18, UR7, RZ ;  /* 0x0000000712127c24 */ /* 0x000fe2000f8e02ff */
[----:B------:R1:W-:Y:S01]  /*1a5e0*/  STL [R1+0x12f4], R29 ;  /* 0x0012f41d01007387 */ /* 0x0003e20000100800 */
[----:B------:R-:W-:-:S02]  /*1a5f0*/  IMAD R17, R17, UR7, RZ ;  /* 0x0000000711117c24 */ /* 0x000fc4000f8e02ff */
[----:B------:R-:W-:Y:S01]  /*1a600*/  IMAD R16, R16, UR7, RZ ;  /* 0x0000000710107c24 */ /* 0x000fe2000f8e02ff */
[----:B------:R0:W-:Y:S01]  /*1a610*/  STL [R1], R0 ;  /* 0x0000000001007387 */ /* 0x0001e20000100800 */
[----:B------:R-:W-:Y:S02]  /*1a620*/  IMAD R13, R13, UR7, RZ ;  /* 0x000000070d0d7c24 */ /* 0x000fe4000f8e02ff */
[----:B------:R-:W-:Y:S01]  /*1a630*/  IMAD R12, R12, UR7, RZ ;  /* 0x000000070c0c7c24 */ /* 0x000fe2000f8e02ff */
[----:B-1----:R-:W3:Y:S01]  /*1a640*/  LDL.LU R29, [R1+0x3e8] ;  /* 0x0003e800011d7983 */ /* 0x002ee20000300800 */
[----:B------:R-:W-:-:S03]  /*1a650*/  IMAD R11, R11, UR7, RZ ;  /* 0x000000070b0b7c24 */ /* 0x000fc6000f8e02ff */
[----:B------:R-:W-:Y:S01]  /*1a660*/  STL [R1+0x12f8], R19 ;  /* 0x0012f81301007387 */ /* 0x000fe20000100800 */
[----:B0-----:R-:W-:-:S03]  /*1a670*/  IMAD R0, R14, UR7, RZ ;  /* 0x000000070e007c24 */ /* 0x001fc6000f8e02ff */
        /* <DEDUP_REMOVED lines=8> */
[----:B------:R0:W-:Y:S02]  /*1a700*/  STL [R1+0x3a0], R10 ;  /* 0x0003a00a01007387 */ /* 0x0001e40000100800 */
[----:B0-----:R-:W-:-:S02]  /*1a710*/  IMAD R10, R4, UR7, RZ ;  /* 0x00000007040a7c24 */ /* 0x001fc4000f8e02ff */
[----:B------:R-:W-:Y:S02]  /*1a720*/  IMAD R4, R3, UR7, RZ ;  /* 0x0000000703047c24 */ /* 0x000fe4000f8e02ff */
[----:B------:R-:W3:Y:S01]  /*1a730*/  LDL.LU R3, [R1+0x68] ;  /* 0x0000680001037983 */ /* 0x000ee20000300800 */
[-C--:B--2---:R-:W-:Y:S02]  /*1a740*/  LEA R11, P1, R8, R6.reuse, 0x1 ;  /* 0x00000006080b7211 */ /* 0x084fe400078208ff */
[-C--:B------:R-:W-:Y:S02]  /*1a750*/  LEA R0, P2, R9, R6.reuse, 0x1 ;  /* 0x0000000609007211 */ /* 0x080fe400078408ff */
[-C--:B------:R-:W-:Y:S01]  /*1a760*/  LEA R12, P3, R15, R6.reuse, 0x1 ;  /* 0x000000060f0c7211 */ /* 0x080fe200078608ff */
[----:B------:R0:W-:Y:S04]  /*1a770*/  STL [R1+0xe78], R11 ;  /* 0x000e780b01007387 */ /* 0x0001e80000100800 */
[----:B------:R1:W-:Y:S01]  /*1a780*/  STL [R1+0xe7c], R0 ;  /* 0x000e7c0001007387 */ /* 0x0003e20000100800 */
[----:B------:R-:W-:-:S02]  /*1a790*/  LEA R13, P6, R22, R6, 0x1 ;  /* 0x00000006160d7211 */ /* 0x000fc400078c08ff */
[-C--:B0-----:R-:W-:Y:S01]  /*1a7a0*/  LEA R11, P4, R20, R6.reuse, 0x1 ;  /* 0x00000006140b7211 */ /* 0x081fe200078808ff */
[----:B-1----:R-:W2:Y:S04]  /*1a7b0*/  LDL.LU R0, [R1+0x74] ;  /* 0x0000740001007983 */ /* 0x002ea80000300800 */
[----:B------:R0:W-:Y:S04]  /*1a7c0*/  STL [R1+0xe80], R12 ;  /* 0x000e800c01007387 */ /* 0x0001e80000100800 */
[----:B------:R1:W-:Y:S01]  /*1a7d0*/  STL [R1+0xe84], R11 ;  /* 0x000e840b01007387 */ /* 0x0003e20000100800 */
[----:B0-----:R-:W-:-:S02]  /*1a7e0*/  LEA R12, P5, R21, R6, 0x1 ;  /* 0x00000006150c7211 */ /* 0x001fc400078a08ff */
[----:B-1----:R-:W-:-:S03]  /*1a7f0*/  LEA R11, P0, R23, R6, 0x1 ;  /* 0x00000006170b7211 */ /* 0x002fc600078008ff */
[----:B------:R0:W-:Y:S04]  /*1a800*/  STL [R1+0xe88], R12 ;  /* 0x000e880c01007387 */ /* 0x0001e80000100800 */
[----:B------:R1:W-:Y:S01]  /*1a810*/  STL [R1+0xe8c], R13 ;  /* 0x000e8c0d01007387 */ /* 0x0003e20000100800 */
[----:B0-----:R-:W-:-:S03]  /*1a820*/  LEA.HI.X.SX32 R12, R8, R7, 0x1, P1 ;  /* 0x00000007080c7211 */ /* 0x001fc600008f0eff */
[----:B------:R-:W2:Y:S01]  /*1a830*/  LDL.LU R8, [R1+0x58] ;  /* 0x0000580001087983 */ /* 0x000ea20000300800 */
[----:B-1----:R-:W-:-:S03]  /*1a840*/  LEA.HI.X.SX32 R13, R9, R7, 0x1, P2 ;  /* 0x00000007090d7211 */ /* 0x002fc600010f0eff */
[----:B------:R0:W-:Y:S04]  /*1a850*/  STL [R1+0xe90], R11 ;  /* 0x000e900b01007387 */ /* 0x0001e80000100800 */
[----:B0-----:R-:W2:Y:S04]  /*1a860*/  LDL.LU R11, [R1+0x8c] ;  /* 0x00008c00010b7983 */ /* 0x001ea80000300800 */
[----:B------:R0:W-:Y:S04]  /*1a870*/  STL [R1+0xe70], R12 ;  /* 0x000e700c01007387 */ /* 0x0001e80000100800 */
[----:B------:R-:W2:Y:S01]  /*1a880*/  LDL.LU R9, [R1+0x50] ;  /* 0x0000500001097983 */ /* 0x000ea20000300800 */
[----:B------:R-:W-:-:S02]  /*1a890*/  LEA R16, P2, R25, R6, 0x1 ;  /* 0x0000000619107211 */ /* 0x000fc400078408ff */
[----:B0-----:R-:W-:Y:S02]  /*1a8a0*/  LEA R12, P1, R24, R6, 0x1 ;  /* 0x00000006180c7211 */ /* 0x001fe400078208ff */
[----:B------:R-:W-:-:S03]  /*1a8b0*/  LEA.HI.X.SX32 R15, R15, R7, 0x1, P3 ;  /* 0x000000070f0f7211 */ /* 0x000fc600018f0eff */
[----:B------:R0:W-:Y:S01]  /*1a8c0*/  STL [R1+0xe74], R12 ;  /* 0x000e740c01007387 */ /* 0x0001e20000100800 */
[----:B----4-:R-:W-:-:S03]  /*1a8d0*/  LEA R17, P3, R26, R6, 0x1 ;  /* 0x000000061a117211 */ /* 0x010fc600078608ff */
[----:B0-----:R-:W4:Y:S04]  /*1a8e0*/  LDL.LU R12, [R1+0x98] ;  /* 0x00009800010c7983 */ /* 0x001f280000300800 */
[----:B------:R0:W-:Y:S04]  /*1a8f0*/  STL [R1+0xe68], R13 ;  /* 0x000e680d01007387 */ /* 0x0001e80000100800 */
[----:B0-----:R-:W4:Y:S04]  /*1a900*/  LDL.LU R13, [R1+0xa8] ;  /* 0x0000a800010d7983 */ /* 0x001f280000300800 */
[----:B------:R0:W-:Y:S04]  /*1a910*/  STL [R1+0xe6c], R16 ;  /* 0x000e6c1001007387 */ /* 0x0001e80000100800 */
[----:B------:R1:W-:Y:S04]  /*1a920*/  STL [R1+0xe60], R15 ;  /* 0x000e600f01007387 */ /* 0x0003e80000100800 */
[----:B0-----:R-:W4:Y:S01]  /*1a930*/  LDL.LU R16, [R1+0xb4] ;  /* 0x0000b40001107983 */ /* 0x001f220000300800 */
[----:B-1----:R-:W-:-:S03]  /*1a940*/  LEA.HI.X.SX32 R15, R20, R7, 0x1, P4 ;  /* 0x00000007140f7211 */ /* 0x002fc600020f0eff */
[----:B------:R0:W-:Y:S01]  /*1a950*/  STL [R1+0xe64], R17 ;  /* 0x000e641101007387 */ /* 0x0001e20000100800 */
[----:B---3--:R-:W-:-:S03]  /*1a960*/  LEA R18, P4, R27, R6, 0x1 ;  /* 0x000000061b127211 */ /* 0x008fc600078808ff */
[----:B------:R1:W-:Y:S04]  /*1a970*/  STL [R1+0xe58], R15 ;  /* 0x000e580f01007387 */ /* 0x0003e80000100800 */
[----:B0-----:R-:W3:Y:S01]  /*1a980*/  LDL.LU R17, [R1+0xc0] ;  /* 0x0000c00001117983 */ /* 0x001ee20000300800 */
[----:B-1----:R-:W-:-:S03]  /*1a990*/  LEA.HI.X.SX32 R15, R21, R7, 0x1, P5 ;  /* 0x00000007150f7211 */ /* 0x002fc600028f0eff */
[----:B------:R-:W-:Y:S04]  /*1a9a0*/  STL [R1+0xe5c], R18 ;  /* 0x000e5c1201007387 */ /* 0x000fe80000100800 */
[----:B------:R0:W-:Y:S02]  /*1a9b0*/  STL [R1+0xe50], R15 ;  /* 0x000e500f01007387 */ /* 0x0001e40000100800 */
[----:B0-----:R-:W-:Y:S02]  /*1a9c0*/  LEA.HI.X.SX32 R15, R22, R7, 0x1, P6 ;  /* 0x00000007160f7211 */ /* 0x001fe400030f0eff */
[----:B------:R-:W3:Y:S01]  /*1a9d0*/  LDL.LU R22, [R1+0x80] ;  /* 0x0000800001167983 */ /* 0x000ee20000300800 */
[----:B------:R-:W-:-:S05]  /*1a9e0*/  LEA R18, P5, R28, R6, 0x1 ;  /* 0x000000061c127211 */ /* 0x000fca00078a08ff */
[----:B------:R0:W-:Y:S04]  /*1a9f0*/  STL [R1+0xe54], R18 ;  /* 0x000e541201007387 */ /* 0x0001e80000100800 */
[----:B0-----:R-:W4:Y:S04]  /*1aa00*/  LDL.LU R18, [R1+0xcc] ;  /* 0x0000cc0001127983 */ /* 0x001f280000300800 */
[----:B------:R0:W-:Y:S01]  /*1aa10*/  STL [R1+0xe48], R15 ;  /* 0x000e480f01007387 */ /* 0x0001e20000100800 */
[----:B------:R-:W-:-:S03]  /*1aa20*/  IMAD R14, R5, UR7, RZ ;  /* 0x00000007050e7c24 */ /* 0x000fc6000f8e02ff */
[----:B------:R-:W4:Y:S01]  /*1aa30*/  LDL.LU R19, [R1+0xdc] ;  /* 0x0000dc0001137983 */ /* 0x000f220000300800 */
[----:B------:R-:W-:Y:S01]  /*1aa40*/  IMAD R5, R2, UR7, RZ ;  /* 0x0000000702057c24 */ /* 0x000fe2000f8e02ff */
[----:B0-----:R-:W-:Y:S01]  /*1aa50*/  LEA.HI.X.SX32 R15, R23, R7, 0x1, P0 ;  /* 0x00000007170f7211 */ /* 0x001fe200000f0eff */
[----:B------:R-:W-:Y:S01]  /*1aa60*/  IMAD R2, R29, UR9, RZ ;  /* 0x000000091d027c24 */ /* 0x000fe2000f8e02ff */
[----:B--2---:R-:W-:-:S05]  /*1aa70*/  LEA R20, P6, R9, R6, 0x1 ;  /* 0x0000000609147211 */ /* 0x004fca00078c08ff */
[----:B------:R0:W-:Y:S04]  /*1aa80*/  STL [R1+0xe4c], R20 ;  /* 0x000e4c1401007387 */ /* 0x0001e80000100800 */
[----:B------:R1:W-:Y:S04]  /*1aa90*/  STL [R1+0xe40], R15 ;  /* 0x000e400f01007387 */ /* 0x0003e80000100800 */
[----:B------:R-:W2:Y:S01]  /*1aaa0*/  LDL.LU R29, [R1+0xe4] ;  /* 0x0000e400011d7983 */ /* 0x000ea20000300800 */
[----:B0-----:R-:W-:Y:S02]  /*1aab0*/  LEA R20, P0, R8, R6, 0x1 ;  /* 0x0000000608147211 */ /* 0x001fe400078008ff */
[----:B-1----:R-:W-:-:S03]  /*1aac0*/  LEA.HI.X.SX32 R15, R24, R7, 0x1, P1 ;  /* 0x00000007180f7211 */ /* 0x002fc600008f0eff */
[----:B------:R0:W-:Y:S04]  /*1aad0*/  STL [R1+0xe44], R20 ;  /* 0x000e441401007387 */ /* 0x0001e80000100800 */
[----:B------:R1:W-:Y:S04]  /*1aae0*/  STL [R1+0xe38], R15 ;  /* 0x000e380f01007387 */ /* 0x0003e80000100800 */
[----:B------:R-:W2:Y:S01]  /*1aaf0*/  LDL.LU R21, [R1+0xf4] ;  /* 0x0000f40001157983 */ /* 0x000ea20000300800 */
[----:B0-----:R-:W-:Y:S02]  /*1ab00*/  LEA R20, P1, R3, R6, 0x1 ;  /* 0x0000000603147211 */ /* 0x001fe400078208ff */
[----:B-1----:R-:W-:-:S03]  /*1ab10*/  LEA.HI.X.SX32 R15, R25, R7, 0x1, P2 ;  /* 0x00000007190f7211 */ /* 0x002fc600010f0eff */
[----:B------:R0:W-:Y:S01]  /*1ab20*/  STL [R1+0xe3c], R20 ;  /* 0x000e3c1401007387 */ /* 0x0001e20000100800 */
[----:B------:R-:W-:-:S03]  /*1ab30*/  LEA R23, P2, R0, R6, 0x1 ;  /* 0x0000000600177211 */ /* 0x000fc600078408ff */
[----:B------:R1:W-:Y:S04]  /*1ab40*/  STL [R1+0xe30], R15 ;  /* 0x000e300f01007387 */ /* 0x0003e80000100800 */
[----:B0-----:R-:W2:Y:S01]  /*1ab50*/  LDL.LU R20, [R1+0x100] ;  /* 0x0001000001147983 */ /* 0x001ea20000300800 */
[----:B-1----:R-:W-:-:S03]  /*1ab60*/  LEA.HI.X.SX32 R15, R26, R7, 0x1, P3 ;  /* 0x000000071a0f7211 */ /* 0x002fc600018f0eff */
[----:B------:R-:W-:Y:S04]  /*1ab70*/  STL [R1+0xe34], R23 ;  /* 0x000e341701007387 */ /* 0x000fe80000100800 */
[----:B------:R0:W-:Y:S04]  /*1ab80*/  STL [R1+0xe28], R15 ;  /* 0x000e280f01007387 */ /* 0x0001e80000100800 */
[----:B0-----:R-:W2:Y:S01]  /*1ab90*/  LDL.LU R15, [R1+0x10c] ;  /* 0x00010c00010f7983 */ /* 0x001ea20000300800 */
[----:B------:R-:W-:Y:S02]  /*1aba0*/  LEA.HI.X.SX32 R23, R27, R7, 0x1, P4 ;  /* 0x000000071b177211 */ /* 0x000fe400020f0eff */
[----:B------:R-:W-:-:S02]  /*1abb0*/  LEA R25, P4, R11, R6, 0x1 ;  /* 0x000000060b197211 */ /* 0x000fc400078808ff */
[----:B---3--:R-:W-:-:S05]  /*1abc0*/  LEA R24, P3, R22, R6, 0x1 ;  /* 0x0000000616187211 */ /* 0x008fca00078608ff */
[----:B------:R0:W-:Y:S04]  /*1abd0*/  STL [R1+0xe2c], R24 ;  /* 0x000e2c1801007387 */ /* 0x0001e80000100800 */
[----:B------:R1:W-:Y:S01]  /*1abe0*/  STL [R1+0xe20], R23 ;  /* 0x000e201701007387 */ /* 0x0003e20000100800 */
[----:B0-----:R-:W-:-:S03]  /*1abf0*/  LEA.HI.X.SX32 R24, R28, R7, 0x1, P5 ;  /* 0x000000071c187211 */ /* 0x001fc600028f0eff */
[----:B-1----:R-:W3:Y:S04]  /*1ac00*/  LDL.LU R23, [R1+0x118] ;  /* 0x0001180001177983 */ /* 0x002ee80000300800 */
[----:B------:R-:W-:Y:S04]  /*1ac10*/  STL [R1+0xe24], R25 ;  /* 0x000e241901007387 */ /* 0x000fe80000100800 */
[----:B------:R0:W-:Y:S02]  /*1ac20*/  STL [R1+0x6b4], R24 ;  /* 0x0006b41801007387 */ /* 0x0001e40000100800 */
[----:B0-----:R-:W-:-:S02]  /*1ac30*/  LEA.HI.X.SX32 R24, R9, R7, 0x1, P6 ;  /* 0x0000000709187211 */ /* 0x001fc400030f0eff */
[----:B------:R-:W3:Y:S01]  /*1ac40*/  LDL.LU R9, [R1+0x124] ;  /* 0x0001240001097983 */ /* 0x000ee20000300800 */
[----:B----4-:R-:W-:-:S05]  /*1ac50*/  LEA R25, P5, R12, R6, 0x1 ;  /* 0x000000060c197211 */ /* 0x010fca00078a08ff */
[----:B------:R-:W-:Y:S04]  /*1ac60*/  STL [R1+0x6d4], R25 ;  /* 0x0006d41901007387 */ /* 0x000fe80000100800 */
[----:B------:R0:W-:Y:S02]  /*1ac70*/  STL [R1+0x6b8], R24 ;  /* 0x0006b81801007387 */ /* 0x0001e40000100800 */
[----:B0-----:R-:W-:Y:S02]  /*1ac80*/  LEA.HI.X.SX32 R24, R8, R7, 0x1, P0 ;  /* 0x0000000708187211 */ /* 0x001fe400000f0eff */
[----:B------:R-:W4:Y:S01]  /*1ac90*/  LDL.LU R8, [R1+0x134] ;  /* 0x0001340001087983 */ /* 0x000f220000300800 */
[----:B------:R-:W-:-:S05]  /*1aca0*/  LEA R25, P6, R13, R6, 0x1 ;  /* 0x000000060d197211 */ /* 0x000fca00078c08ff */
[----:B------:R0:W-:Y:S04]  /*1acb0*/  STL [R1+0x6dc], R25 ;  /* 0x0006dc1901007387 */ /* 0x0001e80000100800 */
[----:B------:R1:W-:Y:S01]  /*1acc0*/  STL [R1+0x6bc], R24 ;  /* 0x0006bc1801007387 */ /* 0x0003e20000100800 */
[----:B0-----:R-:W-:Y:S02]  /*1acd0*/  LEA R25, P0, R16, R6, 0x1 ;  /* 0x0000000610197211 */ /* 0x001fe400078008ff */
[-C--:B-1----:R-:W-:Y:S02]  /*1ace0*/  LEA.HI.X.SX32 R24, R3, R7.reuse, 0x1, P1 ;  /* 0x0000000703187211 */ /* 0x082fe400008f0eff */
[----:B------:R-:W4:Y:S04]  /*1acf0*/  LDL.LU R3, [R1+0x140] ;  /* 0x0001400001037983 */ /* 0x000f280000300800 */
[----:B------:R-:W-:Y:S04]  /*1ad00*/  STL [R1+0x6e4], R25 ;  /* 0x0006e41901007387 */ /* 0x000fe80000100800 */
[----:B------:R0:W-:Y:S02]  /*1ad10*/  STL [R1+0x6c0], R24 ;  /* 0x0006c01801007387 */ /* 0x0001e40000100800 */
[----:B0-----:R-:W-:-:S02]  /*1ad20*/  LEA.HI.X.SX32 R24, R0, R7, 0x1, P2 ;  /* 0x0000000700187211 */ /* 0x001fc400010f0eff */
[----:B------:R-:W4:Y:S01]  /*1ad30*/  LDL.LU R0, [R1+0x14c] ;  /* 0x00014c0001007983 */ /* 0x000f220000300800 */
[----:B------:R-:W-:-:S05]  /*1ad40*/  LEA R25, P1, R17, R6, 0x1 ;  /* 0x0000000611197211 */ /* 0x000fca00078208ff */
[----:B------:R0:W-:Y:S04]  /*1ad50*/  STL [R1+0x6ec], R25 ;  /* 0x0006ec1901007387 */ /* 0x0001e80000100800 */
[----:B------:R1:W-:Y:S01]  /*1ad60*/  STL [R1+0x6c4], R24 ;  /* 0x0006c41801007387 */ /* 0x0003e20000100800 */
[-C--:B0-----:R-:W-:Y:S02]  /*1ad70*/  LEA R25, P2, R18, R6.reuse, 0x1 ;  /* 0x0000000612197211 */ /* 0x081fe400078408ff */
[----:B-1----:R-:W-:Y:S02]  /*1ad80*/  LEA.HI.X.SX32 R24, R22, R7, 0x1, P3 ;  /* 0x0000000716187211 */ /* 0x002fe400018f0eff */
[----:B------:R-:W4:Y:S04]  /*1ad90*/  LDL.LU R22, [R1+0x158] ;  /* 0x0001580001167983 */ /* 0x000f280000300800 */
[----:B------:R0:W-:Y:S04]  /*1ada0*/  STL [R1+0x6f4], R25 ;  /* 0x0006f41901007387 */ /* 0x0001e80000100800 */
[----:B------:R1:W-:Y:S01]  /*1adb0*/  STL [R1+0x6c8], R24 ;  /* 0x0006c81801007387 */ /* 0x0003e20000100800 */
[----:B0-----:R-:W-:-:S02]  /*1adc0*/  LEA R25, P3, R19, R6, 0x1 ;  /* 0x0000000613197211 */ /* 0x001fc400078608ff */
[-C--:B-1----:R-:W-:Y:S02]  /*1add0*/  LEA.HI.X.SX32 R24, R11, R7.reuse, 0x1, P4 ;  /* 0x000000070b187211 */ /* 0x082fe400020f0eff */
[----:B------:R-:W4:Y:S04]  /*1ade0*/  LDL.LU R11, [R1+0x164] ;  /* 0x00016400010b7983 */ /* 0x000f280000300800 */
[----:B------:R-:W-:Y:S04]  /*1adf0*/  STL [R1+0x6fc], R25 ;  /* 0x0006fc1901007387 */ /* 0x000fe80000100800 */
[----:B------:R0:W-:Y:S02]  /*1ae00*/  STL [R1+0x6cc], R24 ;  /* 0x0006cc1801007387 */ /* 0x0001e40000100800 */
[----:B0-----:R-:W-:-:S02]  /*1ae10*/  LEA.HI.X.SX32 R24, R12, R7, 0x1, P5 ;  /* 0x000000070c187211 */ /* 0x001fc400028f0eff */
[----:B------:R-:W4:Y:S01]  /*1ae20*/  LDL.LU R12, [R1+0x174] ;  /* 0x00017400010c7983 */ /* 0x000f220000300800 */
[----:B--2---:R-:W-:-:S05]  /*1ae30*/  LEA R25, P4, R29, R6, 0x1 ;  /* 0x000000061d197211 */ /* 0x004fca00078808ff */
[----:B------:R0:W-:Y:S04]  /*1ae40*/  STL [R1+0x704], R25 ;  /* 0x0007041901007387 */ /* 0x0001e80000100800 */
[----:B------:R1:W-:Y:S01]  /*1ae50*/  STL [R1+0x6d0], R24 ;  /* 0x0006d01801007387 */ /* 0x0003e20000100800 */
[-C--:B0-----:R-:W-:Y:S02]  /*1ae60*/  LEA R25, P5, R21, R6.reuse, 0x1 ;  /* 0x0000000615197211 */ /* 0x081fe400078a08ff */
[----:B-1----:R-:W-:Y:S02]  /*1ae70*/  LEA.HI.X.SX32 R24, R13, R7, 0x1, P6 ;  /* 0x000000070d187211 */ /* 0x002fe400030f0eff */
[----:B------:R-:W2:Y:S04]  /*1ae80*/  LDL.LU R13, [R1+0x17c] ;  /* 0x00017c00010d7983 */ /* 0x000ea80000300800 */
[----:B------:R0:W-:Y:S04]  /*1ae90*/  STL [R1+0x70c], R25 ;  /* 0x00070c1901007387 */ /* 0x0001e80000100800 */
[----:B------:R1:W-:Y:S01]  /*1aea0*/  STL [R1+0x6d8], R24 ;  /* 0x0006d81801007387 */ /* 0x0003e20000100800 */
[----:B0-----:R-:W-:-:S02]  /*1aeb0*/  LEA R25, P6, R20, R6, 0x1 ;  /* 0x0000000614197211 */ /* 0x001fc400078c08ff */
[----:B-1----:R-:W-:Y:S02]  /*1aec0*/  LEA.HI.X.SX32 R24, R16, R7, 0x1, P0 ;  /* 0x0000000710187211 */ /* 0x002fe400000f0eff */
[----:B------:R-:W2:Y:S04]  /*1aed0*/  LDL.LU R16, [R1+0x18c] ;  /* 0x00018c0001107983 */ /* 0x000ea80000300800 */
[----:B------:R0:W-:Y:S04]  /*1aee0*/  STL [R1+0x714], R25 ;  /* 0x0007141901007387 */ /* 0x0001e80000100800 */
[----:B------:R1:W-:Y:S01]  /*1aef0*/  STL [R1+0x6e0], R24 ;  /* 0x0006e01801007387 */ /* 0x0003e20000100800 */
[----:B0-----:R-:W-:-:S02]  /*1af00*/  LEA R25, P0, R15, R6, 0x1 ;  /* 0x000000060f197211 */ /* 0x001fc400078008ff */
[-C--:B-1----:R-:W-:Y:S02]  /*1af10*/  LEA.HI.X.SX32 R24, R17, R7.reuse, 0x1, P1 ;  /* 0x0000000711187211 */ /* 0x082fe400008f0eff */
[----:B------:R-:W2:Y:S04]  /*1af20*/  LDL.LU R17, [R1+0x198] ;  /* 0x0001980001117983 */ /* 0x000ea80000300800 */
[----:B------:R-:W-:Y:S04]  /*1af30*/  STL [R1+0x71c], R25 ;  /* 0x00071c1901007387 */ /* 0x000fe80000100800 */
[----:B------:R0:W-:Y:S02]  /*1af40*/  STL [R1+0x6e8], R24 ;  /* 0x0006e81801007387 */ /* 0x0001e40000100800 */
[----:B0-----:R-:W-:-:S02]  /*1af50*/  LEA.HI.X.SX32 R24, R18, R7, 0x1, P2 ;  /* 0x0000000712187211 */ /* 0x001fc400010f0eff */
[----:B------:R-:W2:Y:S01]  /*1af60*/  LDL.LU R18, [R1+0x1a4] ;  /* 0x0001a40001127983 */ /* 0x000ea20000300800 */
[----:B---3--:R-:W-:-:S05]  /*1af70*/  LEA R25, P1, R23, R6, 0x1 ;  /* 0x0000000617197211 */ /* 0x008fca00078208ff */
[----:B------:R-:W-:Y:S04]  /*1af80*/  STL [R1+0x724], R25 ;  /* 0x0007241901007387 */ /* 0x000fe80000100800 */
[----:B------:R0:W-:Y:S02]  /*1af90*/  STL [R1+0x6f0], R24 ;  /* 0x0006f01801007387 */ /* 0x0001e40000100800 */
[-C--:B0-----:R-:W-:Y:S02]  /*1afa0*/  LEA.HI.X.SX32 R24, R19, R7.reuse, 0x1, P3 ;  /* 0x0000000713187211 */ /* 0x081fe400018f0eff */
[----:B------:R-:W-:Y:S01]  /*1afb0*/  LEA R25, P2, R9, R6, 0x1 ;  /* 0x0000000609197211 */ /* 0x000fe200078408ff */
[----:B------:R-:W3:Y:S04]  /*1afc0*/  LDL.LU R19, [R1+0x1b0] ;  /* 0x0001b00001137983 */ /* 0x000ee80000300800 */
        /* <DEDUP_REMOVED lines=35> */
[----:B------:R-:W-:Y:S04]  /*1b200*/  STL [R1+0x764], R25 ;  /* 0x0007641901007387 */ /* 0x000fe80000100800 */
[----:B------:R0:W-:Y:S02]  /*1b210*/  STL [R1+0x730], R24 ;  /* 0x0007301801007387 */ /* 0x0001e40000100800 */
[----:B0-----:R-:W-:Y:S02]  /*1b220*/  LEA.HI.X.SX32 R24, R3, R7, 0x1, P4 ;  /* 0x0000000703187211 */ /* 0x001fe400020f0eff */
[----:B------:R-:W2:Y:S01]  /*1b230*/  LDL.LU R3, [R1+0x218] ;  /* 0x0002180001037983 */ /* 0x000ea20000300800 */
[----:B------:R-:W-:-:S05]  /*1b240*/  LEA R25, P3, R16, R6, 0x1 ;  /* 0x0000000610197211 */ /* 0x000fca00078608ff */
        /* <DEDUP_REMOVED lines=30> */
[----:B------:R-:W-:Y:S04]  /*1b430*/  STL [R1+0x79c], R25 ;  /* 0x00079c1901007387 */ /* 0x000fe80000100800 */
[----:B------:R0:W-:Y:S02]  /*1b440*/  STL [R1+0x768], R24 ;  /* 0x0007681801007387 */ /* 0x0001e40000100800 */
[-C--:B0-----:R-:W-:Y:S02]  /*1b450*/  LEA.HI.X.SX32 R24, R17, R7.reuse, 0x1, P4 ;  /* 0x0000000711187211 */ /* 0x081fe400020f0eff */
[----:B------:R-:W-:Y:S01]  /*1b460*/  LEA R25, P3, R15, R6, 0x1 ;  /* 0x000000060f197211 */ /* 0x000fe200078608ff */
        /* <DEDUP_REMOVED lines=26> */
[----:B------:R-:W-:Y:S04]  /*1b610*/  STL [R1+0x7cc], R25 ;  /* 0x0007cc1901007387 */ /* 0x000fe80000100800 */
[----:B------:R0:W-:Y:S02]  /*1b620*/  STL [R1+0x798], R24 ;  /* 0x0007981801007387 */ /* 0x0001e40000100800 */
[-C--:B0-----:R-:W-:Y:S02]  /*1b630*/  LEA.HI.X.SX32 R24, R15, R7.reuse, 0x1, P3 ;  /* 0x000000070f187211 */ /* 0x081fe400018f0eff */
[----:B------:R-:W-:Y:S01]  /*1b640*/  LEA R25, P2, R22, R6, 0x1 ;  /* 0x0000000616197211 */ /* 0x000fe200078408ff */
[----:B------:R-:W2:Y:S04]  /*1b650*/  LDL.LU R15, [R1+0x2bc] ;  /* 0x0002bc00010f7983 */ /* 0x000ea80000300800 */
[----:B------:R-:W-:Y:S04]  /*1b660*/  STL [R1+0x7d4], R25 ;  /* 0x0007d41901007387 */ /* 0x000fe80000100800 */
[----:B------:R0:W-:Y:S02]  /*1b670*/  STL [R1+0x7a0], R24 ;  /* 0x0007a01801007387 */ /* 0x0001e40000100800 */
[----:B0-----:R-:W-:-:S02]  /*1b680*/  LEA.HI.X.SX32 R24, R23, R7, 0x1, P4 ;  /* 0x0000000717187211 */ /* 0x001fc400020f0eff */
[----:B------:R-:W2:Y:S01]  /*1b690*/  LDL.LU R23, [R1+0x2c8] ;  /* 0x0002c80001177983 */ /* 0x000ea20000300800 */
[----:B------:R-:W-:-:S05]  /*1b6a0*/  LEA R25, P3, R11, R6, 0x1 ;  /* 0x000000060b197211 */ /* 0x000fca00078608ff */
[----:B------:R-:W-:Y:S04]  /*1b6b0*/  STL [R1+0x7dc], R25 ;  /* 0x0007dc1901007387 */ /* 0x000fe80000100800 */
[----:B------:R0:W-:Y:S02]  /*1b6c0*/  STL [R1+0x7a8], R24 ;  /* 0x0007a81801007387 */ /* 0x0001e40000100800 */
[----:B0-----:R-:W-:Y:S02]  /*1b6d0*/  LEA.HI.X.SX32 R24, R9, R7, 0x1, P5 ;  /* 0x0000000709187211 */ /* 0x001fe400028f0eff */
        /* <DEDUP_REMOVED lines=27> */
[----:B------:R-:W-:Y:S04]  /*1b890*/  STL [R1+0x80c], R25 ;  /* 0x00080c1901007387 */ /* 0x000fe80000100800 */
[----:B------:R0:W-:Y:S02]  /*1b8a0*/  STL [R1+0x7d8], R24 ;  /* 0x0007d81801007387 */ /* 0x0001e40000100800 */
[----:B0-----:R-:W-:Y:S02]  /*1b8b0*/  LEA.HI.X.SX32 R24, R12, R7, 0x1, P4 ;  /* 0x000000070c187211 */ /* 0x001fe400020f0eff */
[-C--:B------:R-:W-:Y:S01]  /*1b8c0*/  LEA R25, P3, R29, R6.reuse, 0x1 ;  /* 0x000000061d197211 */ /* 0x080fe200078608ff */
        /* <DEDUP_REMOVED lines=550> */
[----:B------:R-:W-:Y:S02]  /*1db30*/  LEA.HI.X.SX32 R23, R23, R7, 0x1, P4 ;  /* 0x0000000717177211 */ /* 0x000fe400020f0eff */
[----:B--2---:R-:W-:-:S05]  /*1db40*/  LEA R25, P1, R0, R6, 0x1 ;  /* 0x0000000600197211 */ /* 0x004fca00078208ff */
[----:B------:R-:W-:Y:S04]  /*1db50*/  STL [R1+0xb84], R25 ;  /* 0x000b841901007387 */ /* 0x000fe80000100800 */
[----:B------:R0:W-:Y:S02]  /*1db60*/  STL [R1+0xb50], R24 ;  /* 0x000b501801007387 */ /* 0x0001e40000100800 */
[----:B0-----:R-:W-:Y:S02]  /*1db70*/  LEA.HI.X.SX32 R24, R15, R7, 0x1, P3 ;  /* 0x000000070f187211 */ /* 0x001fe400018f0eff */
[----:B------:R-:W2:Y:S01]  /*1db80*/  LDL.LU R15, [R1+0x144] ;  /* 0x00014400010f7983 */ /* 0x000ea20000300800 */
[----:B------:R-:W-:-:S05]  /*1db90*/  LEA R25, P2, R22, R6, 0x1 ;  /* 0x0000000616197211 */ /* 0x000fca00078408ff */
[----:B------:R-:W-:Y:S04]  /*1dba0*/  STL [R1+0xb8c], R25 ;  /* 0x000b8c1901007387 */ /* 0x000fe80000100800 */
[----:B------:R0:W-:Y:S04]  /*1dbb0*/  STL [R1+0xb58], R24 ;  /* 0x000b581801007387 */ /* 0x0001e80000100800 */
[----:B0-----:R-:W2:Y:S01]  /*1dbc0*/  LDL.LU R24, [R1+0x13c] ;  /* 0x00013c0001187983 */ /* 0x001ea20000300800 */
[----:B------:R-:W-:-:S05]  /*1dbd0*/  LEA R25, P3, R11, R6, 0x1 ;  /* 0x000000060b197211 */ /* 0x000fca00078608ff */
[----:B------:R-:W-:Y:S04]  /*1dbe0*/  STL [R1+0xb94], R25 ;  /* 0x000b941901007387 */ /* 0x000fe80000100800 */
[----:B------:R0:W-:Y:S02]  /*1dbf0*/  STL [R1+0xb60], R23 ;  /* 0x000b601701007387 */ /* 0x0001e40000100800 */
[----:B0-----:R-:W-:Y:S02]  /*1dc00*/  LEA.HI.X.SX32 R23, R9, R7, 0x1, P5 ;  /* 0x0000000709177211 */ /* 0x001fe400028f0eff */
        /* <DEDUP_REMOVED lines=18> */
[----:B------:R0:W-:Y:S01]  /*1dd30*/  STL [R1+0xb80], R23 ;  /* 0x000b801701007387 */ /* 0x0001e20000100800 */
[----:B------:R-:W-:-:S03]  /*1dd40*/  LEA.HI.X.SX32 R22, R22, R7, 0x1, P2 ;  /* 0x0000000716167211 */ /* 0x000fc600010f0eff */
[----:B0-----:R-:W4:Y:S01]  /*1dd50*/  LDL.LU R23, [R1+0x120] ;  /* 0x0001200001177983 */ /* 0x001f220000300800 */
        /* <DEDUP_REMOVED lines=12> */
[----:B------:R0:W-:Y:S01]  /*1de20*/  STL [R1+0xb98], R22 ;  /* 0x000b981601007387 */ /* 0x0001e20000100800 */
[-C--:B------:R-:W-:Y:S02]  /*1de30*/  LEA.HI.X.SX32 R16, R16, R7.reuse, 0x1, P6 ;  /* 0x0000000710107211 */ /* 0x080fe400030f0eff */
[----:B0-----:R-:W-:Y:S02]  /*1de40*/  LEA.HI.X.SX32 R22, R13, R7, 0x1, P5 ;  /* 0x000000070d167211 */ /* 0x001fe400028f0eff */
[----:B------:R-:W4:Y:S01]  /*1de50*/  LDL.LU R13, [R1+0x110] ;  /* 0x00011000010d7983 */ /* 0x000f220000300800 */
[----:B------:R-:W-:-:S05]  /*1de60*/  LEA R25, P4, R21, R6, 0x1 ;  /* 0x0000000615197211 */ /* 0x000fca00078808ff */
[----:B------:R-:W-:Y:S04]  /*1de70*/  STL [R1+0xbd4], R25 ;  /* 0x000bd41901007387 */ /* 0x000fe80000100800 */
[----:B------:R0:W-:Y:S01]  /*1de80*/  STL [R1+0xba0], R22 ;  /* 0x000ba01601007387 */ /* 0x0001e20000100800 */
[----:B------:R-:W-:-:S03]  /*1de90*/  LEA.HI.X.SX32 R17, R17, R7, 0x1, P0 ;  /* 0x0000000711117211 */ /* 0x000fc600000f0eff */
[----:B0-----:R-:W4:Y:S01]  /*1dea0*/  LDL.LU R22, [R1+0x108] ;  /* 0x0001080001167983 */ /* 0x001f220000300800 */
[----:B------:R-:W-:-:S05]  /*1deb0*/  LEA R25, P5, R20, R6, 0x1 ;  /* 0x0000000614197211 */ /* 0x000fca00078a08ff */
[----:B------:R-:W-:Y:S04]  /*1dec0*/  STL [R1+0xbdc], R25 ;  /* 0x000bdc1901007387 */ /* 0x000fe80000100800 */
[----:B------:R0:W-:Y:S04]  /*1ded0*/  STL [R1+0xba8], R16 ;  /* 0x000ba81001007387 */ /* 0x0001e80000100800 */
[----:B0-----:R-:W4:Y:S01]  /*1dee0*/  LDL.LU R16, [R1+0x104] ;  /* 0x0001040001107983 */ /* 0x001f220000300800 */
[-C--:B------:R-:W-:Y:S02]  /*1def0*/  LEA.HI.X.SX32 R18, R18, R7.reuse, 0x1, P1 ;  /* 0x0000000712127211 */ /* 0x080fe400008f0eff */
[----:B------:R-:W-:-:S02]  /*1df00*/  LEA.HI.X.SX32 R19, R19, R7, 0x1, P2 ;  /* 0x0000000713137211 */ /* 0x000fc400010f0eff */
[----:B------:R-:W-:Y:S02]  /*1df10*/  LEA.HI.X.SX32 R26, R29, R7, 0x1, P3 ;  /* 0x000000071d1a7211 */ /* 0x000fe400018f0eff */
[----:B--2---:R-:W-:-:S05]  /*1df20*/  LEA R25, P6, R15, R6, 0x1 ;  /* 0x000000060f197211 */ /* 0x004fca00078c08ff */
[----:B------:R-:W-:Y:S04]  /*1df30*/  STL [R1+0xbe4], R25 ;  /* 0x000be41901007387 */ /* 0x000fe80000100800 */
[----:B------:R0:W-:Y:S04]  /*1df40*/  STL [R1+0xbb0], R17 ;  /* 0x000bb01101007387 */ /* 0x0001e80000100800 */
[----:B0-----:R-:W2:Y:S01]  /*1df50*/  LDL.LU R17, [R1+0xfc] ;  /* 0x0000fc0001117983 */ /* 0x001ea20000300800 */
[----:B------:R-:W-:-:S05]  /*1df60*/  LEA R25, P0, R24, R6, 0x1 ;  /* 0x0000000618197211 */ /* 0x000fca00078008ff */
        /* <DEDUP_REMOVED lines=10> */
[----:B------:R-:W2:Y:S01]  /*1e010*/  LDL.LU R29, [R1+0xec] ;  /* 0x0000ec00011d7983 */ /* 0x000ea20000300800 */
[----:B0-----:R-:W-:Y:S02]  /*1e020*/  LEA.HI.X.SX32 R26, R21, R7, 0x1, P4 ;  /* 0x00000007151a7211 */ /* 0x001fe400020f0eff */
[----:B---3--:R-:W-:-:S05]  /*1e030*/  LEA R25, P3, R3, R6, 0x1 ;  /* 0x0000000603197211 */ /* 0x008fca00078608ff */
[----:B------:R0:W-:Y:S04]  /*1e040*/  STL [R1+0xc04], R25 ;  /* 0x000c041901007387 */ /* 0x0001e80000100800 */
[----:B------:R-:W3:Y:S04]  /*1e050*/  LDL.LU R21, [R1+0xe8] ;  /* 0x0000e80001157983 */ /* 0x000ee80000300800 */
[----:B------:R1:W-:Y:S01]  /*1e060*/  STL [R1+0xbd0], R26 ;  /* 0x000bd01a01007387 */ /* 0x0003e20000100800 */
[----:B0-----:R-:W-:Y:S02]  /*1e070*/  LEA R25, P4, R0, R6, 0x1 ;  /* 0x0000000600197211 */ /* 0x001fe400078808ff */
[----:B-1----:R-:W-:-:S03]  /*1e080*/  LEA.HI.X.SX32 R26, R20, R7, 0x1, P5 ;  /* 0x00000007141a7211 */ /* 0x002fc600028f0eff */
[----:B------:R4:W-:Y:S04]  /*1e090*/  STL [R1+0xc0c], R25 ;  /* 0x000c0c1901007387 */ /* 0x0009e80000100800 */
[----:B------:R-:W3:Y:S04]  /*1e0a0*/  LDL.LU R20, [R1+0xe0] ;  /* 0x0000e00001147983 */ /* 0x000ee80000300800 */
[----:B------:R0:W-:Y:S01]  /*1e0b0*/  STL [R1+0xbd8], R26 ;  /* 0x000bd81a01007387 */ /* 0x0001e20000100800 */
[----:B----4-:R-:W-:Y:S02]  /*1e0c0*/  LEA R25, P5, R23, R6, 0x1 ;  /* 0x0000000617197211 */ /* 0x010fe400078a08ff */
[----:B0-----:R-:W-:-:S03]  /*1e0d0*/  LEA.HI.X.SX32 R26, R15, R7, 0x1, P6 ;  /* 0x000000070f1a7211 */ /* 0x001fc600030f0eff */
[----:B------:R-:W-:Y:S04]  /*1e0e0*/  STL [R1+0xc14], R25 ;  /* 0x000c141901007387 */ /* 0x000fe80000100800 */
[----:B------:R-:W4:Y:S04]  /*1e0f0*/  LDL.LU R15, [R1+0xd8] ;  /* 0x0000d800010f7983 */ /* 0x000f280000300800 */
[----:B------:R0:W-:Y:S02]  /*1e100*/  STL [R1+0xbe0], R26 ;  /* 0x000be01a01007387 */ /* 0x0001e40000100800 */
[----:B0-----:R-:W-:-:S02]  /*1e110*/  LEA.HI.X.SX32 R26, R24, R7, 0x1, P0 ;  /* 0x00000007181a7211 */ /* 0x001fc400000f0eff */
[----:B------:R-:W-:Y:S02]  /*1e120*/  LEA R25, P6, R11, R6, 0x1 ;  /* 0x000000060b197211 */ /* 0x000fe400078c08ff */
[----:B------:R-:W-:-:S03]  /*1e130*/  LEA.HI.X.SX32 R24, R9, R7, 0x1, P1 ;  /* 0x0000000709187211 */ /* 0x000fc600008f0eff */
[----:B------:R0:W-:Y:S04]  /*1e140*/  STL [R1+0xc1c], R25 ;  /* 0x000c1c1901007387 */ /* 0x0001e80000100800 */
[----:B------:R-:W-:Y:S04]  /*1e150*/  STL [R1+0xbe8], R26 ;  /* 0x000be81a01007387 */ /* 0x000fe80000100800 */
[----:B------:R-:W4:Y:S01]  /*1e160*/  LDL.LU R9, [R1+0xd4] ;  /* 0x0000d40001097983 */ /* 0x000f220000300800 */
[----:B0-----:R-:W-:-:S05]  /*1e170*/  LEA R25, P0, R12, R6, 0x1 ;  /* 0x000000060c197211 */ /* 0x001fca00078008ff */
        /* <DEDUP_REMOVED lines=11> */
[----:B------:R0:W-:Y:S01]  /*1e230*/  STL [R1+0xc00], R24 ;  /* 0x000c001801007387 */ /* 0x0001e20000100800 */
[----:B------:R-:W-:-:S02]  /*1e240*/  LEA.HI.X.SX32 R23, R23, R7, 0x1, P5 ;  /* 0x0000000717177211 */ /* 0x000fc400028f0eff */
[-C--:B0-----:R-:W-:Y:S02]  /*1e250*/  LEA.HI.X.SX32 R24, R0, R7.reuse, 0x1, P4 ;  /* 0x0000000700187211 */ /* 0x081fe400020f0eff */
[----:B------:R-:W-:Y:S01]  /*1e260*/  LEA R25, P3, R16, R6, 0x1 ;  /* 0x0000000610197211 */ /* 0x000fe200078608ff */
[----:B------:R-:W4:Y:S04]  /*1e270*/  LDL.LU R0, [R1+0xc4] ;  /* 0x0000c40001007983 */ /* 0x000f280000300800 */
[----:B------:R-:W-:Y:S04]  /*1e280*/  STL [R1+0xc3c], R25 ;  /* 0x000c3c1901007387 */ /* 0x000fe80000100800 */
[----:B------:R0:W-:Y:S04]  /*1e290*/  STL [R1+0xc08], R24 ;  /* 0x000c081801007387 */ /* 0x0001e80000100800 */
[----:B0-----:R-:W4:Y:S01]  /*1e2a0*/  LDL.LU R24, [R1+0xbc] ;  /* 0x0000bc0001187983 */ /* 0x001f220000300800 */
[----:B------:R-:W-:-:S02]  /*1e2b0*/  LEA.HI.X.SX32 R22, R22, R7, 0x1, P2 ;  /* 0x0000000716167211 */ /* 0x000fc400010f0eff */
        /* <DEDUP_REMOVED lines=8> */
[----:B0-----:R-:W-:Y:S02]  /*1e340*/  LEA.HI.X.SX32 R25, R12, R7, 0x1, P0 ;  /* 0x000000070c197211 */ /* 0x001fe400000f0eff */
[----:B------:R-:W-:-:S05]  /*1e350*/  LEA R26, P6, R19, R6, 0x1 ;  /* 0x00000006131a7211 */ /* 0x000fca00078c08ff */
[----:B------:R-:W-:Y:S04]  /*1e360*/  STL [R1+0xc54], R26 ;  /* 0x000c541a01007387 */ /* 0x000fe80000100800 */
[----:B------:R-:W2:Y:S01]  /*1e370*/  LDL.LU R12, [R1+0xb0] ;  /* 0x0000b000010c7983 */ /* 0x000ea20000300800 */
[----:B-1----:R-:W-:-:S03]  /*1e380*/  LEA R23, P0, R29, R6, 0x1 ;  /* 0x000000061d177211 */ /* 0x002fc600078008ff */
[----:B------:R0:W-:Y:S04]  /*1e390*/  STL [R1+0xc20], R25 ;  /* 0x000c201901007387 */ /* 0x0001e80000100800 */
[----:B------:R3:W-:Y:S01]  /*1e3a0*/  STL [R1+0xc5c], R23 ;  /* 0x000c5c1701007387 */ /* 0x0007e20000100800 */
[----:B0-----:R-:W-:-:S03]  /*1e3b0*/  LEA.HI.X.SX32 R25, R13, R7, 0x1, P1 ;  /* 0x000000070d197211 */ /* 0x001fc600008f0eff */
[----:B------:R-:W2:Y:S04]  /*1e3c0*/  LDL.LU R13, [R1+0xac] ;  /* 0x0000ac00010d7983 */ /* 0x000ea80000300800 */
[----:B------:R-:W-:Y:S01]  /*1e3d0*/  STL [R1+0xc28], R25 ;  /* 0x000c281901007387 */ /* 0x000fe20000100800 */
[----:B---3--:R-:W-:-:S05]  /*1e3e0*/  LEA R23, P1, R21, R6, 0x1 ;  /* 0x0000000615177211 */ /* 0x008fca00078208ff */
[----:B------:R0:W-:Y:S04]  /*1e3f0*/  STL [R1+0xc64], R23 ;  /* 0x000c641701007387 */ /* 0x0001e80000100800 */
[----:B0-----:R-:W3:Y:S01]  /*1e400*/  LDL.LU R23, [R1+0xa4] ;  /* 0x0000a40001177983 */ /* 0x001ee20000300800 */
[----:B------:R-:W-:-:S03]  /*1e410*/  LEA R25, P2, R20, R6, 0x1 ;  /* 0x0000000614197211 */ /* 0x000fc600078408ff */
[----:B------:R0:W-:Y:S04]  /*1e420*/  STL [R1+0xc30], R22 ;  /* 0x000c301601007387 */ /* 0x0001e80000100800 */
[----:B------:R4:W-:Y:S01]  /*1e430*/  STL [R1+0xc6c], R25 ;  /* 0x000c6c1901007387 */ /* 0x0009e20000100800 */
[----:B0-----:R-:W-:-:S03]  /*1e440*/  LEA.HI.X.SX32 R22, R16, R7, 0x1, P3 ;  /* 0x0000000710167211 */ /* 0x001fc600018f0eff */
[----:B------:R-:W3:Y:S01]  /*1e450*/  LDL.LU R16, [R1+0xa0] ;  /* 0x0000a00001107983 */ /* 0x000ee20000300800 */
[----:B----4-:R-:W-:-:S03]  /*1e460*/  LEA R25, P3, R15, R6, 0x1 ;  /* 0x000000060f197211 */ /* 0x010fc600078608ff */
[----:B------:R0:W-:Y:S04]  /*1e470*/  STL [R1+0xc38], R22 ;  /* 0x000c381601007387 */ /* 0x0001e80000100800 */
[----:B------:R-:W-:Y:S01]  /*1e480*/  STL [R1+0xc74], R25 ;  /* 0x000c741901007387 */ /* 0x000fe20000100800 */
[----:B0-----:R-:W-:-:S03]  /*1e490*/  LEA.HI.X.SX32 R22, R17, R7, 0x1, P4 ;  /* 0x0000000711167211 */ /* 0x001fc600020f0eff */
[----:B------:R-:W4:Y:S01]  /*1e4a0*/  LDL.LU R17, [R1+0x9c] ;  /* 0x00009c0001117983 */ /* 0x000f220000300800 */
[----:B------:R-:W-:-:S03]  /*1e4b0*/  LEA.HI.X.SX32 R18, R18, R7, 0x1, P5 ;  /* 0x0000000712127211 */ /* 0x000fc600028f0eff */
[----:B------:R0:W-:Y:S01]  /*1e4c0*/  STL [R1+0xc40], R22 ;  /* 0x000c401601007387 */ /* 0x0001e20000100800 */
[----:B------:R-:W-:-:S03]  /*1e4d0*/  LEA.HI.X.SX32 R19, R19, R7, 0x1, P6 ;  /* 0x0000000713137211 */ /* 0x000fc600030f0eff */
[----:B0-----:R-:W4:Y:S01]  /*1e4e0*/  LDL.LU R22, [R1+0x94] ;  /* 0x0000940001167983 */ /* 0x001f220000300800 */
[----:B------:R-:W-:-:S05]  /*1e4f0*/  LEA R25, P4, R9, R6, 0x1 ;  /* 0x0000000609197211 */ /* 0x000fca00078808ff */
[----:B------:R-:W-:Y:S04]  /*1e500*/  STL [R1+0xc7c], R25 ;  /* 0x000c7c1901007387 */ /* 0x000fe80000100800 */
[----:B------:R0:W-:Y:S04]  /*1e510*/  STL [R1+0xc48], R18 ;  /* 0x000c481201007387 */ /* 0x0001e80000100800 */
[----:B0-----:R-:W4:Y:S01]  /*1e520*/  LDL.LU R18, [R1+0x90] ;  /* 0x0000900001127983 */ /* 0x001f220000300800 */
[----:B------:R-:W-:-:S05]  /*1e530*/  LEA R25, P5, R8, R6, 0x1 ;  /* 0x0000000608197211 */ /* 0x000fca00078a08ff */
[----:B------:R-:W-:Y:S04]  /*1e540*/  STL [R1+0xc84], R25 ;  /* 0x000c841901007387 */ /* 0x000fe80000100800 */
[----:B------:R0:W-:Y:S04]  /*1e550*/  STL [R1+0xc50], R19 ;  /* 0x000c501301007387 */ /* 0x0001e80000100800 */
[----:B0-----:R-:W4:Y:S01]  /*1e560*/  LDL.LU R19, [R1+0x88] ;  /* 0x0000880001137983 */ /* 0x001f220000300800 */
[----:B------:R-:W-:Y:S02]  /*1e570*/  LEA R26, P6, R3, R6, 0x1 ;  /* 0x00000006031a7211 */ /* 0x000fe400078c08ff */
[----:B------:R-:W-:-:S03]  /*1e580*/  LEA.HI.X.SX32 R25, R29, R7, 0x1, P0 ;  /* 0x000000071d197211 */ /* 0x000fc600000f0eff */
[----:B------:R0:W-:Y:S04]  /*1e590*/  STL [R1+0xc8c], R26 ;  /* 0x000c8c1a01007387 */ /* 0x0001e80000100800 */
[----:B------:R-:W4:Y:S04]  /*1e5a0*/  LDL.LU R29, [R1+0x84] ;  /* 0x00008400011d7983 */ /* 0x000f280000300800 */
[----:B------:R1:W-:Y:S01]  /*1e5b0*/  STL [R1+0xc58], R25 ;  /* 0x000c581901007387 */ /* 0x0003e20000100800 */
[----:B0-----:R-:W-:Y:S02]  /*1e5c0*/  LEA R26, P0, R0, R6, 0x1 ;  /* 0x00000006001a7211 */ /* 0x001fe400078008ff */
[----:B-1----:R-:W-:-:S03]  /*1e5d0*/  LEA.HI.X.SX32 R25, R21, R7, 0x1, P1 ;  /* 0x0000000715197211 */ /* 0x002fc600008f0eff */
[----:B------:R0:W-:Y:S04]  /*1e5e0*/  STL [R1+0xc94], R26 ;  /* 0x000c941a01007387 */ /* 0x0001e80000100800 */
[----:B------:R-:W4:Y:S04]  /*1e5f0*/  LDL.LU R21, [R1+0x7c] ;  /* 0x00007c0001157983 */ /* 0x000f280000300800 */
[----:B------:R1:W-:Y:S01]  /*1e600*/  STL [R1+0xc60], R25 ;  /* 0x000c601901007387 */ /* 0x0003e20000100800 */
[----:B0-----:R-:W-:Y:S02]  /*1e610*/  LEA R26, P1, R24, R6, 0x1 ;  /* 0x00000006181a7211 */ /* 0x001fe400078208ff */
[----:B-1----:R-:W-:-:S03]  /*1e620*/  LEA.HI.X.SX32 R25, R20, R7, 0x1, P2 ;  /* 0x0000000714197211 */ /* 0x002fc600010f0eff */
[----:B------:R-:W-:Y:S04]  /*1e630*/  STL [R1+0xc9c], R26 ;  /* 0x000c9c1a01007387 */ /* 0x000fe80000100800 */
[----:B------:R-:W4:Y:S04]  /*1e640*/  LDL.LU R20, [R1+0x78] ;  /* 0x0000780001147983 */ /* 0x000f280000300800 */
[----:B------:R0:W-:Y:S02]  /*1e650*/  STL [R1+0xc68], R25 ;  /* 0x000c681901007387 */ /* 0x0001e40000100800 */
[----:B0-----:R-:W-:-:S02]  /*1e660*/  LEA.HI.X.SX32 R25, R15, R7, 0x1, P3 ;  /* 0x000000070f197211 */ /* 0x001fc400018f0eff */
[----:B--2---:R-:W-:-:S05]  /*1e670*/  LEA R26, P2, R11, R6, 0x1 ;  /* 0x000000060b1a7211 */ /* 0x004fca00078408ff */
[----:B------:R-:W-:Y:S04]  /*1e680*/  STL [R1+0xca4], R26 ;  /* 0x000ca41a01007387 */ /* 0x000fe80000100800 */
[----:B------:R-:W2:Y:S04]  /*1e690*/  LDL.LU R15, [R1+0x70] ;  /* 0x00007000010f7983 */ /* 0x000ea80000300800 */
        /* <DEDUP_REMOVED lines=14> */
[----:B------:R0:W-:Y:S04]  /*1e780*/  STL [R1+0xcbc], R26 ;  /* 0x000cbc1a01007387 */ /* 0x0001e80000100800 */
[----:B------:R4:W-:Y:S01]  /*1e790*/  STL [R1+0xc88], R25 ;  /* 0x000c881901007387 */ /* 0x0009e20000100800 */
[----:B------:R-:W-:Y:S02]  /*1e7a0*/  LEA R27, P6, R16, R6, 0x1 ;  /* 0x00000006101b7211 */ /* 0x000fe400078c08ff */
[----:B0-----:R-:W-:-:S03]  /*1e7b0*/  LEA.HI.X.SX32 R26, R0, R7, 0x1, P0 ;  /* 0x00000007001a7211 */ /* 0x001fc600000f0eff */
[----:B------:R-:W-:Y:S04]  /*1e7c0*/  STL [R1+0xcc4], R27 ;  /* 0x000cc41b01007387 */ /* 0x000fe80000100800 */
[----:B------:R-:W3:Y:S04]  /*1e7d0*/  LDL.LU R0, [R1+0x5c] ;  /* 0x00005c0001007983 */ /* 0x000ee80000300800 */
[----:B------:R0:W-:Y:S01]  /*1e7e0*/  STL [R1+0xc90], R26 ;  /* 0x000c901a01007387 */ /* 0x0001e20000100800 */
[----:B----4-:R-:W-:Y:S02]  /*1e7f0*/  LEA R25, P0, R17, R6, 0x1 ;  /* 0x0000000611197211 */ /* 0x010fe400078008ff */
[----:B0-----:R-:W-:-:S03]  /*1e800*/  LEA.HI.X.SX32 R26, R24, R7, 0x1, P1 ;  /* 0x00000007181a7211 */ /* 0x001fc600008f0eff */
[----:B------:R0:W-:Y:S01]  /*1e810*/  STL [R1+0xccc], R25 ;  /* 0x000ccc1901007387 */ /* 0x0001e20000100800 */
[----:B------:R-:W-:-:S03]  /*1e820*/  LEA.HI.X.SX32 R24, R11, R7, 0x1, P2 ;  /* 0x000000070b187211 */ /* 0x000fc600010f0eff */
[----:B------:R-:W-:Y:S04]  /*1e830*/  STL [R1+0xc98], R26 ;  /* 0x000c981a01007387 */ /* 0x000fe80000100800 */
[----:B------:R-:W4:Y:S01]  /*1e840*/  LDL.LU R11, [R1+0x54] ;  /* 0x00005400010b7983 */ /* 0x000f220000300800 */
[----:B0-----:R-:W-:-:S05]  /*1e850*/  LEA R25, P1, R22, R6, 0x1 ;  /* 0x0000000616197211 */ /* 0x001fca00078208ff */
[----:B------:R0:W-:Y:S04]  /*1e860*/  STL [R1+0xcd4], R25 ;  /* 0x000cd41901007387 */ /* 0x0001e80000100800 */
[----:B------:R-:W-:Y:S01]  /*1e870*/  STL [R1+0xca0], R24 ;  /* 0x000ca01801007387 */ /* 0x000fe20000100800 */
[----:B0-----:R-:W-:Y:S02]  /*1e880*/  LEA.HI.X.SX32 R25, R12, R7, 0x1, P3 ;  /* 0x000000070c197211 */ /* 0x001fe400018f0eff */
[----:B------:R-:W-:-:S05]  /*1e890*/  LEA R26, P2, R18, R6, 0x1 ;  /* 0x00000006121a7211 */ /* 0x000fca00078408ff */
[----:B------:R-:W-:Y:S04]  /*1e8a0*/  STL [R1+0xcdc], R26 ;  /* 0x000cdc1a01007387 */ /* 0x000fe80000100800 */
[----:B------:R-:W4:Y:S04]  /*1e8b0*/  LDL.LU R12, [R1+0x4c] ;  /* 0x00004c00010c7983 */ /* 0x000f280000300800 */
[----:B------:R0:W-:Y:S02]  /*1e8c0*/  STL [R1+0xca8], R25 ;  /* 0x000ca81901007387 */ /* 0x0001e40000100800 */
[----:B0-----:R-:W-:-:S02]  /*1e8d0*/  LEA.HI.X.SX32 R25, R13, R7, 0x1, P4 ;  /* 0x000000070d197211 */ /* 0x001fc400020f0eff */
[----:B------:R-:W-:-:S05]  /*1e8e0*/  LEA R24, P3, R19, R6, 0x1 ;  /* 0x0000000613187211 */ /* 0x000fca00078608ff */
[----:B------:R0:W-:Y:S04]  /*1e8f0*/  STL [R1+0xce4], R24 ;  /* 0x000ce41801007387 */ /* 0x0001e80000100800 */
[----:B------:R-:W4:Y:S01]  /*1e900*/  LDL.LU R13, [R1+0x48] ;  /* 0x00004800010d7983 */ /* 0x000f220000300800 */
[----:B0-----:R-:W-:-:S03]  /*1e910*/  LEA R24, P4, R29, R6, 0x1 ;  /* 0x000000061d187211 */ /* 0x001fc600078808ff */
[----:B------:R0:W-:Y:S04]  /*1e920*/  STL [R1+0xcb0], R25 ;  /* 0x000cb01901007387 */ /* 0x0001e80000100800 */
[----:B------:R1:W-:Y:S01]  /*1e930*/  STL [R1+0xcec], R24 ;  /* 0x000cec1801007387 */ /* 0x0003e20000100800 */
[-C--:B0-----:R-:W-:Y:S02]  /*1e940*/  LEA.HI.X.SX32 R25, R23, R7.reuse, 0x1, P5 ;  /* 0x0000000717197211 */ /* 0x081fe400028f0eff */
[----:B------:R-:W-:-:S03]  /*1e950*/  LEA.HI.X.SX32 R23, R16, R7, 0x1, P6 ;  /* 0x0000000710177211 */ /* 0x000fc600030f0eff */
[----:B------:R-:W-:Y:S01]  /*1e960*/  STL [R1+0xcb8], R25 ;  /* 0x000cb81901007387 */ /* 0x000fe20000100800 */
[----:B-1----:R-:W-:-:S03]  /*1e970*/  LEA R24, P5, R21, R6, 0x1 ;  /* 0x0000000615187211 */ /* 0x002fc600078a08ff */
[----:B------:R-:W4:Y:S04]  /*1e980*/  LDL.LU R16, [R1+0x44] ;  /* 0x0000440001107983 */ /* 0x000f280000300800 */
        /* <DEDUP_REMOVED lines=8> */
[----:B------:R-:W-:Y:S02]  /*1ea10*/  LEA.HI.X.SX32 R19, R19, R7, 0x1, P3 ;  /* 0x0000000713137211 */ /* 0x000fe400018f0eff */
[----:B--2---:R-:W-:-:S05]  /*1ea20*/  LEA R23, P0, R15, R6, 0x1 ;  /* 0x000000060f177211 */ /* 0x004fca00078008ff */
[----:B------:R0:W-:Y:S04]  /*1ea30*/  STL [R1+0xd04], R23 ;  /* 0x000d041701007387 */ /* 0x0001e80000100800 */
[----:B------:R-:W-:Y:S01]  /*1ea40*/  STL [R1+0xcd0], R24 ;  /* 0x000cd01801007387 */ /* 0x000fe20000100800 */
[----:B0-----:R-:W-:-:S03]  /*1ea50*/  LEA.HI.X.SX32 R23, R18, R7, 0x1, P2 ;  /* 0x0000000712177211 */ /* 0x001fc600010f0eff */
[----:B------:R-:W2:Y:S01]  /*1ea60*/  LDL.LU R18, [R1+0x3c] ;  /* 0x00003c0001127983 */ /* 0x000ea20000300800 */
[----:B------:R-:W-:-:S05]  /*1ea70*/  LEA R22, P1, R9, R6, 0x1 ;  /* 0x0000000609167211 */ /* 0x000fca00078208ff */
[----:B------:R0:W-:Y:S04]  /*1ea80*/  STL [R1+0xd0c], R22 ;  /* 0x000d0c1601007387 */ /* 0x0001e80000100800 */
[----:B------:R-:W-:Y:S04]  /*1ea90*/  STL [R1+0xcd8], R23 ;  /* 0x000cd81701007387 */ /* 0x000fe80000100800 */
[----:B------:R-:W2:Y:S01]  /*1eaa0*/  LDL.LU R28, [R1+0x38] ;  /* 0x00003800011c7983 */ /* 0x000ea20000300800 */
[----:B0-----:R-:W-:-:S05]  /*1eab0*/  LEA R22, P2, R8, R6, 0x1 ;  /* 0x0000000608167211 */ /* 0x001fca00078408ff */
[----:B------:R-:W-:Y:S04]  /*1eac0*/  STL [R1+0xd14], R22 ;  /* 0x000d141601007387 */ /* 0x000fe80000100800 */
[----:B------:R0:W-:Y:S04]  /*1ead0*/  STL [R1+0xce0], R19 ;  /* 0x000ce01301007387 */ /* 0x0001e80000100800 */
[----:B0-----:R-:W2:Y:S01]  /*1eae0*/  LDL.LU R19, [R1+0x34] ;  /* 0x0000340001137983 */ /* 0x001ea20000300800 */
[----:B------:R-:W-:Y:S02]  /*1eaf0*/  LEA R23, P3, R3, R6, 0x1 ;  /* 0x0000000603177211 */ /* 0x000fe400078608ff */
[----:B------:R-:W-:-:S03]  /*1eb00*/  LEA.HI.X.SX32 R22, R29, R7, 0x1, P4 ;  /* 0x000000071d167211 */ /* 0x000fc600020f0eff */
[----:B------:R-:W-:Y:S04]  /*1eb10*/  STL [R1+0xd1c], R23 ;  /* 0x000d1c1701007387 */ /* 0x000fe80000100800 */
[----:B------:R-:W2:Y:S04]  /*1eb20*/  LDL.LU R29, [R1+0x30] ;  /* 0x00003000011d7983 */ /* 0x000ea80000300800 */
[----:B------:R0:W-:Y:S04]  /*1eb30*/  STL [R1+0xce8], R22 ;  /* 0x000ce81601007387 */ /* 0x0001e80000100800 */
[----:B------:R-:W2:Y:S01]  /*1eb40*/  LDL.LU R27, [R1+0x2c] ;  /* 0x00002c00011b7983 */ /* 0x000ea20000300800 */
[----:B0-----:R-:W-:-:S02]  /*1eb50*/  LEA.HI.X.SX32 R22, R21, R7, 0x1, P5 ;  /* 0x0000000715167211 */ /* 0x001fc400028f0eff */
[----:B---3--:R-:W-:-:S05]  /*1eb60*/  LEA R23, P4, R0, R6, 0x1 ;  /* 0x0000000600177211 */ /* 0x008fca00078808ff */
[----:B------:R0:W-:Y:S04]  /*1eb70*/  STL [R1+0xd24], R23 ;  /* 0x000d241701007387 */ /* 0x0001e80000100800 */
[----:B------:R-:W3:Y:S04]  /*1eb80*/  LDL.LU R26, [R1+0x28] ;  /* 0x00002800011a7983 */ /* 0x000ee80000300800 */
[----:B------:R-:W-:Y:S04]  /*1eb90*/  STL [R1+0xcf0], R22 ;  /* 0x000cf01601007387 */ /* 0x000fe80000100800 */
[----:B------:R-:W3:Y:S01]  /*1eba0*/  LDL.LU R25, [R1+0x24] ;  /* 0x0000240001197983 */ /* 0x000ee20000300800 */
[----:B----4-:R-:W-:-:S02]  /*1ebb0*/  LEA R21, P5, R11, R6, 0x1 ;  /* 0x000000060b157211 */ /* 0x010fc400078a08ff */
[----:B------:R-:W-:-:S03]  /*1ebc0*/  LEA.HI.X.SX32 R20, R20, R7, 0x1, P6 ;  /* 0x0000000714147211 */ /* 0x000fc600030f0eff */
[----:B------:R-:W-:Y:S04]  /*1ebd0*/  STL [R1+0xd2c], R21 ;  /* 0x000d2c1501007387 */ /* 0x000fe80000100800 */
[----:B------:R-:W4:Y:S04]  /*1ebe0*/  LDL.LU R24, [R1+0x20] ;  /* 0x0000200001187983 */ /* 0x000f280000300800 */
[----:B------:R1:W-:Y:S04]  /*1ebf0*/  STL [R1+0xcf8], R20 ;  /* 0x000cf81401007387 */ /* 0x0003e80000100800 */
[----:B0-----:R-:W3:Y:S01]  /*1ec00*/  LDL.LU R23, [R1+0x1c] ;  /* 0x00001c0001177983 */ /* 0x001ee20000300800 */
[----:B-1----:R-:W-:-:S02]  /*1ec10*/  LEA.HI.X.SX32 R20, R15, R7, 0x1, P0 ;  /* 0x000000070f147211 */ /* 0x002fc400000f0eff */
[----:B------:R-:W-:-:S05]  /*1ec20*/  LEA R21, P6, R12, R6, 0x1 ;  /* 0x000000060c157211 */ /* 0x000fca00078c08ff */
[----:B------:R0:W-:Y:S04]  /*1ec30*/  STL [R1+0xd34], R21 ;  /* 0x000d341501007387 */ /* 0x0001e80000100800 */
[----:B------:R-:W4:Y:S04]  /*1ec40*/  LDL.LU R22, [R1+0x18] ;  /* 0x0000180001167983 */ /* 0x000f280000300800 */
[----:B------:R1:W-:Y:S01]  /*1ec50*/  STL [R1+0xd00], R20 ;  /* 0x000d001401007387 */ /* 0x0003e20000100800 */
[----:B------:R-:W-:-:S05]  /*1ec60*/  LEA R15, P0, R13, R6, 0x1 ;  /* 0x000000060d0f7211 */ /* 0x000fca00078008ff */
[----:B------:R1:W-:Y:S04]  /*1ec70*/  STL [R1+0xd3c], R15 ;  /* 0x000d3c0f01007387 */ /* 0x0003e80000100800 */
[----:B0-----:R-:W4:Y:S01]  /*1ec80*/  LDL.LU R21, [R1+0x14] ;  /* 0x0000140001157983 */ /* 0x001f220000300800 */
[----:B------:R-:W-:-:S05]  /*1ec90*/  LEA.HI.X.SX32 R9, R9, R7, 0x1, P1 ;  /* 0x0000000709097211 */ /* 0x000fca00008f0eff */
[----:B------:R0:W-:Y:S01]  /*1eca0*/  STL [R1+0xd08], R9 ;  /* 0x000d080901007387 */ /* 0x0001e20000100800 */
[----:B------:R-:W-:-:S03]  /*1ecb0*/  LEA.HI.X.SX32 R3, R3, R7, 0x1, P3 ;  /* 0x0000000703037211 */ /* 0x000fc600018f0eff */
[----:B-1----:R-:W4:Y:S01]  /*1ecc0*/  LDL.LU R20, [R1+0x10] ;  /* 0x0000100001147983 */ /* 0x002f220000300800 */
[----:B------:R-:W-:Y:S02]  /*1ecd0*/  LEA R15, P1, R16, R6, 0x1 ;  /* 0x00000006100f7211 */ /* 0x000fe400078208ff */
[----:B0-----:R-:W-:-:S03]  /*1ece0*/  LEA.HI.X.SX32 R9, R8, R7, 0x1, P2 ;  /* 0x0000000708097211 */ /* 0x001fc600010f0eff */
[----:B------:R0:W-:Y:S01]  /*1ecf0*/  STL [R1+0xd44], R15 ;  /* 0x000d440f01007387 */ /* 0x0001e20000100800 */
[----:B------:R-:W-:-:S03]  /*1ed00*/  LEA.HI.X.SX32 R0, R0, R7, 0x1, P4 ;  /* 0x0000000700007211 */ /* 0x000fc600020f0eff */
[----:B0-----:R-:W4:Y:S04]  /*1ed10*/  LDL.LU R15, [R1+0xc] ;  /* 0x00000c00010f7983 */ /* 0x001f280000300800 */
[----:B------:R0:W-:Y:S01]  /*1ed20*/  STL [R1+0xd10], R9 ;  /* 0x000d100901007387 */ /* 0x0001e20000100800 */
[----:B------:R-:W-:-:S03]  /*1ed30*/  LEA R8, P2, R17, R6, 0x1 ;  /* 0x0000000611087211 */ /* 0x000fc600078408ff */
[----:B0-----:R-:W4:Y:S04]  /*1ed40*/  LDL.LU R9, [R1+0x8] ;  /* 0x0000080001097983 */ /* 0x001f280000300800 */
[----:B------:R0:W-:Y:S04]  /*1ed50*/  STL [R1+0xd4c], R8 ;  /* 0x000d4c0801007387 */ /* 0x0001e80000100800 */
[----:B0-----:R-:W4:Y:S04]  /*1ed60*/  LDL.LU R8, [R1+0x4] ;  /* 0x0000040001087983 */ /* 0x001f280000300800 */
[----:B------:R2:W-:Y:S01]  /*1ed70*/  STL [R1+0xd18], R3 ;  /* 0x000d180301007387 */ /* 0x0005e20000100800 */
[----:B------:R-:W-:-:S02]  /*1ed80*/  LEA.HI.X.SX32 R11, R11, R7, 0x1, P5 ;  /* 0x000000070b0b7211 */ /* 0x000fc400028f0eff */
[-C--:B------:R-:W-:Y:S02]  /*1ed90*/  LEA.HI.X.SX32 R12, R12, R7.reuse, 0x1, P6 ;  /* 0x000000070c0c7211 */ /* 0x080fe400030f0eff */
[-C--:B------:R-:W-:Y:S02]  /*1eda0*/  LEA.HI.X.SX32 R13, R13, R7.reuse, 0x1, P0 ;  /* 0x000000070d0d7211 */ /* 0x080fe400000f0eff */
[-C--:B------:R-:W-:Y:S02]  /*1edb0*/  LEA.HI.X.SX32 R16, R16, R7.reuse, 0x1, P1 ;  /* 0x0000000710107211 */ /* 0x080fe400008f0eff */
[----:B------:R-:W-:Y:S02]  /*1edc0*/  LEA.HI.X.SX32 R17, R17, R7, 0x1, P2 ;  /* 0x0000000711117211 */ /* 0x000fe400010f0eff */
[----:B--2---:R-:W-:-:S05]  /*1edd0*/  LEA R3, P3, R18, R6, 0x1 ;  /* 0x0000000612037211 */ /* 0x004fca00078608ff */
[----:B------:R0:W-:Y:S04]  /*1ede0*/  STL [R1+0xd54], R3 ;  /* 0x000d540301007387 */ /* 0x0001e80000100800 */
[----:B0-----:R-:W2:Y:S04]  /*1edf0*/  LDL.LU R3, [R1] ;  /* 0x0000000001037983 */ /* 0x001ea80000300800 */
[----:B------:R0:W-:Y:S02]  /*1ee00*/  STL [R1+0xd20], R0 ;  /* 0x000d200001007387 */ /* 0x0001e40000100800 */
[----:B0-----:R-:W-:-:S05]  /*1ee10*/  LEA R0, P4, R28, R6, 0x1 ;  /* 0x000000061c007211 */ /* 0x001fca00078808ff */
[----:B------:R0:W-:Y:S04]  /*1ee20*/  STL [R1+0xd5c], R0 ;  /* 0x000d5c0001007387 */ /* 0x0001e80000100800 */
[----:B0-----:R-:W2:Y:S04]  /*1ee30*/  LDL.LU R0, [R1+0x1314] ;  /* 0x0013140001007983 */ /* 0x001ea80000300800 */
        /* <DEDUP_REMOVED lines=13> */
[----:B---3--:R-:W-:-:S05]  /*1ef10*/  LEA R16, P1, R26, R6, 0x1 ;  /* 0x000000061a107211 */ /* 0x008fca00078208ff */
[----:B------:R0:W-:Y:S01]  /*1ef20*/  STL [R1+0xd7c], R16 ;  /* 0x000d7c1001007387 */ /* 0x0001e20000100800 */
[----:B------:R-:W-:-:S03]  /*1ef30*/  LEA.HI.X.SX32 R18, R18, R7, 0x1, P3 ;  /* 0x0000000712127211 */ /* 0x000fc600018f0eff */
[----:B0-----:R-:W3:Y:S04]  /*1ef40*/  LDL.LU R16, [R1+0x1304] ;  /* 0x0013040001107983 */ /* 0x001ee80000300800 */
[----:B------:R0:W-:Y:S02]  /*1ef50*/  STL [R1+0xd48], R17 ;  /* 0x000d481101007387 */ /* 0x0001e40000100800 */
[----:B0-----:R-:W-:-:S05]  /*1ef60*/  LEA R17, P2, R25, R6, 0x1 ;  /* 0x0000000619117211 */ /* 0x001fca00078408ff */
[----:B------:R0:W-:Y:S01]  /*1ef70*/  STL [R1+0xd84], R17 ;  /* 0x000d841101007387 */ /* 0x0001e20000100800 */
[----:B------:R-:W-:-:S03]  /*1ef80*/  LEA.HI.X.SX32 R28, R28, R7, 0x1, P4 ;  /* 0x000000071c1c7211 */ /* 0x000fc600020f0eff */
[----:B0-----:R-:W3:Y:S04]  /*1ef90*/  LDL.LU R17, [R1+0x1300] ;  /* 0x0013000001117983 */ /* 0x001ee80000300800 */
[----:B------:R4:W-:Y:S02]  /*1efa0*/  STL [R1+0xd50], R18 ;  /* 0x000d501201007387 */ /* 0x0009e40000100800 */
[----:B----4-:R-:W-:-:S05]  /*1efb0*/  LEA R18, P3, R24, R6, 0x1 ;  /* 0x0000000618127211 */ /* 0x010fca00078608ff */
[----:B------:R0:W-:Y:S01]  /*1efc0*/  STL [R1+0xd8c], R18 ;  /* 0x000d8c1201007387 */ /* 0x0001e20000100800 */
[----:B------:R-:W-:-:S03]  /*1efd0*/  LEA.HI.X.SX32 R19, R19, R7, 0x1, P5 ;  /* 0x0000000713137211 */ /* 0x000fc600028f0eff */
[----:B0-----:R-:W4:Y:S04]  /*1efe0*/  LDL.LU R18, [R1+0x12fc] ;  /* 0x0012fc0001127983 */ /* 0x001f280000300800 */
[----:B------:R0:W-:Y:S02]  /*1eff0*/  STL [R1+0xd58], R28 ;  /* 0x000d581c01007387 */ /* 0x0001e40000100800 */
[----:B0-----:R-:W-:-:S05]  /*1f000*/  LEA R28, P4, R23, R6, 0x1 ;  /* 0x00000006171c7211 */ /* 0x001fca00078808ff */
[----:B------:R0:W-:Y:S01]  /*1f010*/  STL [R1+0xd94], R28 ;  /* 0x000d941c01007387 */ /* 0x0001e20000100800 */
[----:B------:R-:W-:-:S03]  /*1f020*/  LEA.HI.X.SX32 R29, R29, R7, 0x1, P6 ;  /* 0x000000071d1d7211 */ /* 0x000fc600030f0eff */
[----:B0-----:R-:W3:Y:S04]  /*1f030*/  LDL.LU R28, [R1+0x3a0] ;  /* 0x0003a000011c7983 */ /* 0x001ee80000300800 */
[----:B------:R0:W-:Y:S02]  /*1f040*/  STL [R1+0xd60], R19 ;  /* 0x000d601301007387 */ /* 0x0001e40000100800 */
[----:B0-----:R-:W-:-:S05]  /*1f050*/  LEA R19, P5, R22, R6, 0x1 ;  /* 0x0000000616137211 */ /* 0x001fca00078a08ff */
[----:B------:R0:W-:Y:S04]  /*1f060*/  STL [R1+0xd9c], R19 ;  /* 0x000d9c1301007387 */ /* 0x0001e80000100800 */
[----:B0-----:R-:W3:Y:S04]  /*1f070*/  LDL.LU R19, [R1+0x12f8] ;  /* 0x0012f80001137983 */ /* 0x001ee80000300800 */
[----:B------:R0:W-:Y:S02]  /*1f080*/  STL [R1+0xd68], R29 ;  /* 0x000d681d01007387 */ /* 0x0001e40000100800 */
[----:B0-----:R-:W-:-:S05]  /*1f090*/  LEA R29, P6, R21, R6, 0x1 ;  /* 0x00000006151d7211 */ /* 0x001fca00078c08ff */
[----:B------:R0:W-:Y:S04]  /*1f0a0*/  STL [R1+0xda4], R29 ;  /* 0x000da41d01007387 */ /* 0x0001e80000100800 */
[----:B0-----:R-:W4:Y:S01]  /*1f0b0*/  LDL.LU R29, [R1+0x12f4] ;  /* 0x0012f400011d7983 */ /* 0x001f220000300800 */
[-C--:B------:R-:W-:Y:S02]  /*1f0c0*/  LEA.HI.X.SX32 R27, R27, R7.reuse, 0x1, P0 ;  /* 0x000000071b1b7211 */ /* 0x080fe400000f0eff */
[----:B------:R-:W-:-:S03]  /*1f0d0*/  LEA.HI.X.SX32 R26, R26, R7, 0x1, P1 ;  /* 0x000000071a1a7211 */ /* 0x000fc600008f0eff */
[----:B------:R0:W-:Y:S01]  /*1f0e0*/  STL [R1+0xd70], R27 ;  /* 0x000d701b01007387 */ /* 0x0001e20000100800 */
[----:B------:R-:W-:Y:S02]  /*1f0f0*/  LEA.HI.X.SX32 R24, R24, R7, 0x1, P3 ;  /* 0x0000000718187211 */ /* 0x000fe400018f0eff */
[----:B0-----:R-:W-:-:S05]  /*1f100*/  LEA R27, P0, R20, R6, 0x1 ;  /* 0x00000006141b7211 */ /* 0x001fca00078008ff */
[----:B------:R0:W-:Y:S04]  /*1f110*/  STL [R1+0xdac], R27 ;  /* 0x000dac1b01007387 */ /* 0x0001e80000100800 */
[----:B------:R1:W-:Y:S01]  /*1f120*/  STL [R1+0xd78], R26 ;  /* 0x000d781a01007387 */ /* 0x0003e20000100800 */
[-C--:B0-----:R-:W-:Y:S02]  /*1f130*/  LEA R27, P1, R15, R6.reuse, 0x1 ;  /* 0x000000060f1b7211 */ /* 0x081fe400078208ff */
[----:B-1----:R-:W-:Y:S02]  /*1f140*/  LEA.HI.X.SX32 R26, R25, R7, 0x1, P2 ;  /* 0x00000007191a7211 */ /* 0x002fe400010f0eff */
[-C--:B------:R-:W-:Y:S01]  /*1f150*/  LEA R25, P2, R9, R6.reuse, 0x1 ;  /* 0x0000000609197211 */ /* 0x080fe200078408ff */
[----:B------:R-:W-:Y:S04]  /*1f160*/  STL [R1+0xdb4], R27 ;  /* 0x000db41b01007387 */ /* 0x000fe80000100800 */
[----:B------:R0:W-:Y:S04]  /*1f170*/  STL [R1+0xd80], R26 ;  /* 0x000d801a01007387 */ /* 0x0001e80000100800 */
[----:B------:R1:W-:Y:S04]  /*1f180*/  STL [R1+0xdbc], R25 ;  /* 0x000dbc1901007387 */ /* 0x0003e80000100800 */
[----:B------:R2:W-:Y:S01]  /*1f190*/  STL [R1+0xd88], R24 ;  /* 0x000d881801007387 */ /* 0x0005e20000100800 */
[----:B0-----:R-:W-:-:S02]  /*1f1a0*/  LEA R26, P3, R8, R6, 0x1 ;  /* 0x00000006081a7211 */ /* 0x001fc400078608ff */
[-C--:B-1----:R-:W-:Y:S02]  /*1f1b0*/  LEA.HI.X.SX32 R25, R23, R7.reuse, 0x1, P4 ;  /* 0x0000000717197211 */ /* 0x082fe400020f0eff */
[-C--:B------:R-:W-:Y:S02]  /*1f1c0*/  LEA.HI.X.SX32 R23, R22, R7.reuse, 0x1, P5 ;  /* 0x0000000716177211 */ /* 0x080fe400028f0eff */
[----:B--2---:R-:W-:Y:S01]  /*1f1d0*/  LEA R24, P4, R3, R6, 0x1 ;  /* 0x0000000603187211 */ /* 0x004fe200078808ff */
[----:B------:R-:W-:Y:S01]  /*1f1e0*/  STL [R1+0xdc4], R26 ;  /* 0x000dc41a01007387 */ /* 0x000fe20000100800 */
[----:B------:R-:W-:-:S03]  /*1f1f0*/  LEA.HI.X.SX32 R21, R21, R7, 0x1, P6 ;  /* 0x0000000715157211 */ /* 0x000fc600030f0eff */
[----:B------:R-:W-:Y:S04]  /*1f200*/  STL [R1+0xd90], R25 ;  /* 0x000d901901007387 */ /* 0x000fe80000100800 */
[----:B------:R-:W-:Y:S04]  /*1f210*/  STL [R1+0xdcc], R24 ;  /* 0x000dcc1801007387 */ /* 0x000fe80000100800 */
[----:B------:R3:W-:Y:S01]  /*1f220*/  STL [R1+0xd98], R23 ;  /* 0x000d981701007387 */ /* 0x0007e20000100800 */
[----:B------:R-:W-:Y:S02]  /*1f230*/  LEA.HI.X.SX32 R9, R9, R7, 0x1, P2 ;  /* 0x0000000709097211 */ /* 0x000fe400010f0eff */
[----:B---3--:R-:W-:-:S02]  /*1f240*/  LEA R23, P6, R19, R6, 0x1 ;  /* 0x0000000613177211 */ /* 0x008fc400078c08ff */
[----:B----4-:R-:W-:-:S05]  /*1f250*/  LEA R22, P5, R29, R6, 0x1 ;  /* 0x000000061d167211 */ /* 0x010fca00078a08ff */
[----:B------:R0:W-:Y:S04]  /*1f260*/  STL [R1+0xdd4], R22 ;  /* 0x000dd41601007387 */ /* 0x0001e80000100800 */
[----:B------:R1:W-:Y:S01]  /*1f270*/  STL [R1+0xda0], R21 ;  /* 0x000da01501007387 */ /* 0x0003e20000100800 */
[-C--:B0-----:R-:W-:Y:S02]  /*1f280*/  LEA.HI.X.SX32 R22, R20, R7.reuse, 0x1, P0 ;  /* 0x0000000714167211 */ /* 0x081fe400000f0eff */
[----:B------:R-:W-:Y:S02]  /*1f290*/  LEA.HI.X.SX32 R20, R15, R7, 0x1, P1 ;  /* 0x000000070f147211 */ /* 0x000fe400008f0eff */
[-C--:B-1----:R-:W-:Y:S01]  /*1f2a0*/  LEA R21, P0, R18, R6.reuse, 0x1 ;  /* 0x0000000612157211 */ /* 0x082fe200078008ff */
[----:B------:R-:W-:Y:S01]  /*1f2b0*/  STL [R1+0xddc], R23 ;  /* 0x000ddc1701007387 */ /* 0x000fe20000100800 */
[----:B------:R-:W-:-:S03]  /*1f2c0*/  LEA R15, P1, R17, R6, 0x1 ;  /* 0x00000006110f7211 */ /* 0x000fc600078208ff */
[----:B------:R-:W-:Y:S04]  /*1f2d0*/  STL [R1+0xda8], R22 ;  /* 0x000da81601007387 */ /* 0x000fe80000100800 */
[----:B------:R-:W-:Y:S04]  /*1f2e0*/  STL [R1+0xde4], R21 ;  /* 0x000de41501007387 */ /* 0x000fe80000100800 */
[----:B------:R0:W-:Y:S04]  /*1f2f0*/  STL [R1+0xdb0], R20 ;  /* 0x000db01401007387 */ /* 0x0001e80000100800 */
[----:B------:R1:W-:Y:S04]  /*1f300*/  STL [R1+0xdec], R15 ;  /* 0x000dec0f01007387 */ /* 0x0003e80000100800 */
[----:B------:R2:W-:Y:S01]  /*1f310*/  STL [R1+0xdb8], R9 ;  /* 0x000db80901007387 */ /* 0x0005e20000100800 */
[----:B0-----:R-:W-:-:S02]  /*1f320*/  LEA R20, P2, R16, R6, 0x1 ;  /* 0x0000000610147211 */ /* 0x001fc400078408ff */
[----:B-1----:R-:W-:-:S03]  /*1f330*/  LEA.HI.X.SX32 R15, R8, R7, 0x1, P3 ;  /* 0x00000007080f7211 */ /* 0x002fc600018f0eff */
[----:B------:R-:W-:Y:S01]  /*1f340*/  STL [R1+0xdf4], R20 ;  /* 0x000df41401007387 */ /* 0x000fe20000100800 */
[----:B------:R-:W-:Y:S02]  /*1f350*/  LEA.HI.X.SX32 R8, R3, R7, 0x1, P4 ;  /* 0x0000000703087211 */ /* 0x000fe400020f0eff */
[-C--:B--2---:R-:W-:Y:S01]  /*1f360*/  LEA R9, P3, R13, R6.reuse, 0x1 ;  /* 0x000000060d097211 */ /* 0x084fe200078608ff */
[----:B------:R-:W-:Y:S01]  /*1f370*/  STL [R1+0xdc0], R15 ;  /* 0x000dc00f01007387 */ /* 0x000fe20000100800 */
[----:B------:R-:W-:-:S03]  /*1f380*/  LEA R3, P4, R12, R6, 0x1 ;  /* 0x000000060c037211 */ /* 0x000fc600078808ff */
[----:B------:R0:W-:Y:S04]  /*1f390*/  STL [R1+0xdfc], R9 ;  /* 0x000dfc0901007387 */ /* 0x0001e80000100800 */
[----:B------:R1:W-:Y:S01]  /*1f3a0*/  STL [R1+0xdc8], R8 ;  /* 0x000dc80801007387 */ /* 0x0003e20000100800 */
[----:B0-----:R-:W-:-:S03]  /*1f3b0*/  LEA.HI.X.SX32 R9, R29, R7, 0x1, P5 ;  /* 0x000000071d097211 */ /* 0x001fc600028f0eff */
[----:B------:R0:W-:Y:S01]  /*1f3c0*/  STL [R1+0xe04], R3 ;  /* 0x000e040301007387 */ /* 0x0001e20000100800 */
[----:B-1----:R-:W-:-:S03]  /*1f3d0*/  LEA R8, P5, R11, R6, 0x1 ;  /* 0x000000060b087211 */ /* 0x002fc600078a08ff */
        /* <DEDUP_REMOVED lines=12> */
[----:B------:R-:W-:Y:S04]  /*1f4a0*/  STL [R1+0xde8], R9 ;  /* 0x000de80901007387 */ /* 0x000fe80000100800 */
[----:B------:R-:W2:Y:S01]  /*1f4b0*/  LDL.LU R27, [R1+0x4a4] ;  /* 0x0004a400011b7983 */ /* 0x000ea20000300800 */
[----:B0-----:R-:W-:-:S03]  /*1f4c0*/  LEA.HI.X.SX32 R3, R16, R7, 0x1, P2 ;  /* 0x0000000710037211 */ /* 0x001fc600010f0eff */
[----:B------:R-:W-:Y:S04]  /*1f4d0*/  STL [R1+0xe14], R8 ;  /* 0x000e140801007387 */ /* 0x000fe80000100800 */
[----:B------:R-:W3:Y:S04]  /*1f4e0*/  LDL.LU R26, [R1+0x4a8] ;  /* 0x0004a800011a7983 */ /* 0x000ee80000300800 */
[----:B------:R0:W-:Y:S04]  /*1f4f0*/  STL [R1+0xdf0], R3 ;  /* 0x000df00301007387 */ /* 0x0001e80000100800 */
[----:B------:R-:W4:Y:S04]  /*1f500*/  LDL.LU R25, [R1+0x480] ;  /* 0x0004800001197983 */ /* 0x000f280000300800 */
[----:B------:R-:W4:Y:S01]  /*1f510*/  LDL.LU R24, [R1+0x484] ;  /* 0x0004840001187983 */ /* 0x000f220000300800 */
[----:B0-----:R-:W-:-:S03]  /*1f520*/  LEA R3, P2, R10, R6, 0x1 ;  /* 0x000000060a037211 */ /* 0x001fc600078408ff */
[----:B------:R-:W4:Y:S01]  /*1f530*/  LDL.LU R23, [R1+0x488] ;  /* 0x0004880001177983 */ /* 0x000f220000300800 */
[----:B------:R-:W-:-:S03]  /*1f540*/  LEA.HI.X.SX32 R8, R13, R7, 0x1, P3 ;  /* 0x000000070d087211 */ /* 0x000fc600018f0eff */
[----:B------:R-:W4:Y:S04]  /*1f550*/  LDL.LU R22, [R1+0x48c] ;  /* 0x00048c0001167983 */ /* 0x000f280000300800 */
[----:B------:R0:W-:Y:S04]  /*1f560*/  STL [R1+0xe18], R3 ;  /* 0x000e180301007387 */ /* 0x0001e80000100800 */
[----:B------:R-:W4:Y:S01]  /*1f570*/  LDL.LU R21, [R1+0x490] ;  /* 0x0004900001157983 */ /* 0x000f220000300800 */
[----:B------:R-:W-:-:S03]  /*1f580*/  LEA.HI.X.SX32 R9, R12, R7, 0x1, P4 ;  /* 0x000000070c097211 */ /* 0x000fc600020f0eff */
[----:B------:R1:W-:Y:S01]  /*1f590*/  STL [R1+0xdf8], R8 ;  /* 0x000df80801007387 */ /* 0x0003e20000100800 */
[----:B0-----:R-:W-:-:S03]  /*1f5a0*/  LEA R3, P3, R5, R6, 0x1 ;  /* 0x0000000605037211 */ /* 0x001fc600078608ff */
[----:B------:R-:W4:Y:S04]  /*1f5b0*/  LDL.LU R20, [R1+0x494] ;  /* 0x0004940001147983 */ /* 0x000f280000300800 */
[----:B------:R0:W-:Y:S04]  /*1f5c0*/  STL [R1+0xe1c], R3 ;  /* 0x000e1c0301007387 */ /* 0x0001e80000100800 */
[----:B-1----:R-:W4:Y:S04]  /*1f5d0*/  LDL.LU R8, [R1+0x498] ;  /* 0x0004980001087983 */ /* 0x002f280000300800 */
[----:B------:R1:W-:Y:S01]  /*1f5e0*/  STL [R1+0xe00], R9 ;  /* 0x000e000901007387 */ /* 0x0003e20000100800 */
[----:B0-----:R-:W-:-:S03]  /*1f5f0*/  LEA R3, P4, R4, R6, 0x1 ;  /* 0x0000000604037211 */ /* 0x001fc600078808ff */
[----:B------:R-:W4:Y:S01]  /*1f600*/  LDL.LU R15, [R1+0x49c] ;  /* 0x00049c00010f7983 */ /* 0x000f220000300800 */
[----:B------:R-:W-:-:S03]  /*1f610*/  LEA.HI.X.SX32 R6, R11, R7, 0x1, P5 ;  /* 0x000000070b067211 */ /* 0x000fc600028f0eff */
[----:B------:R-:W-:Y:S01]  /*1f620*/  STL [R1+0x6ac], R3 ;  /* 0x0006ac0301007387 */ /* 0x000fe20000100800 */
[----:B------:R-:W-:-:S03]  /*1f630*/  LEA.HI.X.SX32 R12, R0, R7, 0x1, P0 ;  /* 0x00000007000c7211 */ /* 0x000fc600000f0eff */
[----:B-1----:R-:W4:Y:S04]  /*1f640*/  LDL.LU R9, [R1+0x4a0] ;  /* 0x0004a00001097983 */ /* 0x002f280000300800 */
[----:B------:R0:W-:Y:S04]  /*1f650*/  STL [R1+0x698], R6 ;  /* 0x0006980601007387 */ /* 0x0001e80000100800 */
[----:B------:R-:W4:Y:S01]  /*1f660*/  LDL.LU R0, [R1+0x12f0] ;  /* 0x0012f00001007983 */ /* 0x000f220000300800 */
[----:B0-----:R-:W-:Y:S02]  /*1f670*/  LEA.HI.X.SX32 R6, R28, R7, 0x1, P6 ;  /* 0x000000071c067211 */ /* 0x001fe400030f0eff */
[----:B------:R-:W0:Y:S01]  /*1f680*/  S2R R28, SR_TID.X ;  /* 0x00000000001c7919 */ /* 0x000e220000002100 */
[----:B------:R-:W-:-:S02]  /*1f690*/  LEA R3, P5, R2, UR14, 0x1 ;  /* 0x0000000e02037c11 */ /* 0x000fc4000f8a08ff */
[-C--:B------:R-:W-:Y:S01]  /*1f6a0*/  LEA.HI.X.SX32 R11, R14, R7.reuse, 0x1, P1 ;  /* 0x000000070e0b7211 */ /* 0x080fe200008f0eff */
[----:B------:R1:W-:Y:S01]  /*1f6b0*/  STL [R1+0x69c], R6 ;  /* 0x00069c0601007387 */ /* 0x0003e20000100800 */
[-C--:B------:R-:W-:Y:S02]  /*1f6c0*/  LEA.HI.X.SX32 R5, R5, R7.reuse, 0x1, P3 ;  /* 0x0000000705057211 */ /* 0x080fe400018f0eff */
[-C--:B------:R-:W-:Y:S01]  /*1f6d0*/  LEA.HI.X.SX32 R4, R4, R7.reuse, 0x1, P4 ;  /* 0x0000000704047211 */ /* 0x080fe200020f0eff */
[----:B------:R-:W-:Y:S01]  /*1f6e0*/  STL [R1+0x6a0], R12 ;  /* 0x0006a00c01007387 */ /* 0x000fe20000100800 */
[----:B-1----:R-:W-:Y:S02]  /*1f6f0*/  LEA.HI.X.SX32 R6, R10, R7, 0x1, P2 ;  /* 0x000000070a067211 */ /* 0x002fe400010f0eff */
[----:B0-----:R-:W-:-:S04]  /*1f700*/  SHF.R.U32.HI R19, RZ, 0x5, R28 ;  /* 0x00000005ff137819 */ /* 0x001fc8000001161c */
[----:B------:R-:W-:-:S04]  /*1f710*/  SGXT.U32 R19, R19, 0x1 ;  /* 0x000000011313781a */ /* 0x000fc80000000000 */
[----:B------:R-:W-:-:S05]  /*1f720*/  LOP3.LUT R28, R19, 0x1e, RZ, 0xfc, !PT ;  /* 0x0000001e131c7812 */ /* 0x000fca00078efcff */
[----:B------:R-:W-:Y:S01]  /*1f730*/  IMAD R28, R28, UR10, RZ ;  /* 0x0000000a1c1c7c24 */ /* 0x000fe2000f8e02ff */
[----:B------:R-:W-:Y:S04]  /*1f740*/  STL [R1+0x6a4], R11 ;  /* 0x0006a40b01007387 */ /* 0x000fe80000100800 */
[----:B------:R-:W-:Y:S01]  /*1f750*/  LEA R7, P2, R28, R3, 0x1 ;  /* 0x000000031c077211 */ /* 0x000fe200078408ff */
[----:B------:R0:W-:Y:S04]  /*1f760*/  STL [R1+0x6a8], R6 ;  /* 0x0006a80601007387 */ /* 0x0001e80000100800 */
[----:B------:R-:W-:Y:S04]  /*1f770*/  STL [R1+0x6b0], R5 ;  /* 0x0006b00501007387 */ /* 0x000fe80000100800 */
[----:B------:R-:W-:Y:S01]  /*1f780*/  STL [R1+0x5c4], R4 ;  /* 0x0005c40401007387 */ /* 0x000fe20000100800 */
[----:B------:R-:W-:Y:S01]  /*1f790*/  LEA.HI.X.SX32 R2, R2, UR15, 0x1, P5 ;  /* 0x0000000f02027c11 */ /* 0x000fe2000a8f0eff */
[----:B------:R-:W-:Y:S01]  /*1f7a0*/  IMAD R29, RZ, RZ, -UR10 ;  /* 0x8000000aff1d7e24 */ /* 0x000fe2000f8e02ff */
[----:B------:R-:W-:Y:S01]  /*1f7b0*/  ULEA UR7, UR4, UR6, 0x4 ;  /* 0x0000000604077291 */ /* 0x000fe2000f8e20ff */
[----:B------:R4:W-:Y:S01]  /*1f7c0*/  STL [R1+0x5cc], R7 ;  /* 0x0005cc0701007387 */ /* 0x0009e20000100800 */
[----:B0-----:R-:W-:Y:S01]  /*1f7d0*/  IMAD R6, R19, UR10, RZ ;  /* 0x0000000a13067c24 */ /* 0x001fe2000f8e02ff */
[----:B------:R-:W-:-:S02]  /*1f7e0*/  USHF.R.S32.HI UR9, URZ, 0x1f, UR5 ;  /* 0x0000001fff097899 */ /* 0x000fc40008011405 */
[----:B------:R-:W-:Y:S01]  /*1f7f0*/  USHF.L.U32 UR8, UR8, 0x5, URZ ;  /* 0x0000000508087899 */ /* 0x000fe200080006ff */
[----:B------:R-:W0:Y:S01]  /*1f800*/  LDCU UR15, c[0x0][0x3a0] ;  /* 0x00007400ff0f77ac */ /* 0x000e220008000800 */
[-C--:B--2---:R-:W-:Y:S02]  /*1f810*/  LEA R11, P6, R27, R3.reuse, 0x1 ;  /* 0x000000031b0b7211 */ /* 0x084fe400078c08ff */
[----:B---3--:R-:W-:-:S03]  /*1f820*/  LEA R10, P1, R26, R3, 0x1 ;  /* 0x000000031a0a7211 */ /* 0x008fc600078208ff */
[----:B------:R1:W-:Y:S04]  /*1f830*/  STL [R1+0x624], R11 ;  /* 0x0006240b01007387 */ /* 0x0003e80000100800 */
[----:B------:R2:W-:Y:S01]  /*1f840*/  STL [R1+0x62c], R10 ;  /* 0x00062c0a01007387 */ /* 0x0005e20000100800 */
[-C--:B----4-:R-:W-:Y:S02]  /*1f850*/  LEA R7, P0, R25, R3.reuse, 0x1 ;  /* 0x0000000319077211 */ /* 0x090fe400078008ff */
[----:B-1----:R-:W-:-:S03]  /*1f860*/  LEA R11, P5, R24, R3, 0x1 ;  /* 0x00000003180b7211 */ /* 0x002fc600078a08ff */
[----:B------:R1:W-:Y:S01]  /*1f870*/  STL [R1+0x634], R7 ;  /* 0x0006340701007387 */ /* 0x0003e20000100800 */
[----:B--2---:R-:W-:-:S03]  /*1f880*/  LEA R10, P4, R23, R3, 0x1 ;  /* 0x00000003170a7211 */ /* 0x004fc600078808ff */
[----:B------:R2:W-:Y:S01]  /*1f890*/  STL [R1+0x63c], R11 ;  /* 0x00063c0b01007387 */ /* 0x0005e20000100800 */
[----:B-1----:R-:W-:-:S03]  /*1f8a0*/  LEA.HI.X.SX32 R7, R28, R2, 0x1, P2 ;  /* 0x000000021c077211 */ /* 0x002fc600010f0eff */
[----:B------:R1:W-:Y:S01]  /*1f8b0*/  STL [R1+0x644], R10 ;  /* 0x0006440a01007387 */ /* 0x0003e20000100800 */
[----:B--2---:R-:W-:-:S03]  /*1f8c0*/  LEA R11, P3, R22, R3, 0x1 ;  /* 0x00000003160b7211 */ /* 0x004fc600078608ff */
[----:B------:R2:W-:Y:S01]  /*1f8d0*/  STL [R1+0x5c8], R7 ;  /* 0x0005c80701007387 */ /* 0x0005e20000100800 */
[----:B-1----:R-:W-:-:S03]  /*1f8e0*/  LEA.HI.X.SX32 R10, R27, R2, 0x1, P6 ;  /* 0x000000021b0a7211 */ /* 0x002fc600030f0eff */
[----:B------:R1:W-:Y:S01]  /*1f8f0*/  STL [R1+0x64c], R11 ;  /* 0x00064c0b01007387 */ /* 0x0003e20000100800 */
[----:B--2---:R-:W-:-:S03]  /*1f900*/  LEA R7, P2, R21, R3, 0x1 ;  /* 0x0000000315077211 */ /* 0x004fc600078408ff */
[----:B------:R2:W-:Y:S04]  /*1f910*/  STL [R1+0x620], R10 ;  /* 0x0006200a01007387 */ /* 0x0005e80000100800 */
[----:B------:R3:W-:Y:S01]  /*1f920*/  STL [R1+0x654], R7 ;  /* 0x0006540701007387 */ /* 0x0007e20000100800 */
[----:B-1----:R-:W-:Y:S02]  /*1f930*/  LEA.HI.X.SX32 R11, R26, R2, 0x1, P1 ;  /* 0x000000021a0b7211 */ /* 0x002fe400008f0eff */
[----:B--2---:R-:W-:-:S03]  /*1f940*/  LEA R10, P1, R20, R3, 0x1 ;  /* 0x00000003140a7211 */ /* 0x004fc600078208ff */
[----:B------:R1:W-:Y:S01]  /*1f950*/  STL [R1+0x628], R11 ;  /* 0x0006280b01007387 */ /* 0x0003e20000100800 */
[----:B---3--:R-:W-:-:S03]  /*1f960*/  LEA.HI.X.SX32 R7, R25, R2, 0x1, P0 ;  /* 0x0000000219077211 */ /* 0x008fc600000f0eff */
[----:B------:R2:W-:Y:S04]  /*1f970*/  STL [R1+0x65c], R10 ;  /* 0x00065c0a01007387 */ /* 0x0005e80000100800 */
[----:B------:R3:W-:Y:S01]  /*1f980*/  STL [R1+0x630], R7 ;  /* 0x0006300701007387 */ /* 0x0007e20000100800 */
[----:B-1----:R-:W-:Y:S02]  /*1f990*/  LEA R11, P0, R8, R3, 0x1 ;  /* 0x00000003080b7211 */ /* 0x002fe400078008ff */
[----:B--2---:R-:W-:-:S03]  /*1f9a0*/  LEA.HI.X.SX32 R10, R24, R2, 0x1, P5 ;  /* 0x00000002180a7211 */ /* 0x004fc600028f0eff */
[----:B------:R1:W-:Y:S01]  /*1f9b0*/  STL [R1+0x664], R11 ;  /* 0x0006640b01007387 */ /* 0x0003e20000100800 */
[----:B---3--:R-:W-:-:S03]  /*1f9c0*/  LEA R7, P5, R15, R3, 0x1 ;  /* 0x000000030f077211 */ /* 0x008fc600078a08ff */
[----:B------:R2:W-:Y:S01]  /*1f9d0*/  STL [R1+0x638], R10 ;  /* 0x0006380a01007387 */ /* 0x0005e20000100800 */
[----:B------:R-:W-:-:S03]  /*1f9e0*/  IMAD R4, R29, 0x2, R0 ;  /* 0x000000021d047824 */ /* 0x000fc600078e0200 */
[----:B------:R3:W-:Y:S01]  /*1f9f0*/  STL [R1+0x66c], R7 ;  /* 0x00066c0701007387 */ /* 0x0007e20000100800 */
[----:B-1----:R-:W-:Y:S02]  /*1fa00*/  LEA.HI.X.SX32 R11, R23, R2, 0x1, P4 ;  /* 0x00000002170b7211 */ /* 0x002fe400020f0eff */
[----:B--2---:R-:W-:-:S03]  /*1fa10*/  LEA R10, P4, R9, R3, 0x1 ;  /* 0x00000003090a7211 */ /* 0x004fc600078808ff */
[----:B------:R1:W-:Y:S01]  /*1fa20*/  STL [R1+0x640], R11 ;  /* 0x0006400b01007387 */ /* 0x0003e20000100800 */
[----:B---3--:R-:W-:-:S03]  /*1fa30*/  LEA.HI.X.SX32 R7, R22, R2, 0x1, P3 ;  /* 0x0000000216077211 */ /* 0x008fc600018f0eff */
[----:B------:R2:W-:Y:S01]  /*1fa40*/  STL [R1+0x674], R10 ;  /* 0x0006740a01007387 */ /* 0x0005e20000100800 */
[----:B------:R-:W-:-:S03]  /*1fa50*/  IMAD R5, R29, 0x2, R4 ;  /* 0x000000021d057824 */ /* 0x000fc600078e0204 */
[----:B------:R3:W-:Y:S01]  /*1fa60*/  STL [R1+0x648], R7 ;  /* 0x0006480701007387 */ /* 0x0007e20000100800 */
[----:B-1----:R-:W-:Y:S02]  /*1fa70*/  LEA R11, P3, R0, R3, 0x1 ;  /* 0x00000003000b7211 */ /* 0x002fe400078608ff */
[----:B--2---:R-:W-:-:S03]  /*1fa80*/  LEA.HI.X.SX32 R10, R21, R2, 0x1, P2 ;  /* 0x00000002150a7211 */ /* 0x004fc600010f0eff */
[----:B------:R1:W-:Y:S01]  /*1fa90*/  STL [R1+0x680], R11 ;  /* 0x0006800b01007387 */ /* 0x0003e20000100800 */
[----:B---3--:R-:W-:-:S03]  /*1faa0*/  LEA R7, P2, R4, R3, 0x1 ;  /* 0x0000000304077211 */ /* 0x008fc600078408ff */
[----:B------:R2:W-:Y:S04]  /*1fab0*/  STL [R1+0x650], R10 ;  /* 0x0006500a01007387 */ /* 0x0005e80000100800 */
[----:B------:R3:W-:Y:S01]  /*1fac0*/  STL [R1+0x690], R7 ;  /* 0x0006900701007387 */ /* 0x0007e20000100800 */
[----:B-1----:R-:W-:Y:S02]  /*1fad0*/  LEA.HI.X.SX32 R11, R20, R2, 0x1, P1 ;  /* 0x00000002140b7211 */ /* 0x002fe400008f0eff */
[----:B--2---:R-:W-:-:S03]  /*1fae0*/  LEA R10, P1, R5, R3, 0x1 ;  /* 0x00000003050a7211 */ /* 0x004fc600078208ff */
[----:B------:R-:W-:Y:S01]  /*1faf0*/  STL [R1+0x658], R11 ;  /* 0x0006580b01007387 */ /* 0x000fe20000100800 */
[----:B---3--:R-:W-:-:S03]  /*1fb00*/  LEA.HI.X.SX32 R7, R8, R2, 0x1, P0 ;  /* 0x0000000208077211 */ /* 0x008fc600000f0eff */
[----:B------:R1:W-:Y:S01]  /*1fb10*/  STL [R1+0x694], R10 ;  /* 0x0006940a01007387 */ /* 0x0003e20000100800 */
[----:B------:R-:W-:-:S03]  /*1fb20*/  LEA R3, P0, R6, R3, 0x1 ;  /* 0x0000000306037211 */ /* 0x000fc600078008ff */
[----:B------:R2:W-:Y:S01]  /*1fb30*/  STL [R1+0x660], R7 ;  /* 0x0006600701007387 */ /* 0x0005e20000100800 */
[----:B-1----:R-:W-:-:S03]  /*1fb40*/  LEA.HI.X.SX32 R10, R15, R2, 0x1, P5 ;  /* 0x000000020f0a7211 */ /* 0x002fc600028f0eff */
[----:B------:R1:W-:Y:S01]  /*1fb50*/  STL [R1+0x68c], R3 ;  /* 0x00068c0301007387 */ /* 0x0003e20000100800 */
[----:B--2---:R-:W-:-:S03]  /*1fb60*/  LEA.HI.X.SX32 R7, R9, R2, 0x1, P4 ;  /* 0x0000000209077211 */ /* 0x004fc600020f0eff */
[----:B------:R-:W-:Y:S01]  /*1fb70*/  STL [R1+0x668], R10 ;  /* 0x0006680a01007387 */ /* 0x000fe20000100800 */
[----:B-1----:R-:W-:-:S03]  /*1fb80*/  LEA.HI.X.SX32 R3, R0, R2, 0x1, P3 ;  /* 0x0000000200037211 */ /* 0x002fc600018f0eff */
[----:B------:R1:W5:Y:S04]  /*1fb90*/  LDL.LU R0, [R1+0x12ec] ;  /* 0x0012ec0001007983 */ /* 0x0003680000300800 */
[----:B------:R2:W-:Y:S04]  /*1fba0*/  STL [R1+0x670], R7 ;  /* 0x0006700701007387 */ /* 0x0005e80000100800 */
[----:B------:R3:W-:Y:S01]  /*1fbb0*/  STL [R1+0x678], R3 ;  /* 0x0006780301007387 */ /* 0x0007e20000100800 */
[-C--:B--2---:R-:W-:Y:S02]  /*1fbc0*/  LEA.HI.X.SX32 R7, R4, R2.reuse, 0x1, P2 ;  /* 0x0000000204077211 */ /* 0x084fe400010f0eff */
[----:B------:R-:W-:-:S02]  /*1fbd0*/  LEA.HI.X.SX32 R4, R5, R2, 0x1, P1 ;  /* 0x0000000205047211 */ /* 0x000fc400008f0eff */
[----:B---3--:R-:W-:Y:S01]  /*1fbe0*/  LEA.HI.X.SX32 R3, R6, R2, 0x1, P0 ;  /* 0x0000000206037211 */ /* 0x008fe200000f0eff */
[----:B------:R-:W-:Y:S04]  /*1fbf0*/  STL [R1+0x684], R7 ;  /* 0x0006840701007387 */ /* 0x000fe80000100800 */
[----:B------:R-:W-:Y:S04]  /*1fc00*/  STL [R1+0x688], R4 ;  /* 0x0006880401007387 */ /* 0x000fe80000100800 */
[----:B------:R2:W-:Y:S04]  /*1fc10*/  STL [R1+0x67c], R3 ;  /* 0x00067c0301007387 */ /* 0x0005e80000100800 */
        /* <DEDUP_REMOVED lines=180> */
[----:B------:R-:W3:Y:S03]  /*20760*/  S2R R8, SR_TID.X ;  /* 0x0000000000087919 */ /* 0x000ee60000002100 */
        /* <DEDUP_REMOVED lines=18> */
[----:B---3--:R-:W-:Y:S01]  /*20890*/  LOP3.LUT R8, R8, 0x3f, RZ, 0xc0, !PT ;  /* 0x0000003f08087812 */ /* 0x008fe200078ec0ff */
[----:B------:R-:W-:-:S02]  /*208a0*/  USHF.L.U32 UR4, UR10, 0x5, URZ ;  /* 0x000000050a047899 */ /* 0x000fc400080006ff */
[----:B------:R-:W-:Y:S02]  /*208b0*/  ULEA.HI UR9, UR9, UR5, URZ, 0x5 ;  /* 0x0000000509097291 */ /* 0x000fe4000f8f28ff */
[----:B------:R-:W-:Y:S01]  /*208c0*/  USHF.R.S32.HI UR5, URZ, 0x1f, UR4 ;  /* 0x0000001fff057899 */ /* 0x000fe20008011404 */
[----:B------:R-:W-:Y:S01]  /*208d0*/  IMAD.SHL.U32 R2, R8, 0x2, RZ ;  /* 0x0000000208027824 */ /* 0x000fe200078e00ff */
[----:B------:R-:W-:Y:S02]  /*208e0*/  USHF.R.S32.HI UR10, URZ, 0x1f, UR8 ;  /* 0x0000001fff0a7899 */ /* 0x000fe40008011408 */
[----:B------:R-:W-:Y:S02]  /*208f0*/  USHF.L.U32 UR14, UR4, 0x1, URZ ;  /* 0x00000001040e7899 */ /* 0x000fe400080006ff */
[----:B------:R-:W-:Y:S02]  /*20900*/  USHF.L.U32 UR11, UR8, 0x1, URZ ;  /* 0x00000001080b7899 */ /* 0x000fe400080006ff */
[----:B------:R-:W-:-:S02]  /*20910*/  USHF.R.S32.HI UR9, URZ, 0x5, UR9 ;  /* 0x00000005ff097899 */ /* 0x000fc40008011409 */
[----:B------:R-:W-:Y:S01]  /*20920*/  USHF.L.U64.HI UR5, UR4, 0x1, UR5 ;  /* 0x0000000104057899 */ /* 0x000fe20008010205 */
[----:B------:R1:W-:Y:S01]  /*20930*/  STL [R1+0x328], RZ ;  /* 0x000328ff01007387 */ /* 0x0003e20000100800 */
[----:B------:R-:W-:-:S03]  /*20940*/  USHF.L.U64.HI UR10, UR8, 0x1, UR10 ;  /* 0x00000001080a7899 */ /* 0x000fc6000801020a */
        /* <DEDUP_REMOVED lines=29> */
[----:B------:R-:W3:Y:S01]  /*20b20*/  LDL R8, [R1+0xea4] ;  /* 0x000ea40001087983 */ /* 0x000ee20000100800 */
[C---:B--2---:R-:W-:Y:S01]  /*20b30*/  LOP3.LUT R3, R2.reuse, 0x10, RZ, 0x3c, !PT ;  /* 0x0000001002037812 */ /* 0x044fe200078e3cff */
[----:B------:R-:W-:Y:S01]  /*20b40*/  UMOV UR4, URZ ;  /* 0x000000ff00047c82 */ /* 0x000fe20008000000 */
[C---:B------:R-:W-:Y:S01]  /*20b50*/  LOP3.LUT R5, R2.reuse, 0x20, RZ, 0x3c, !PT ;  /* 0x0000002002057812 */ /* 0x040fe200078e3cff */
[----:B------:R1:W-:Y:S01]  /*20b60*/  STL [R1+0x2a0], RZ ;  /* 0x0002a0ff01007387 */ /* 0x0003e20000100800 */
[----:B------:R-:W-:-:S03]  /*20b70*/  LOP3.LUT R4, R2, 0x30, RZ, 0x3c, !PT ;  /* 0x0000003002047812 */ /* 0x000fc600078e3cff */
        /* <DEDUP_REMOVED lines=27> */
[----:B---3--:R-:W-:-:S05]  /*20d30*/  LOP3.LUT R3, R8, 0x20, RZ, 0x3c, !PT ;  /* 0x0000002008037812 */ /* 0x008fca00078e3cff */
[----:B0-----:R1:W-:Y:S02]  /*20d40*/  STL [R1+0xea0], R3 ;  /* 0x000ea00301007387 */ /* 0x0013e40000100800 */
.L_x_2:
[----:B------:R0:W-:Y:S04]  /*20d50*/  STL [R1+0x1fe4], R11 ;  /* 0x001fe40b01007387 */ /* 0x0001e80000100800 */
[----:B-----5:R-:W2:Y:S04]  /*20d60*/  LDL R5, [R1+0x688] ;  /* 0x0006880001057983 */ /* 0x020ea80000100800 */
[----:B------:R-:W2:Y:S01]  /*20d70*/  LDL R4, [R1+0x694] ;  /* 0x0006940001047983 */ /* 0x000ea20000100800 */
[----:B------:R-:W-:-:S03]  /*20d80*/  UIMAD UR8, UR4, -0x20, UR15 ;  /* 0xffffffe0040878a4 */ /* 0x000fc6000f8e020f */
[----:B------:R-:W-:Y:S04]  /*20d90*/  STL [R1+0x1fd4], R8 ;  /* 0x001fd40801007387 */ /* 0x000fe80000100800 */
[----:B------:R-:W-:Y:S04]  /*20da0*/  STL [R1+0x1fe0], R8 ;  /* 0x001fe00801007387 */ /* 0x000fe80000100800 */
[----:B------:R3:W-:Y:S04]  /*20db0*/  STL [R1+0x1fd0], R10 ;  /* 0x001fd00a01007387 */ /* 0x0007e80000100800 */
[----:B------:R-:W-:Y:S04]  /*20dc0*/  STL [R1+0x1fcc], R3 ;  /* 0x001fcc0301007387 */ /* 0x000fe80000100800 */
[----:B------:R-:W-:Y:S04]  /*20dd0*/  STL [R1+0x1fd8], R3 ;  /* 0x001fd80301007387 */ /* 0x000fe80000100800 */
[----:B------:R4:W-:Y:S04]  /*20de0*/  STL [R1+0x1fc8], R6 ;  /* 0x001fc80601007387 */ /* 0x0009e80000100800 */
[----:B------:R-:W-:Y:S04]  /*20df0*/  STL [R1+0x1fc4], R7 ;  /* 0x001fc40701007387 */ /* 0x000fe80000100800 */
[----:B------:R-:W-:Y:S04]  /*20e00*/  STL [R1+0x1fc0], R9 ;  /* 0x001fc00901007387 */ /* 0x000fe80000100800 */
[----:B------:R1:W-:Y:S04]  /*20e10*/  STL [R1+0x1fdc], R9 ;  /* 0x001fdc0901007387 */ /* 0x0003e80000100800 */
[----:B------:R-:W-:Y:S04]  /*20e20*/  STL [R1+0x1fb4], R29 ;  /* 0x001fb41d01007387 */ /* 0x000fe80000100800 */
[----:B------:R0:W-:Y:S04]  /*20e30*/  STL [R1+0x1fb8], R29 ;  /* 0x001fb81d01007387 */ /* 0x0001e80000100800 */
[----:B------:R-:W-:Y:S04]  /*20e40*/  STL [R1+0x1fb0], R28 ;  /* 0x001fb01c01007387 */ /* 0x000fe80000100800 */
        /* <DEDUP_REMOVED lines=18> */
[----:B------:R-:W-:Y:S01]  /*20f70*/  STL [R1+0x1f18], R2 ;  /* 0x001f180201007387 */ /* 0x000fe20000100800 */
[----:B0-----:R-:W3:Y:S03]  /*20f80*/  S2R R11, SR_TID.X ;  /* 0x00000000000b7919 */ /* 0x001ee60000002100 */
        /* <DEDUP_REMOVED lines=8> */
[----:B---3--:R-:W-:-:S02]  /*21010*/  SHF.R.U32.HI R10, RZ, 0x5, R11 ;  /* 0x00000005ff0a7819 */ /* 0x008fc4000001160b */
[----:B------:R-:W-:Y:S01]  /*21020*/  SHF.R.U32.HI R11, RZ, 0x5, R11 ;  /* 0x00000005ff0b7819 */ /* 0x000fe2000001160b */
[----:B------:R-:W-:Y:S01]  /*21030*/  STL [R1+0x1f3c], R2 ;  /* 0x001f3c0201007387 */ /* 0x000fe20000100800 */
[----:B------:R-:W-:Y:S02]  /*21040*/  SGXT.U32 R10, R10, 0x1 ;  /* 0x000000010a0a781a */ /* 0x000fe40000000000 */
[----:B------:R-:W-:Y:S01]  /*21050*/  SGXT.U32 R11, R11, 0x1 ;  /* 0x000000010b0b781a */ /* 0x000fe20000000000 */
[----:B------:R-:W-:Y:S01]  /*21060*/  STL [R1+0x1f40], R2 ;  /* 0x001f400201007387 */ /* 0x000fe20000100800 */
[C---:B----4-:R-:W-:Y:S02]  /*21070*/  LOP3.LUT R6, R10.reuse, 0x2, RZ, 0xfc, !PT ;  /* 0x000000020a067812 */ /* 0x050fe400078efcff */
[----:B------:R-:W-:Y:S01]  /*21080*/  LOP3.LUT R10, R10, 0x4, RZ, 0xfc, !PT ;  /* 0x000000040a0a7812 */ /* 0x000fe200078efcff */
[----:B------:R-:W-:Y:S01]  /*21090*/  STL [R1+0x1f44], R2 ;  /* 0x001f440201007387 */ /* 0x000fe20000100800 */
[----:B------:R-:W-:-:S02]  /*210a0*/  ISETP.GE.AND P0, PT, R6, UR8, PT ;  /* 0x0000000806007c0c */ /* 0x000fc4000bf06270 */
[----:B------:R-:W-:Y:S01]  /*210b0*/  ISETP.GE.AND P1, PT, R10, UR8, PT ;  /* 0x000000080a007c0c */ /* 0x000fe2000bf26270 */
[----:B------:R-:W-:Y:S01]  /*210c0*/  STL [R1+0x1f48], R2 ;  /* 0x001f480201007387 */ /* 0x000fe20000100800 */
[----:B------:R-:W-:-:S03]  /*210d0*/  LOP3.LUT R10, R11, 0x6, RZ, 0xfc, !PT ;  /* 0x000000060b0a7812 */ /* 0x000fc600078efcff */
        /* <DEDUP_REMOVED lines=9> */
[----:B-----5:R-:W-:Y:S04]  /*21170*/  STL [R1+0x1d04], R0 ;  /* 0x001d040001007387 */ /* 0x020fe80000100800 */
        /* <DEDUP_REMOVED lines=25> */
[----:B------:R-:W-:-:S03]  /*21310*/  LOP3.LUT R11, R11, 0x8, RZ, 0xfc, !PT ;  /* 0x000000080b0b7812 */ /* 0x000fc600078efcff */
[----:B------:R-:W-:Y:S01]  /*21320*/  STL [R1+0x1db4], R0 ;  /* 0x001db40001007387 */ /* 0x000fe20000100800 */
[----:B-1----:R-:W-:-:S03]  /*21330*/  PRMT R9, RZ, 0x7610, R9 ;  /* 0x00007610ff097816 */ /* 0x002fc60000000009 */
[----:B------:R-:W-:Y:S04]  /*21340*/  STL [R1+0x1db8], R0 ;  /* 0x001db80001007387 */ /* 0x000fe80000100800 */
[----:B------:R-:W-:Y:S04]  /*21350*/  STL [R1+0x1dbc], R0 ;  /* 0x001dbc0001007387 */ /* 0x000fe80000100800 */
[----:B------:R-:W-:Y:S04]  /*21360*/  STL [R1+0x1dc0], R0 ;  /* 0x001dc00001007387 */ /* 0x000fe80000100800 */
[----:B------:R-:W-:Y:S01]  /*21370*/  STL [R1+0x1dc8], R0 ;  /* 0x001dc80001007387 */ /* 0x000fe20000100800 */
[----:B------:R-:W-:-:S03]  /*21380*/  ISETP.GE.AND P3, PT, R11, UR8, PT ;  /* 0x000000080b007c0c */ /* 0x000fc6000bf66270 */
[----:B------:R-:W-:Y:S04]  /*21390*/  STL [R1+0x1dd0], R0 ;  /* 0x001dd00001007387 */ /* 0x000fe80000100800 */
[----:B------:R-:W-:Y:S04]  /*213a0*/  STL [R1+0x1dd8], R0 ;  /* 0x001dd80001007387 */ /* 0x000fe80000100800 */
[----:B------:R-:W-:Y:S04]  /*213b0*/  STL [R1+0x1de4], R0 ;  /* 0x001de40001007387 */ /* 0x000fe80000100800 */
[----:B------:R-:W3:Y:S04]  /*213c0*/  LDL R7, [R1+0x670] ;  /* 0x0006700001077983 */ /* 0x000ee80000100800 */
[----:B------:R-:W4:Y:S01]  /*213d0*/  LDL R6, [R1+0x674] ;  /* 0x0006740001067983 */ /* 0x000f220000100800 */
[----:B------:R-:W-:-:S02]  /*213e0*/  PRMT R8, RZ, 0x7610, R8 ;  /* 0x00007610ff087816 */ /* 0x000fc40000000008 */
[----:B------:R-:W-:Y:S01]  /*213f0*/  ISETP.GE.AND P2, PT, R10, UR8, PT ;  /* 0x000000080a007c0c */ /* 0x000fe2000bf46270 */
[----:B------:R-:W3:Y:S04]  /*21400*/  LDL.LU R11, [R1+0x1fe4] ;  /* 0x001fe400010b7983 */ /* 0x000ee80000300800 */
[----:B--2---:R0:W2:Y:S01]  /*21410*/  @!P0 LDG.E.U16 R9, desc[UR12][R4.64] ;  /* 0x0000000c04098981 */ /* 0x0040a2000c1e1500 */
[----:B------:R-:W1:Y:S03]  /*21420*/  S2R R10, SR_TID.X ;  /* 0x00000000000a7919 */ /* 0x000e660000002100 */
[----:B------:R-:W0:Y:S04]  /*21430*/  LDL R4, [R1+0x684] ;  /* 0x0006840001047983 */ /* 0x000e280000100800 */
[----:B------:R-:W0:Y:S02]  /*21440*/  LDL R5, [R1+0x690] ;  /* 0x0006900001057983 */ /* 0x000e240000100800 */
[----:B0-----:R-:W-:-:S04]  /*21450*/  @!P1 LOP3.LUT R5, R5, R4, RZ, 0x3c, !PT ;  /* 0x0000000405059212 */ /* 0x001fc800078e3cff */
[----:B------:R-:W-:-:S04]  /*21460*/  @!P1 LOP3.LUT R4, R5, R4, RZ, 0x3c, !PT ;  /* 0x0000000405049212 */ /* 0x000fc800078e3cff */
[----:B------:R-:W-:-:S05]  /*21470*/  @!P1 LOP3.LUT R5, R5, R4, RZ, 0x3c, !PT ;  /* 0x0000000405059212 */ /* 0x000fca00078e3cff */
[----:B------:R-:W3:Y:S01]  /*21480*/  @!P1 LDG.E.U16 R8, desc[UR12][R4.64] ;  /* 0x0000000c04089981 */ /* 0x000ee2000c1e1500 */
[----:B-1----:R-:W-:-:S04]  /*21490*/  SHF.R.U32.HI R10, RZ, 0x5, R10 ;  /* 0x00000005ff0a7819 */ /* 0x002fc8000001160a */
[----:B------:R-:W-:-:S04]  /*214a0*/  SGXT.U32 R10, R10, 0x1 ;  /* 0x000000010a0a781a */ /* 0x000fc80000000000 */
[----:B------:R-:W-:Y:S01]  /*214b0*/  LOP3.LUT R10, R10, 0xa, RZ, 0xfc, !PT ;  /* 0x0000000a0a0a7812 */ /* 0x000fe200078efcff */
[----:B--2---:R0:W-:Y:S03]  /*214c0*/  STL [R1+0x6c], R9 ;  /* 0x00006c0901007387 */ /* 0x0041e60000100800 */
[----:B------:R-:W-:Y:S01]  /*214d0*/  ISETP.GE.AND P0, PT, R10, UR8, PT ;  /* 0x000000080a007c0c */ /* 0x000fe2000bf06270 */
[----:B------:R-:W2:Y:S04]  /*214e0*/  LDL R4, [R1+0x678] ;  /* 0x0006780001047983 */ /* 0x000ea80000100800 */
[----:B------:R-:W2:Y:S04]  /*214f0*/  LDL R10, [R1+0x66c] ;  /* 0x00066c00010a7983 */ /* 0x000ea80000100800 */
[----:B---3--:R1:W-:Y:S04]  /*21500*/  STL [R1+0x88], R8 ;  /* 0x0000880801007387 */ /* 0x0083e80000100800 */
[----:B------:R-:W2:Y:S01]  /*21510*/  LDL R5, [R1+0x680] ;  /* 0x0006800001057983 */ /* 0x000ea20000100800 */
[----:B------:R-:W-:Y:S01]  /*21520*/  PRMT R29, RZ, 0x7610, R29 ;  /* 0x00007610ff1d7816 */ /* 0x000fe2000000001d */
[----:B0-----:R-:W0:Y:S01]  /*21530*/  S2R R9, SR_TID.X ;  /* 0x0000000000097919 */ /* 0x001e220000002100 */
[----:B--2---:R-:W-:-:S04]  /*21540*/  @!P2 LOP3.LUT R5, R5, R4, RZ, 0x3c, !PT ;  /* 0x000000040505a212 */ /* 0x004fc800078e3cff */
[----:B------:R-:W-:-:S04]  /*21550*/  @!P2 LOP3.LUT R4, R5, R4, RZ, 0x3c, !PT ;  /* 0x000000040504a212 */ /* 0x000fc800078e3cff */
[----:B------:R-:W-:-:S05]  /*21560*/  @!P2 LOP3.LUT R5, R5, R4, RZ, 0x3c, !PT ;  /* 0x000000040505a212 */ /* 0x000fca00078e3cff */
[----:B------:R4:W2:Y:S01]  /*21570*/  @!P2 LDG.E.U16 R29, desc[UR12][R4.64] ;  /* 0x0000000c041da981 */ /* 0x0008a2000c1e1500 */
[----:B0-----:R-:W-:-:S04]  /*21580*/  SHF.R.U32.HI R9, RZ, 0x5, R9 ;  /* 0x00000005ff097819 */ /* 0x001fc80000011609 */
[----:B------:R-:W-:Y:S02]  /*21590*/  SGXT.U32 R9, R9, 0x1 ;  /* 0x000000010909781a */ /* 0x000fe40000000000 */
[----:B------:R-:W-:Y:S02]  /*215a0*/  PRMT R11, RZ, 0x7610, R11 ;  /* 0x00007610ff0b7816 */ /* 0x000fe4000000000b */
[C---:B-1----:R-:W-:Y:S01]  /*215b0*/  LOP3.LUT R8, R9.reuse, 0xc, RZ, 0xfc, !PT ;  /* 0x0000000c09087812 */ /* 0x042fe200078efcff */
[----:B----4-:R-:W-:Y:S02]  /*215c0*/  @!P3 IMAD.MOV.U32 R4, RZ, RZ, R6 ;  /* 0x000000ffff04b224 */ /* 0x010fe400078e0006 */
[----:B------:R-:W-:Y:S01]  /*215d0*/  @!P3 IMAD.MOV.U32 R5, RZ, RZ, R7 ;  /* 0x000000ffff05b224 */ /* 0x000fe200078e0007 */
[----:B------:R-:W-:Y:S02]  /*215e0*/  ISETP.GE.AND P1, PT, R8, UR8, PT ;  /* 0x0000000808007c0c */ /* 0x000fe4000bf26270 */
[----:B------:R-:W3:Y:S04]  /*215f0*/  LDL.LU R8, [R1+0x1fe0] ;  /* 0x001fe00001087983 */ /* 0x000ee80000300800 */
[----:B------:R-:W4:Y:S04]  /*21600*/  LDL R6, [R1+0x654] ;  /* 0x0006540001067983 */ /* 0x000f280000100800 */
[----:B------:R0:W3:Y:S01]  /*21610*/  @!P3 LDG.E.U16 R11, desc[UR12][R4.64] ;  /* 0x0000000c040bb981 */ /* 0x0000e2000c1e1500 */
[----:B------:R-:W-:-:S04]  /*21620*/  LOP3.LUT R9, R9, 0xe, RZ, 0xfc, !PT ;  /* 0x0000000e09097812 */ /* 0x000fc800078efcff */
[----:B------:R-:W-:Y:S02]  /*21630*/  ISETP.GE.AND P2, PT, R9, UR8, PT ;  /* 0x0000000809007c0c */ /* 0x000fe4000bf46270 */
[----:B------:R-:W0:Y:S01]  /*21640*/  S2R R9, SR_TID.X ;  /* 0x0000000000097919 */ /* 0x000e220000002100 */
[----:B--2---:R1:W-:Y:S04]  /*21650*/  STL [R1+0x8c], R29 ;  /* 0x00008c1d01007387 */ /* 0x0043e80000100800 */
[----:B------:R-:W2:Y:S01]  /*21660*/  LDL R5, [R1+0x668] ;  /* 0x0006680001057983 */ /* 0x000ea20000100800 */
[----:B0-----:R-:W-:Y:S02]  /*21670*/  SHF.R.U32.HI R4, RZ, 0x5, R9 ;  /* 0x00000005ff047819 */ /* 0x001fe40000011609 */
[----:B------:R-:W-:Y:S01]  /*21680*/  PRMT R3, RZ, 0x7610, R3 ;  /* 0x00007610ff037816 */ /* 0x000fe20000000003 */
[----:B------:R-:W3:Y:S01]  /*21690*/  LDL R7, [R1+0x64c] ;  /* 0x00064c0001077983 */ /* 0x000ee20000100800 */
[----:B------:R-:W-:-:S03]  /*216a0*/  SGXT.U32 R4, R4, 0x1 ;  /* 0x000000010404781a */ /* 0x000fc60000000000 */
[----:B-1----:R-:W3:Y:S01]  /*216b0*/  LDL R29, [R1+0x648] ;  /* 0x00064800011d7983 */ /* 0x002ee20000100800 */
[C---:B------:R-:W-:Y:S02]  /*216c0*/  LOP3.LUT R9, R4.reuse, 0x10, RZ, 0xfc, !PT ;  /* 0x0000001004097812 */ /* 0x040fe400078efcff */
[----:B------:R-:W-:-:S04]  /*216d0*/  LOP3.LUT R4, R4, 0x12, RZ, 0xfc, !PT ;  /* 0x0000001204047812 */ /* 0x000fc800078efcff */
[----:B------:R-:W-:Y:S01]  /*216e0*/  ISETP.GE.AND P4, PT, R4, UR8, PT ;  /* 0x0000000804007c0c */ /* 0x000fe2000bf86270 */
[----:B------:R-:W-:-:S05]  /*216f0*/  @!P0 IMAD.MOV.U32 R4, RZ, RZ, R10 ;  /* 0x000000ffff048224 */ /* 0x000fca00078e000a */
[----:B--2---:R-:W2:Y:S01]  /*21700*/  @!P0 LDG.E.U16 R3, desc[UR12][R4.64] ;  /* 0x0000000c04038981 */ /* 0x004ea2000c1e1500 */
[----:B------:R-:W-:-:S03]  /*21710*/  ISETP.GE.AND P3, PT, R9, UR8, PT ;  /* 0x0000000809007c0c */ /* 0x000fc6000bf66270 */
[----:B------:R-:W3:Y:S04]  /*21720*/  LDL.LU R9, [R1+0x1fdc] ;  /* 0x001fdc0001097983 */ /* 0x000ee80000300800 */
[----:B--2---:R0:W-:Y:S04]  /*21730*/  STL [R1+0x54], R3 ;  /* 0x0000540301007387 */ /* 0x0041e80000100800 */
[----:B0-----:R-:W2:Y:S04]  /*21740*/  LDL.LU R3, [R1+0x1fd8] ;  /* 0x001fd80001037983 */ /* 0x001ea80000300800 */
[----:B------:R-:W2:Y:S04]  /*21750*/  LDL R4, [R1+0x660] ;  /* 0x0006600001047983 */ /* 0x000ea80000100800 */
[----:B------:R-:W2:Y:S01]  /*21760*/  LDL R5, [R1+0x664] ;  /* 0x0006640001057983 */ /* 0x000ea20000100800 */
[----:B---3--:R-:W-:-:S02]  /*21770*/  PRMT R8, RZ, 0x7610, R8 ;  /* 0x00007610ff087816 */ /* 0x008fc40000000008 */
[----:B--2---:R-:W-:-:S04]  /*21780*/  @!P1 LOP3.LUT R5, R5, R4, RZ, 0x3c, !PT ;  /* 0x0000000405059212 */ /* 0x004fc800078e3cff */
[----:B------:R-:W-:-:S04]  /*21790*/  @!P1 LOP3.LUT R4, R5, R4, RZ, 0x3c, !PT ;  /* 0x0000000405049212 */ /* 0x000fc800078e3cff */
[----:B------:R-:W-:-:S05]  /*217a0*/  @!P1 LOP3.LUT R5, R5, R4, RZ, 0x3c, !PT ;  /* 0x0000000405059212 */ /* 0x000fca00078e3cff */
[----:B------:R-:W2:Y:S04]  /*217b0*/  @!P1 LDG.E.U16 R8, desc[UR12][R4.64] ;  /* 0x0000000c04089981 */ /* 0x000ea8000c1e1500 */
[----:B--2---:R0:W-:Y:S04]  /*217c0*/  STL [R1+0x74], R8 ;  /* 0x0000740801007387 */ /* 0x0041e80000100800 */
[----:B0-----:R-:W2:Y:S04]  /*217d0*/  LDL.LU R8, [R1+0x1fd4] ;  /* 0x001fd40001087983 */ /* 0x001ea80000300800 */
[----:B------:R-:W3:Y:S04]  /*217e0*/  LDL R4, [R1+0x658] ;  /* 0x0006580001047983 */ /* 0x000ee80000100800 */
[----:B------:R-:W3:Y:S01]  /*217f0*/  LDL R5, [R1+0x65c] ;  /* 0x00065c0001057983 */ /* 0x000ee20000100800 */
[----:B------:R-:W-:Y:S01]  /*21800*/  PRMT R3, RZ, 0x7610, R3 ;  /* 0x00007610ff037816 */ /* 0x000fe20000000003 */
[----:B------:R-:W0:Y:S01]  /*21810*/  S2R R10, SR_TID.X ;  /* 0x00000000000a7919 */ /* 0x000e220000002100 */
[----:B---3--:R-:W-:-:S04]  /*21820*/  @!P2 LOP3.LUT R5, R5, R4, RZ, 0x3c, !PT ;  /* 0x000000040505a212 */ /* 0x008fc800078e3cff */
[----:B------:R-:W-:-:S04]  /*21830*/  @!P2 LOP3.LUT R4, R5, R4, RZ, 0x3c, !PT ;  /* 0x000000040504a212 */ /* 0x000fc800078e3cff */
[----:B------:R-:W-:-:S05]  /*21840*/  @!P2 LOP3.LUT R5, R5, R4, RZ, 0x3c, !PT ;  /* 0x000000040505a212 */ /* 0x000fca00078e3cff */
[----:B------:R-:W3:Y:S01]  /*21850*/  @!P2 LDG.E.U16 R3, desc[UR12][R4.64] ;  /* 0x0000000c0403a981 */ /* 0x000ee2000c1e1500 */
[----:B0-----:R-:W-:-:S04]  /*21860*/  SHF.R.U32.HI R10, RZ, 0x5, R10 ;  /* 0x00000005ff0a7819 */ /* 0x001fc8000001160a */
[----:B------:R-:W-:-:S04]  /*21870*/  SGXT.U32 R10, R10, 0x1 ;  /* 0x000000010a0a781a */ /* 0x000fc80000000000 */
[----:B------:R-:W-:-:S04]  /*21880*/  LOP3.LUT R10, R10, 0x14, RZ, 0xfc, !PT ;  /* 0x000000140a0a7812 */ /* 0x000fc800078efcff */
[----:B------:R-:W-:Y:S02]  /*21890*/  ISETP.GE.AND P0, PT, R10, UR8, PT ;  /* 0x000000080a007c0c */ /* 0x000fe4000bf06270 */
[----:B------:R-:W2:Y:S04]  /*218a0*/  LDL.LU R10, [R1+0x1fd0] ;  /* 0x001fd000010a7983 */ /* 0x000ea80000300800 */
[----:B---3--:R0:W-:Y:S04]  /*218b0*/  STL [R1+0x84], R3 ;  /* 0x0000840301007387 */ /* 0x0081e80000100800 */
[----:B0-----:R-:W3:Y:S04]  /*218c0*/  LDL.LU R3, [R1+0x1fcc] ;  /* 0x001fcc0001037983 */ /* 0x001ee80000300800 */
[----:B------:R-:W3:Y:S01]  /*218d0*/  LDL R5, [R1+0x650] ;  /* 0x0006500001057983 */ /* 0x000ee20000100800 */
[----:B--2---:R-:W-:Y:S01]  /*218e0*/  PRMT R8, RZ, 0x7610, R8 ;  /* 0x00007610ff087816 */ /* 0x004fe20000000008 */
[----:B----4-:R-:W-:Y:S01]  /*218f0*/  @!P3 IMAD.MOV.U32 R4, RZ, RZ, R6 ;  /* 0x000000ffff04b224 */ /* 0x010fe200078e0006 */
[----:B------:R-:W-:-:S04]  /*21900*/  PRMT R10, RZ, 0x7610, R10 ;  /* 0x00007610ff0a7816 */ /* 0x000fc8000000000a */
[----:B---3--:R0:W2:Y:S02]  /*21910*/  @!P3 LDG.E.U16 R8, desc[UR12][R4.64] ;  /* 0x0000000c0408b981 */ /* 0x0080a4000c1e1500 */
[----:B0-----:R-:W-:Y:S02]  /*21920*/  @!P4 IMAD.MOV.U32 R4, RZ, RZ, R7 ;  /* 0x000000ffff04c224 */ /* 0x001fe400078e0007 */
[----:B------:R-:W-:Y:S01]  /*21930*/  @!P4 IMAD.MOV.U32 R5, RZ, RZ, R29 ;  /* 0x000000ffff05c224 */ /* 0x000fe200078e001d */
[----:B------:R-:W-:Y:S01]  /*21940*/  PRMT R3, RZ, 0x7610, R3 ;  /* 0x00007610ff037816 */ /* 0x000fe20000000003 */
[----:B------:R-:W0:Y:S03]  /*21950*/  S2R R6, SR_TID.X ;  /* 0x0000000000067919 */ /* 0x000e260000002100 */
[----:B------:R1:W3:Y:S04]  /*21960*/  @!P4 LDG.E.U16 R10, desc[UR12][R4.64] ;  /* 0x0000000c040ac981 */ /* 0x0002e8000c1e1500 */
[----:B------:R-:W4:Y:S04]  /*21970*/  LDL R29, [R1+0x62c] ;  /* 0x00062c00011d7983 */ /* 0x000f280000100800 */
[----:B------:R-:W1:Y:S04]  /*21980*/  LDL R4, [R1+0x640] ;  /* 0x0006400001047983 */ /* 0x000e680000100800 */
[----:B------:R-:W1:Y:S02]  /*21990*/  LDL R5, [R1+0x644] ;  /* 0x0006440001057983 */ /* 0x000e640000100800 */
[----:B-1----:R-:W-:-:S04]  /*219a0*/  @!P0 LOP3.LUT R5, R5, R4, RZ, 0x3c, !PT ;  /* 0x0000000405058212 */ /* 0x002fc800078e3cff */
[----:B------:R-:W-:-:S04]  /*219b0*/  @!P0 LOP3.LUT R4, R5, R4, RZ, 0x3c, !PT ;  /* 0x0000000405048212 */ /* 0x000fc800078e3cff */
[----:B------:R-:W-:-:S05]  /*219c0*/  @!P0 LOP3.LUT R5, R5, R4, RZ, 0x3c, !PT ;  /* 0x0000000405058212 */ /* 0x000fca00078e3cff */
[----:B------:R-:W2:Y:S01]  /*219d0*/  @!P0 LDG.E.U16 R3, desc[UR12][R4.64] ;  /* 0x0000000c04038981 */ /* 0x000ea2000c1e1500 */
[----:B0-----:R-:W-:-:S04]  /*219e0*/  SHF.R.U32.HI R6, RZ, 0x5, R6 ;  /* 0x00000005ff067819 */ /* 0x001fc80000011606 */
[----:B------:R-:W-:-:S04]  /*219f0*/  SGXT.U32 R6, R6, 0x1 ;  /* 0x000000010606781a */ /* 0x000fc80000000000 */
[----:B------:R-:W-:Y:S01]  /*21a00*/  LOP3.LUT R6, R6, 0x16, RZ, 0xfc, !PT ;  /* 0x0000001606067812 */ /* 0x000fe200078efcff */
[----:B---3--:R-:W-:Y:S03]  /*21a10*/  STL [R1+0x1f08], R10 ;  /* 0x001f080a01007387 */ /* 0x008fe60000100800 */
[----:B------:R-:W-:Y:S01]  /*21a20*/  ISETP.GE.AND P1, PT, R6, UR8, PT ;  /* 0x0000000806007c0c */ /* 0x000fe2000bf26270 */
[----:B------:R-:W-:Y:S04]  /*21a30*/  STL [R1+0x1f0c], R10 ;  /* 0x001f0c0a01007387 */ /* 0x000fe80000100800 */
[----:B------:R-:W3:Y:S04]  /*21a40*/  LDL.LU R6, [R1+0x1fc8] ;  /* 0x001fc80001067983 */ /* 0x000ee80000300800 */
[----:B--2---:R-:W-:Y:S04]  /*21a50*/  STL [R1+0x50], R3 ;  /* 0x0000500301007387 */ /* 0x004fe80000100800 */
[----:B------:R-:W2:Y:S04]  /*21a60*/  LDL R4, [R1+0x638] ;  /* 0x0006380001047983 */ /* 0x000ea80000100800 */
[----:B------:R-:W2:Y:S01]  /*21a70*/  LDL R5, [R1+0x63c] ;  /* 0x00063c0001057983 */ /* 0x000ea20000100800 */
[----:B------:R-:W-:Y:S01]  /*21a80*/  PRMT R9, RZ, 0x7610, R9 ;  /* 0x00007610ff097816 */ /* 0x000fe20000000009 */
[----:B------:R-:W0:Y:S01]  /*21a90*/  S2R R7, SR_TID.X ;  /* 0x0000000000077919 */ /* 0x000e220000002100 */
[----:B--2---:R-:W-:-:S04]  /*21aa0*/  @!P1 LOP3.LUT R5, R5, R4, RZ, 0x3c, !PT ;  /* 0x0000000405059212 */ /* 0x004fc800078e3cff */
[----:B------:R-:W-:-:S04]  /*21ab0*/  @!P1 LOP3.LUT R4, R5, R4, RZ, 0x3c, !PT ;  /* 0x0000000405049212 */ /* 0x000fc800078e3cff */
[----:B------:R-:W-:-:S05]  /*21ac0*/  @!P1 LOP3.LUT R5, R5, R4, RZ, 0x3c, !PT ;  /* 0x0000000405059212 */ /* 0x000fca00078e3cff */
[----:B------:R-:W2:Y:S01]  /*21ad0*/  @!P1 LDG.E.U16 R9, desc[UR12][R4.64] ;  /* 0x0000000c04099981 */ /* 0x000ea2000c1e1500 */
[----:B0-----:R-:W-:-:S04]  /*21ae0*/  SHF.R.U32.HI R7, RZ, 0x5, R7 ;  /* 0x00000005ff077819 */ /* 0x001fc80000011607 */
[----:B------:R-:W-:-:S04]  /*21af0*/  SGXT.U32 R7, R7, 0x1 ;  /* 0x000000010707781a */ /* 0x000fc80000000000 */
[----:B------:R-:W-:-:S04]  /*21b00*/  LOP3.LUT R7, R7, 0x18, RZ, 0xfc, !PT ;  /* 0x0000001807077812 */ /* 0x000fc800078efcff */
[----:B------:R-:W-:Y:S02]  /*21b10*/  ISETP.GE.AND P0, PT, R7, UR8, PT ;  /* 0x0000000807007c0c */ /* 0x000fe4000bf06270 */
[----:B------:R-:W3:Y:S04]  /*21b20*/  LDL.LU R7, [R1+0x1fc4] ;  /* 0x001fc40001077983 */ /* 0x000ee80000300800 */
[----:B--2---:R0:W-:Y:S04]  /*21b30*/  STL [R1+0x68], R9 ;  /* 0x0000680901007387 */ /* 0x0041e80000100800 */
[----:B0-----:R-:W2:Y:S04]  /*21b40*/  LDL.LU R9, [R1+0x1fc0] ;  /* 0x001fc00001097983 */ /* 0x001ea80000300800 */
[----:B------:R-:W2:Y:S04]  /*21b50*/  LDL R4, [R1+0x630] ;  /* 0x0006300001047983 */ /* 0x000ea80000100800 */
[----:B------:R-:W2:Y:S01]  /*21b60*/  LDL R5, [R1+0x634] ;  /* 0x0006340001057983 */ /* 0x000ea20000100800 */
[----:B---3--:R-:W-:Y:S01]  /*21b70*/  PRMT R6, RZ, 0x7610, R6 ;  /* 0x00007610ff067816 */ /* 0x008fe20000000006 */
[----:B------:R-:W0:Y:S01]  /*21b80*/  S2R R3, SR_TID.X ;  /* 0x0000000000037919 */ /* 0x000e220000002100 */
[----:B--2---:R-:W-:-:S04]  /*21b90*/  @!P0 LOP3.LUT R5, R5, R4, RZ, 0x3c, !PT ;  /* 0x0000000405058212 */ /* 0x004fc800078e3cff */
[----:B------:R-:W-:-:S04]  /*21ba0*/  @!P0 LOP3.LUT R4, R5, R4, RZ, 0x3c, !PT ;  /* 0x0000000405048212 */ /* 0x000fc800078e3cff */
[----:B------:R-:W-:-:S05]  /*21bb0*/  @!P0 LOP3.LUT R5, R5, R4, RZ, 0x3c, !PT ;  /* 0x0000000405058212 */ /* 0x000fca00078e3cff */
[----:B------:R1:W2:Y:S02]  /*21bc0*/  @!P0 LDG.E.U16 R6, desc[UR12][R4.64] ;  /* 0x0000000c04068981 */ /* 0x0002a4000c1e1500 */
[----:B-1----:R-:W1:Y:S02]  /*21bd0*/  S2R R5, SR_TID.X ;  /* 0x0000000000057919 */ /* 0x002e640000002100 */
[----:B-1----:R-:W-:-:S04]  /*21be0*/  SHF.R.U32.HI R5, RZ, 0x5, R5 ;  /* 0x00000005ff057819 */ /* 0x002fc80000011605 */
[----:B------:R-:W-:-:S04]  /*21bf0*/  SGXT.U32 R5, R5, 0x1 ;  /* 0x000000010505781a */ /* 0x000fc80000000000 */
[----:B------:R-:W-:Y:S02]  /*21c00*/  LOP3.LUT R4, R5, 0x1c, RZ, 0xfc, !PT ;  /* 0x0000001c05047812 */ /* 0x000fe400078efcff */
[----:B------:R-:W3:Y:S01]  /*21c10*/  LDL R5, [R1+0x628] ;  /* 0x0006280001057983 */ /* 0x000ee20000100800 */
[----:B0-----:R-:W-:-:S04]  /*21c20*/  SHF.R.U32.HI R3, RZ, 0x5, R3 ;  /* 0x00000005ff037819 */ /* 0x001fc80000011603 */
[----:B------:R-:W-:-:S04]  /*21c30*/  SGXT.U32 R3, R3, 0x1 ;  /* 0x000000010303781a */ /* 0x000fc80000000000 */
[----:B------:R-:W-:-:S04]  /*21c40*/  LOP3.LUT R3, R3, 0x1a, RZ, 0xfc, !PT ;  /* 0x0000001a03037812 */ /* 0x000fc800078efcff */
[----:B------:R-:W-:Y:S02]  /*21c50*/  ISETP.GE.AND P1, PT, R3, UR8, PT ;  /* 0x0000000803007c0c */ /* 0x000fe4000bf26270 */
[----:B------:R-:W-:Y:S02]  /*21c60*/  ISETP.GE.AND P0, PT, R4, UR8, PT ;  /* 0x0000000804007c0c */ /* 0x000fe4000bf06270 */
[----:B------:R-:W-:-:S09]  /*21c70*/  PRMT R7, RZ, 0x7610, R7 ;  /* 0x00007610ff077816 */ /* 0x000fd20000000007 */
[----:B----4-:R-:W-:-:S05]  /*21c80*/  @!P1 IMAD.MOV.U32 R4, RZ, RZ, R29 ;  /* 0x000000ffff049224 */ /* 0x010fca00078e001d */
[----:B---3--:R-:W3:Y:S04]  /*21c90*/  @!P1 LDG.E.U16 R7, desc[UR12][R4.64] ;  /* 0x0000000c04079981 */ /* 0x008ee8000c1e1500 */
[----:B------:R-:W4:Y:S04]  /*21ca0*/  LDL R4, [R1+0x620] ;  /* 0x0006200001047983 */ /* 0x000f280000100800 */
[----:B------:R-:W4:Y:S01]  /*21cb0*/  LDL R5, [R1+0x624] ;  /* 0x0006240001057983 */ /* 0x000f220000100800 */
[----:B------:R-:W-:Y:S01]  /*21cc0*/  PRMT R9, RZ, 0x7610, R9 ;  /* 0x00007610ff097816 */ /* 0x000fe20000000009 */
[----:B------:R-:W0:Y:S02]  /*21cd0*/  S2R R29, SR_TID.X ;  /* 0x00000000001d7919 */ /* 0x000e240000002100 */
[----:B---3--:R-:W-:Y:S01]  /*21ce0*/  STL [R1+0x1f10], R7 ;  /* 0x001f100701007387 */ /* 0x008fe20000100800 */
[----:B----4-:R-:W-:-:S04]  /*21cf0*/  @!P0 LOP3.LUT R5, R5, R4, RZ, 0x3c, !PT ;  /* 0x0000000405058212 */ /* 0x010fc800078e3cff */
[----:B------:R-:W-:-:S04]  /*21d00*/  @!P0 LOP3.LUT R4, R5, R4, RZ, 0x3c, !PT ;  /* 0x0000000405048212 */ /* 0x000fc800078e3cff */
[----:B------:R-:W-:-:S05]  /*21d10*/  @!P0 LOP3.LUT R5, R5, R4, RZ, 0x3c, !PT ;  /* 0x0000000405058212 */ /* 0x000fca00078e3cff */
[----:B------:R1:W3:Y:S04]  /*21d20*/  @!P0 LDG.E.U16 R9, desc[UR12][R4.64] ;  /* 0x0000000c04098981 */ /* 0x0002e8000c1e1500 */
[----:B------:R-:W1:Y:S04]  /*21d30*/  LDL R4, [R1+0x5c8] ;  /* 0x0005c80001047983 */ /* 0x000e680000100800 */
[----:B------:R-:W1:Y:S01]  /*21d40*/  LDL R5, [R1+0x5cc] ;  /* 0x0005cc0001057983 */ /* 0x000e620000100800 */
[----:B0-----:R-:W-:-:S04]  /*21d50*/  SHF.R.U32.HI R29, RZ, 0x5, R29 ;  /* 0x00000005ff1d7819 */ /* 0x001fc8000001161d */
[----:B------:R-:W-:-:S04]  /*21d60*/  SGXT.U32 R29, R29, 0x1 ;  /* 0x000000011d1d781a */ /* 0x000fc80000000000 */
[----:B------:R-:W-:-:S04]  /*21d70*/  LOP3.LUT R29, R29, 0x1e, RZ, 0xfc, !PT ;  /* 0x0000001e1d1d7812 */ /* 0x000fc800078efcff */
[----:B------:R-:W-:Y:S02]  /*21d80*/  ISETP.GE.AND P1, PT, R29, UR8, PT ;  /* 0x000000081d007c0c */ /* 0x000fe4000bf26270 */
[----:B------:R-:W-:-:S11]  /*21d90*/  PRMT R28, RZ, 0x7610, R28 ;  /* 0x00007610ff1c7816 */ /* 0x000fd6000000001c */
[----:B-1----:R-:W-:-:S04]  /*21da0*/  @!P1 LOP3.LUT R5, R5, R4, RZ, 0x3c, !PT ;  /* 0x0000000405059212 */ /* 0x002fc800078e3cff */
[----:B------:R-:W-:-:S04]  /*21db0*/  @!P1 LOP3.LUT R4, R5, R4, RZ, 0x3c, !PT ;  /* 0x0000000405049212 */ /* 0x000fc800078e3cff */
[----:B------:R-:W-:-:S05]  /*21dc0*/  @!P1 LOP3.LUT R5, R5, R4, RZ, 0x3c, !PT ;  /* 0x0000000405059212 */ /* 0x000fca00078e3cff */
[----:B------:R-:W4:Y:S04]  /*21dd0*/  @!P1 LDG.E.U16 R28, desc[UR12][R4.64] ;  /* 0x0000000c041c9981 */ /* 0x000f28000c1e1500 */
[----:B---3--:R-:W-:Y:S04]  /*21de0*/  STL [R1+0x1efc], R9 ;  /* 0x001efc0901007387 */ /* 0x008fe80000100800 */
[----:B------:R-:W-:Y:S04]  /*21df0*/  STL [R1+0x1f00], R9 ;  /* 0x001f000901007387 */ /* 0x000fe80000100800 */
[----:B------:R-:W-:Y:S01]  /*21e00*/  STL [R1+0x1f04], R9 ;  /* 0x001f040901007387 */ /* 0x000fe20000100800 */
[----:B------:R-:W0:Y:S01]  /*21e10*/  S2R R3, SR_TID.X ;  /* 0x0000000000037919 */ /* 0x000e220000002100 */
[----:B------:R-:W1:Y:S02]  /*21e20*/  S2R R29, SR_TID.X ;  /* 0x00000000001d7919 */ /* 0x000e640000002100 */
[----:B----4-:R3:W-:Y:S04]  /*21e30*/  STL [R1+0x4c], R28 ;  /* 0x00004c1c01007387 */ /* 0x0107e80000100800 */
[----:B---3--:R-:W3:Y:S04]  /*21e40*/  LDL.LU R28, [R1+0x1fbc] ;  /* 0x001fbc00011c7983 */ /* 0x008ee80000300800 */
[----:B------:R-:W4:Y:S04]  /*21e50*/  LDL R4, [R1+0x67c] ;  /* 0x00067c0001047983 */ /* 0x000f280000100800 */
[----:B------:R-:W4:Y:S01]  /*21e60*/  LDL R5, [R1+0x68c] ;  /* 0x00068c0001057983 */ /* 0x000f220000100800 */
[----:B0-----:R-:W-:-:S04]  /*21e70*/  SHF.R.U32.HI R3, RZ, 0x5, R3 ;  /* 0x00000005ff037819 */ /* 0x001fc80000011603 */
[----:B------:R-:W-:-:S04]  /*21e80*/  SGXT.U32 R3, R3, 0x1 ;  /* 0x000000010303781a */ /* 0x000fc80000000000 */
[----:B------:R-:W-:Y:S02]  /*21e90*/  ISETP.GE.AND P0, PT, R3, UR8, PT ;  /* 0x0000000803007c0c */ /* 0x000fe4000bf06270 */
[----:B-1----:R-:W-:Y:S02]  /*21ea0*/  LOP3.LUT R29, R29, 0x1f, RZ, 0xc0, !PT ;  /* 0x0000001f1d1d7812 */ /* 0x002fe400078ec0ff */
[----:B------:R-:W-:Y:S02]  /*21eb0*/  PRMT R3, RZ, 0x7610, R3 ;  /* 0x00007610ff037816 */ /* 0x000fe40000000003 */
[----:B------:R-:W-:Y:S02]  /*21ec0*/  ISETP.GE.AND P1, PT, R29, UR8, PT ;  /* 0x000000081d007c0c */ /* 0x000fe4000bf26270 */
[----:B------:R-:W2:Y:S05]  /*21ed0*/  LDL.LU R29, [R1+0x1fb8] ;  /* 0x001fb800011d7983 */ /* 0x000eaa0000300800 */
[----:B----4-:R-:W-:-:S04]  /*21ee0*/  @!P0 LOP3.LUT R5, R5, R4, RZ, 0x3c, !PT ;  /* 0x0000000405058212 */ /* 0x010fc800078e3cff */
[----:B------:R-:W-:-:S04]  /*21ef0*/  @!P0 LOP3.LUT R4, R5, R4, RZ, 0x3c, !PT ;  /* 0x0000000405048212 */ /* 0x000fc800078e3cff */
[----:B------:R-:W-:-:S05]  /*21f00*/  @!P0 LOP3.LUT R5, R5, R4, RZ, 0x3c, !PT ;  /* 0x0000000405058212 */ /* 0x000fca00078e3cff */
[----:B------:R0:W4:Y:S04]  /*21f10*/  @!P0 LDG.E.U16 R3, desc[UR12][R4.64] ;  /* 0x0000000c04038981 */ /* 0x000128000c1e1500 */
[----:B------:R-:W0:Y:S04]  /*21f20*/  LDL R4, [R1+0x6b0] ;  /* 0x0006b00001047983 */ /* 0x000e280000100800 */
[----:B------:R-:W0:Y:S01]  /*21f30*/  LDL R5, [R1+0xe1c] ;  /* 0x000e1c0001057983 */ /* 0x000e220000100800 */
[----:B--2---:R-:W-:Y:S01]  /*21f40*/  PRMT R29, RZ, 0x7610, R29 ;  /* 0x00007610ff1d7816 */ /* 0x004fe2000000001d */
[----:B------:R-:W-:Y:S01]  /*21f50*/  BAR.SYNC.DEFER_BLOCKING 0x0 ;  /* 0x0000000000007b1d */ /* 0x000fe20000010000 */
[----:B0-----:R-:W-:-:S04]  /*21f60*/  @!P1 LOP3.LUT R5, R5, R4, RZ, 0x3c, !PT ;  /* 0x0000000405059212 */ /* 0x001fc800078e3cff */
[----:B------:R-:W-:-:S04]  /*21f70*/  @!P1 LOP3.LUT R4, R5, R4, RZ, 0x3c, !PT ;  /* 0x0000000405049212 */ /* 0x000fc800078e3cff */
[----:B------:R-:W-:-:S05]  /*21f80*/  @!P1 LOP3.LUT R5, R5, R4, RZ, 0x3c, !PT ;  /* 0x0000000405059212 */ /* 0x000fca00078e3cff */
[----:B------:R-:W2:Y:S04]  /*21f90*/  @!P1 LDG.E.U16 R29, desc[UR12][R4.64] ;  /* 0x0000000c041d9981 */ /* 0x000ea8000c1e1500 */
        /* <DEDUP_REMOVED lines=13> */
[----:B------:R-:W-:-:S02]  /*22070*/  PRMT R27, RZ, 0x7610, R27 ;  /* 0x00007610ff1b7816 */ /* 0x000fc4000000001b */
[----:B---3--:R-:W-:-:S04]  /*22080*/  @!P1 LOP3.LUT R5, R5, R4, RZ, 0x3c, !PT ;  /* 0x0000000405059212 */ /* 0x008fc800078e3cff */
[----:B------:R-:W-:-:S04]  /*22090*/  @!P1 LOP3.LUT R4, R5, R4, RZ, 0x3c, !PT ;  /* 0x0000000405049212 */ /* 0x000fc800078e3cff */
[----:B------:R-:W-:-:S05]  /*220a0*/  @!P1 LOP3.LUT R5, R5, R4, RZ, 0x3c, !PT ;  /* 0x0000000405059212 */ /* 0x000fca00078e3cff */
[----:B------:R-:W3:Y:S04]  /*220b0*/  @!P1 LDG.E.U16 R27, desc[UR12][R4.64] ;  /* 0x0000000c041b9981 */ /* 0x000ee8000c1e1500 */
[----:B---3--:R0:W-:Y:S04]  /*220c0*/  STL [R1+0x3c], R27 ;  /* 0x00003c1b01007387 */ /* 0x0081e80000100800 */
[----:B0-----:R-:W3:Y:S04]  /*220d0*/  LDL.LU R27, [R1+0x1fac] ;  /* 0x001fac00011b7983 */ /* 0x001ee80000300800 */
[----:B------:R-:W2:Y:S04]  /*220e0*/  LDL R4, [R1+0xdd8] ;  /* 0x000dd80001047983 */ /* 0x000ea80000100800 */
[----:B------:R-:W2:Y:S01]  /*220f0*/  LDL R5, [R1+0xddc] ;  /* 0x000ddc0001057983 */ /* 0x000ea20000100800 */
[----:B------:R-:W-:-:S02]  /*22100*/  PRMT R26, RZ, 0x7610, R26 ;  /* 0x00007610ff1a7816 */ /* 0x000fc4000000001a */
[----:B--2---:R-:W-:-:S04]  /*22110*/  @!P1 LOP3.LUT R5, R5, R4, RZ, 0x3c, !PT ;  /* 0x0000000405059212 */ /* 0x004fc800078e3cff */
[----:B------:R-:W-:-:S04]  /*22120*/  @!P1 LOP3.LUT R4, R5, R4, RZ, 0x3c, !PT ;  /* 0x0000000405049212 */ /* 0x000fc800078e3cff */
[----:B------:R-:W-:-:S05]  /*22130*/  @!P1 LOP3.LUT R5, R5, R4, RZ, 0x3c, !PT ;  /* 0x0000000405059212 */ /* 0x000fca00078e3cff */
[----:B------:R-:W2:Y:S04]  /*22140*/  @!P1 LDG.E.U16 R26, desc[UR12][R4.64] ;  /* 0x0000000c041a9981 */ /* 0x000ea8000c1e1500 */
[----:B--2---:R0:W-:Y:S04]  /*22150*/  STL [R1+0x38], R26 ;  /* 0x0000381a01007387 */ /* 0x0041e80000100800 */
[----:B0-----:R-:W2:Y:S04]  /*22160*/  LDL.LU R26, [R1+0x1fa8] ;  /* 0x001fa800011a7983 */ /* 0x001ea80000300800 */
        /* <DEDUP_REMOVED lines=124> */
[----:B--2---:R0:W-:Y:S04]  /*22930*/  STL [R1], R12 ;  /* 0x0000000c01007387 */ /* 0x0041e80000100800 */
        /* <DEDUP_REMOVED lines=8> */
[----:B------:R-:W3:Y:S04]  /*229c0*/  LDL R4, [R1+0xbd8] ;  /* 0x000bd80001047983 */ /* 0x000ee80000100800 */
[----:B------:R-:W3:Y:S01]  /*229d0*/  LDL R5, [R1+0xbdc] ;  /* 0x000bdc0001057983 */ /* 0x000ee20000100800 */
[----:B------:R-:W-:-:S03]  /*229e0*/  PRMT R28, RZ, 0x7610, R28 ;  /* 0x00007610ff1c7816 */ /* 0x000fc6000000001c */
[----:B--2---:R-:W-:Y:S01]  /*229f0*/  STL [R1+0x1ecc], R29 ;  /* 0x001ecc1d01007387 */ /* 0x004fe20000100800 */
[----:B---3--:R-:W-:-:S04]  /*22a00*/  @!P1 LOP3.LUT R5, R5, R4, RZ, 0x3c, !PT ;  /* 0x0000000405059212 */ /* 0x008fc800078e3cff */
        /* <DEDUP_REMOVED lines=9> */
[----:B------:R-:W-:Y:S01]  /*22aa0*/  @!P1 LOP3.LUT R5, R5, R4, RZ, 0x3c, !PT ;  /* 0x0000000405059212 */ /* 0x000fe200078e3cff */
[----:B------:R-:W-:Y:S04]  /*22ab0*/  STL [R1+0x1ef0], R28 ;  /* 0x001ef01c01007387 */ /* 0x000fe80000100800 */
[----:B------:R-:W-:Y:S04]  /*22ac0*/  STL [R1+0x1ef4], R28 ;  /* 0x001ef41c01007387 */ /* 0x000fe80000100800 */
        /* <DEDUP_REMOVED lines=50> */
[----:B------:R0:W2:Y:S04]  /*22df0*/  @!P1 LDG.E.U16 R21, desc[UR12][R4.64] ;  /* 0x0000000c04159981 */ /* 0x0000a8000c1e1500 */
[----:B------:R-:W0:Y:S04]  /*22e00*/  LDL R4, [R1+0xad8] ;  /* 0x000ad80001047983 */ /* 0x000e280000100800 */
[----:B------:R-:W0:Y:S01]  /*22e10*/  LDL R5, [R1+0xadc] ;  /* 0x000adc0001057983 */ /* 0x000e220000100800 */
[----:B------:R-:W-:-:S02]  /*22e20*/  PRMT R20, RZ, 0x7610, R20 ;  /* 0x00007610ff147816 */ /* 0x000fc40000000014 */
[----:B0-----:R-:W-:-:S04]  /*22e30*/  @!P1 LOP3.LUT R5, R5, R4, RZ, 0x3c, !PT ;  /* 0x0000000405059212 */ /* 0x001fc800078e3cff */
[----:B------:R-:W-:-:S04]  /*22e40*/  @!P1 LOP3.LUT R4, R5, R4, RZ, 0x3c, !PT ;  /* 0x0000000405049212 */ /* 0x000fc800078e3cff */
[----:B------:R-:W-:-:S05]  /*22e50*/  @!P1 LOP3.LUT R5, R5, R4, RZ, 0x3c, !PT ;  /* 0x0000000405059212 */ /* 0x000fca00078e3cff */
[----:B------:R0:W3:Y:S04]  /*22e60*/  @!P1 LDG.E.U16 R20, desc[UR12][R4.64] ;  /* 0x0000000c04149981 */ /* 0x0000e8000c1e1500 */
[----:B------:R-:W0:Y:S04]  /*22e70*/  LDL R4, [R1+0xab8] ;  /* 0x000ab80001047983 */ /* 0x000e280000100800 */
[----:B------:R-:W0:Y:S01]  /*22e80*/  LDL R5, [R1+0xabc] ;  /* 0x000abc0001057983 */ /* 0x000e220000100800 */
[----:B------:R-:W-:Y:S02]  /*22e90*/  PRMT R19, RZ, 0x7610, R19 ;  /* 0x00007610ff137816 */ /* 0x000fe40000000013 */
[----:B0-----:R-:W-:-:S04]  /*22ea0*/  @!P1 LOP3.LUT R5, R5, R4, RZ, 0x3c, !PT ;  /* 0x0000000405059212 */ /* 0x001fc800078e3cff */
[----:B------:R-:W-:-:S04]  /*22eb0*/  @!P1 LOP3.LUT R4, R5, R4, RZ, 0x3c, !PT ;  /* 0x0000000405049212 */ /* 0x000fc800078e3cff */
[----:B------:R-:W-:-:S05]  /*22ec0*/  @!P1 LOP3.LUT R5, R5, R4, RZ, 0x3c, !PT ;  /* 0x0000000405059212 */ /* 0x000fca00078e3cff */
[----:B------:R0:W2:Y:S04]  /*22ed0*/  @!P1 LDG.E.U16 R19, desc[UR12][R4.64] ;  /* 0x0000000c04139981 */ /* 0x0000a8000c1e1500 */
        /* <DEDUP_REMOVED lines=55> */
[----:B------:R-:W2:Y:S04]  /*23250*/  @!P1 LDG.E.U16 R2, desc[UR12][R4.64] ;  /* 0x0000000c04029981 */ /* 0x000ea8000c1e1500 */
[----:B--2---:R0:W-:Y:S04]  /*23260*/  STL [R1+0x48], R2 ;  /* 0x0000480201007387 */ /* 0x0041e80000100800 */
[----:B0-----:R-:W2:Y:S04]  /*23270*/  LDL.LU R2, [R1+0x1f6c] ;  /* 0x001f6c0001027983 */ /* 0x001ea80000300800 */
[----:B------:R-:W3:Y:S04]  /*23280*/  LDL R4, [R1+0x998] ;  /* 0x0009980001047983 */ /* 0x000ee80000100800 */
[----:B------:R-:W3:Y:S01]  /*23290*/  LDL R5, [R1+0x99c] ;  /* 0x00099c0001057983 */ /* 0x000ee20000100800 */
[----:B--2---:R-:W-:-:S02]  /*232a0*/  PRMT R2, RZ, 0x7610, R2 ;  /* 0x00007610ff027816 */ /* 0x004fc40000000002 */
[----:B---3--:R-:W-:-:S04]  /*232b0*/  @!P1 LOP3.LUT R5, R5, R4, RZ, 0x3c, !PT ;  /* 0x0000000405059212 */ /* 0x008fc800078e3cff */
        /* <DEDUP_REMOVED lines=110> */
[----:B------:R0:W3:Y:S04]  /*239a0*/  @!P1 LDG.E.U16 R25, desc[UR12][R4.64] ;  /* 0x0000000c04199981 */ /* 0x0000e8000c1e1500 */
[----:B------:R-:W0:Y:S04]  /*239b0*/  LDL R4, [R1+0x7f8] ;  /* 0x0007f80001047983 */ /* 0x000e280000100800 */
[----:B------:R-:W0:Y:S01]  /*239c0*/  LDL R5, [R1+0x7fc] ;  /* 0x0007fc0001057983 */ /* 0x000e220000100800 */
[----:B--2---:R-:W-:Y:S02]  /*239d0*/  PRMT R2, RZ, 0x7610, R2 ;  /* 0x00007610ff027816 */ /* 0x004fe40000000002 */
[----:B0-----:R-:W-:-:S04]  /*239e0*/  @!P1 LOP3.LUT R5, R5, R4, RZ, 0x3c, !PT ;  /* 0x0000000405059212 */ /* 0x001fc800078e3cff */
[----:B------:R-:W-:-:S04]  /*239f0*/  @!P1 LOP3.LUT R4, R5, R4, RZ, 0x3c, !PT ;  /* 0x0000000405049212 */ /* 0x000fc800078e3cff */
[----:B------:R-:W-:-:S05]  /*23a00*/  @!P1 LOP3.LUT R5, R5, R4, RZ, 0x3c, !PT ;  /* 0x0000000405059212 */ /* 0x000fca00078e3cff */
[----:B------:R-:W2:Y:S04]  /*23a10*/  @!P1 LDG.E.U16 R2, desc[UR12][R4.64] ;  /* 0x0000000c04029981 */ /* 0x000ea8000c1e1500 */
[----:B---3--:R0:W-:Y:S04]  /*23a20*/  STL [R1+0xd4], R25 ;  /* 0x0000d41901007387 */ /* 0x0081e80000100800 */
[----:B0-----:R-:W3:Y:S04]  /*23a30*/  LDL R25, [R1+0x75c] ;  /* 0x00075c0001197983 */ /* 0x001ee80000100800 */
        /* <DEDUP_REMOVED lines=35> */
[----:B------:R-:W2:Y:S01]  /*23c70*/  @!P1 LDG.E.U16 R2, desc[UR12][R4.64] ;  /* 0x0000000c04029981 */ /* 0x000ea2000c1e1500 */
[----:B------:R-:W-:-:S03]  /*23c80*/  PRMT R10, RZ, 0x7610, R10 ;  /* 0x00007610ff0a7816 */ /* 0x000fc6000000000a */
[----:B--2---:R0:W-:Y:S04]  /*23c90*/  STL [R1+0xf0], R2 ;  /* 0x0000f00201007387 */ /* 0x0041e80000100800 */
[----:B0-----:R-:W2:Y:S04]  /*23ca0*/  LDL.LU R2, [R1+0x1f28] ;  /* 0x001f280001027983 */ /* 0x001ea80000300800 */
[----:B------:R-:W3:Y:S01]  /*23cb0*/  LDL R5, [R1+0x758] ;  /* 0x0007580001057983 */ /* 0x000ee20000100800 */
[----:B------:R-:W-:-:S03]  /*23cc0*/  @!P1 IMAD.MOV.U32 R4, RZ, RZ, R25 ;  /* 0x000000ffff049224 */ /* 0x000fc600078e0019 */
[----:B------:R-:W2:Y:S04]  /*23cd0*/  LDL R25, [R1+0x6b4] ;  /* 0x0006b40001197983 */ /* 0x000ea80000100800 */
[----:B---3--:R0:W3:Y:S04]  /*23ce0*/  @!P1 LDG.E.U16 R10, desc[UR12][R4.64] ;  /* 0x0000000c040a9981 */ /* 0x0080e8000c1e1500 */
[----:B------:R-:W0:Y:S04]  /*23cf0*/  LDL R4, [R1+0x738] ;  /* 0x0007380001047983 */ /* 0x000e280000100800 */
[----:B------:R-:W0:Y:S01]  /*23d00*/  LDL R5, [R1+0x73c] ;  /* 0x00073c0001057983 */ /* 0x000e220000100800 */
[----:B--2---:R-:W-:-:S02]  /*23d10*/  PRMT R2, RZ, 0x7610, R2 ;  /* 0x00007610ff027816 */ /* 0x004fc40000000002 */
        /* <DEDUP_REMOVED lines=41> */
[----:B------:R0:W3:Y:S01]  /*23fb0*/  @!P1 LDG.E.U16 R27, desc[UR12][R4.64] ;  /* 0x0000000c041b9981 */ /* 0x0000e2000c1e1500 */
[----:B------:R-:W-:Y:S01]  /*23fc0*/  PRMT R9, RZ, 0x7610, R9 ;  /* 0x00007610ff097816 */ /* 0x000fe20000000009 */
[----:B0-----:R-:W-:Y:S02]  /*23fd0*/  @!P1 IMAD.MOV.U32 R4, RZ, RZ, R10 ;  /* 0x000000ffff049224 */ /* 0x001fe400078e000a */
[----:B------:R-:W-:-:S05]  /*23fe0*/  @!P1 IMAD.MOV.U32 R5, RZ, RZ, R25 ;  /* 0x000000ffff059224 */ /* 0x000fca00078e0019 */
[----:B------:R0:W4:Y:S04]  /*23ff0*/  @!P1 LDG.E.U16 R9, desc[UR12][R4.64] ;  /* 0x0000000c04099981 */ /* 0x000128000c1e1500 */
[----:B---3--:R1:W-:Y:S04]  /*24000*/  STL [R1+0x110], R27 ;  /* 0x0001101b01007387 */ /* 0x0083e80000100800 */
[----:B------:R-:W0:Y:S04]  /*24010*/  LDL R4, [R1+0xe38] ;  /* 0x000e380001047983 */ /* 0x000e280000100800 */
[----:B------:R-:W0:Y:S01]  /*24020*/  LDL R5, [R1+0xe74] ;  /* 0x000e740001057983 */ /* 0x000e220000100800 */
[----:B--2---:R-:W-:-:S03]  /*24030*/  PRMT R2, RZ, 0x7610, R2 ;  /* 0x00007610ff027816 */ /* 0x004fc60000000002 */
[----:B-1----:R-:W2:Y:S04]  /*24040*/  LDL R27, [R1+0xe0c] ;  /* 0x000e0c00011b7983 */ /* 0x002ea80000100800 */
[----:B------:R-:W3:Y:S01]  /*24050*/  LDL R25, [R1+0xdf0] ;  /* 0x000df00001197983 */ /* 0x000ee20000100800 */
[----:B0-----:R-:W-:-:S04]  /*24060*/  @!P1 LOP3.LUT R5, R5, R4, RZ, 0x3c, !PT ;  /* 0x0000000405059212 */ /* 0x001fc800078e3cff */
[----:B------:R-:W-:-:S04]  /*24070*/  @!P1 LOP3.LUT R4, R5, R4, RZ, 0x3c, !PT ;  /* 0x0000000405049212 */ /* 0x000fc800078e3cff */
[----:B------:R-:W-:-:S05]  /*24080*/  @!P1 LOP3.LUT R5, R5, R4, RZ, 0x3c, !PT ;  /* 0x0000000405059212 */ /* 0x000fca00078e3cff */
[----:B------:R-:W2:Y:S04]  /*24090*/  @!P1 LDG.E.U16 R2, desc[UR12][R4.64] ;  /* 0x0000000c04029981 */ /* 0x000ea8000c1e1500 */
[----:B----4-:R0:W-:Y:S04]  /*240a0*/  STL [R1+0x118], R9 ;  /* 0x0001180901007387 */ /* 0x0101e80000100800 */
[----:B0-----:R-:W4:Y:S04]  /*240b0*/  LDL R9, [R1+0xdf4] ;  /* 0x000df40001097983 */ /* 0x001f280000100800 */
[----:B------:R-:W3:Y:S04]  /*240c0*/  LDL.LU R10, [R1+0x6c] ;  /* 0x00006c00010a7983 */ /* 0x000ee80000300800 */
        /* <DEDUP_REMOVED lines=10> */
[----:B------:R-:W2:Y:S04]  /*24170*/  LDL R4, [R1+0x5c4] ;  /* 0x0005c40001047983 */ /* 0x000ea80000100800 */
[----:B------:R-:W2:Y:S01]  /*24180*/  LDL R5, [R1+0x6ac] ;  /* 0x0006ac0001057983 */ /* 0x000ea20000100800 */
[----:B0-----:R-:W0:Y:S02]  /*24190*/  S2R R2, SR_TID.X ;  /* 0x0000000000027919 */ /* 0x001e240000002100 */
[----:B0-----:R-:W-:-:S05]  /*241a0*/  LOP3.LUT R2, R2, 0x3f, RZ, 0xc0, !PT ;  /* 0x0000003f02027812 */ /* 0x001fca00078ec0ff */
[----:B------:R-:W-:-:S05]  /*241b0*/  IMAD.SHL.U32 R2, R2, 0x2, RZ ;  /* 0x0000000202027824 */ /* 0x000fca00078e00ff */
[----:B------:R0:W-:Y:S02]  /*241c0*/  STS.U16 [R2+UR6+0x8000], R3 ;  /* 0x0080000302007988 */ /* 0x0001e40008000406 */
[----:B0-----:R-:W-:Y:S02]  /*241d0*/  PRMT R2, RZ, 0x7610, R2 ;  /* 0x00007610ff027816 */ /* 0x001fe40000000002 */
[----:B--2---:R-:W-:-:S04]  /*241e0*/  @!P1 LOP3.LUT R5, R5, R4, RZ, 0x3c, !PT ;  /* 0x0000000405059212 */ /* 0x004fc800078e3cff */
[----:B------:R-:W-:-:S04]  /*241f0*/  @!P1 LOP3.LUT R4, R5, R4, RZ, 0x3c, !PT ;  /* 0x0000000405049212 */ /* 0x000fc800078e3cff */
[----:B------:R-:W-:-:S05]  /*24200*/  @!P1 LOP3.LUT R5, R5, R4, RZ, 0x3c, !PT ;  /* 0x0000000405059212 */ /* 0x000fca00078e3cff */
[----:B------:R-:W2:Y:S01]  /*24210*/  @!P1 LDG.E.U16 R2, desc[UR12][R4.64] ;  /* 0x0000000c04029981 */ /* 0x000ea2000c1e1500 */
[----:B------:R-:W-:-:S03]  /*24220*/  PRMT R26, RZ, 0x7610, R26 ;  /* 0x00007610ff1a7816 */ /* 0x000fc6000000001a */
[----:B--2---:R0:W-:Y:S04]  /*24230*/  STL [R1+0x19c], R2 ;  /* 0x00019c0201007387 */ /* 0x0041e80000100800 */
[----:B------:R-:W2:Y:S01]  /*24240*/  LDL R5, [R1+0x69c] ;  /* 0x00069c0001057983 */ /* 0x000ea20000100800 */
[----:B------:R-:W-:Y:S01]  /*24250*/  @!P1 IMAD.MOV.U32 R4, RZ, RZ, R27 ;  /* 0x000000ffff049224 */ /* 0x000fe200078e001b */
[----:B------:R-:W-:-:S04]  /*24260*/  PRMT R0, RZ, 0x7610, R0 ;  /* 0x00007610ff007816 */ /* 0x000fc80000000000 */
[----:B--2---:R4:W2:Y:S02]  /*24270*/  @!P1 LDG.E.U16 R26, desc[UR12][R4.64] ;  /* 0x0000000c041a9981 */ /* 0x0048a4000c1e1500 */
[----:B----4-:R-:W-:Y:S02]  /*24280*/  @!P1 IMAD.MOV.U32 R4, RZ, RZ, R9 ;  /* 0x000000ffff049224 */ /* 0x010fe400078e0009 */
[----:B------:R-:W-:Y:S01]  /*24290*/  @!P1 IMAD.MOV.U32 R5, RZ, RZ, R25 ;  /* 0x000000ffff059224 */ /* 0x000fe200078e0019 */
[----:B------:R-:W3:Y:S04]  /*242a0*/  LDL.LU R9, [R1+0x88] ;  /* 0x0000880001097983 */ /* 0x000ee80000300800 */
[----:B------:R1:W4:Y:S04]  /*242b0*/  @!P1 LDG.E.U16 R0, desc[UR12][R4.64] ;  /* 0x0000000c04009981 */ /* 0x000328000c1e1500 */
[----:B------:R-:W1:Y:S04]  /*242c0*/  LDL R4, [R1+0xdd0] ;  /* 0x000dd00001047983 */ /* 0x000e680000100800 */
[----:B------:R-:W1:Y:S01]  /*242d0*/  LDL R5, [R1+0xdd4] ;  /* 0x000dd40001057983 */ /* 0x000e620000100800 */
[----:B------:R-:W-:Y:S01]  /*242e0*/  PRMT R7, RZ, 0x7610, R7 ;  /* 0x00007610ff077816 */ /* 0x000fe20000000007 */
[----:B0-----:R-:W0:Y:S01]  /*242f0*/  S2R R2, SR_TID.X ;  /* 0x0000000000027919 */ /* 0x001e220000002100 */
[----:B-1----:R-:W-:-:S04]  /*24300*/  @!P1 LOP3.LUT R5, R5, R4, RZ, 0x3c, !PT ;  /* 0x0000000405059212 */ /* 0x002fc800078e3cff */
[----:B------:R-:W-:-:S04]  /*24310*/  @!P1 LOP3.LUT R4, R5, R4, RZ, 0x3c, !PT ;  /* 0x0000000405049212 */ /* 0x000fc800078e3cff */
[----:B------:R-:W-:-:S05]  /*24320*/  @!P1 LOP3.LUT R5, R5, R4, RZ, 0x3c, !PT ;  /* 0x0000000405059212 */ /* 0x000fca00078e3cff */
[----:B------:R-:W3:Y:S01]  /*24330*/  @!P1 LDG.E.U16 R7, desc[UR12][R4.64] ;  /* 0x0000000c04079981 */ /* 0x000ee2000c1e1500 */
[----:B0-----:R-:W-:-:S03]  /*24340*/  LOP3.LUT R2, R2, 0x3f, RZ, 0xc0, !PT ;  /* 0x0000003f02027812 */ /* 0x001fc600078ec0ff */
[----:B--2---:R0:W-:Y:S02]  /*24350*/  STL [R1+0x198], R26 ;  /* 0x0001981a01007387 */ /* 0x0041e40000100800 */
[----:B------:R-:W-:Y:S02]  /*24360*/  IMAD.SHL.U32 R2, R2, 0x2, RZ ;  /* 0x0000000202027824 */ /* 0x000fe400078e00ff */
[----:B------:R-:W2:Y:S04]  /*24370*/  LDL R25, [R1+0xd74] ;  /* 0x000d740001197983 */ /* 0x000ea80000100800 */
[----:B0-----:R-:W2:Y:S04]  /*24380*/  LDL R26, [R1+0xd70] ;  /* 0x000d7000011a7983 */ /* 0x001ea80000100800 */
[----:B------:R-:W2:Y:S04]  /*24390*/  LDL.LU R27, [R1+0x74] ;  /* 0x00007400011b7983 */ /* 0x000ea80000300800 */
[----:B----4-:R0:W-:Y:S04]  /*243a0*/  STL [R1+0x194], R0 ;  /* 0x0001940001007387 */ /* 0x0101e80000100800 */
[----:B------:R-:W-:Y:S04]  /*243b0*/  STS.U16 [R2+UR6+0x8200], R11 ;  /* 0x0082000b02007988 */ /* 0x000fe80008000406 */
[----:B------:R-:W-:Y:S01]  /*243c0*/  STS.U16 [R2+UR6+0x8400], R8 ;  /* 0x0084000802007988 */ /* 0x000fe20008000406 */
[----:B0-----:R-:W-:-:S03]  /*243d0*/  LOP3.LUT R0, R2, 0x10, RZ, 0x3c, !PT ;  /* 0x0000001002007812 */ /* 0x001fc600078e3cff */
[----:B------:R0:W-:Y:S04]  /*243e0*/  STS.U16 [R2+UR6+0x8600], R6 ;  /* 0x0086000602007988 */ /* 0x0001e80008000406 */
[----:B0-----:R-:W4:Y:S04]  /*243f0*/  LDL.LU R2, [R1+0x54] ;  /* 0x0000540001027983 */ /* 0x001f280000300800 */
[----:B------:R-:W-:Y:S04]  /*24400*/  STS.U16 [R0+UR6+0x8080], R10 ;  /* 0x0080800a00007988 */ /* 0x000fe80008000406 */
[----:B---3--:R0:W-:Y:S04]  /*24410*/  STL [R1+0x190], R7 ;  /* 0x0001900701007387 */ /* 0x0081e80000100800 */
[----:B0-----:R-:W3:Y:S04]  /*24420*/  LDL.LU R7, [R1+0x1f10] ;  /* 0x001f100001077983 */ /* 0x001ee80000300800 */
[----:B------:R-:W2:Y:S04]  /*24430*/  LDL R4, [R1+0xdb0] ;  /* 0x000db00001047983 */ /* 0x000ea80000100800 */
[----:B------:R-:W2:Y:S04]  /*24440*/  LDL R5, [R1+0xdb4] ;  /* 0x000db40001057983 */ /* 0x000ea80000100800 */
[----:B------:R-:W3:Y:S01]  /*24450*/  LDL.LU R10, [R1+0x1f0c] ;  /* 0x001f0c00010a7983 */ /* 0x000ee20000300800 */
[----:B--2---:R-:W-:-:S04]  /*24460*/  @!P1 LOP3.LUT R5, R5, R4, RZ, 0x3c, !PT ;  /* 0x0000000405059212 */ /* 0x004fc800078e3cff */
[C---:B------:R-:W-:Y:S02]  /*24470*/  @!P1 LOP3.LUT R4, R5.reuse, R4, RZ, 0x3c, !PT ;  /* 0x0000000405049212 */ /* 0x040fe400078e3cff */
[----:B---3--:R-:W-:Y:S02]  /*24480*/  PRMT R10, RZ, 0x7610, R10 ;  /* 0x00007610ff0a7816 */ /* 0x008fe4000000000a */
[----:B------:R-:W-:-:S05]  /*24490*/  @!P1 LOP3.LUT R5, R5, R4, RZ, 0x3c, !PT ;  /* 0x0000000405059212 */ /* 0x000fca00078e3cff */
[----:B------:R-:W2:Y:S04]  /*244a0*/  @!P1 LDG.E.U16 R10, desc[UR12][R4.64] ;  /* 0x0000000c040a9981 */ /* 0x000ea8000c1e1500 */
[----:B--2---:R0:W-:Y:S04]  /*244b0*/  STL [R1+0x18c], R10 ;  /* 0x00018c0a01007387 */ /* 0x0041e80000100800 */
[----:B0-----:R-:W2:Y:S04]  /*244c0*/  LDL.LU R10, [R1+0x1f08] ;  /* 0x001f0800010a7983 */ /* 0x001ea80000300800 */
[----:B------:R-:W3:Y:S04]  /*244d0*/  LDL R4, [R1+0xd90] ;  /* 0x000d900001047983 */ /* 0x000ee80000100800 */
[----:B------:R-:W3:Y:S01]  /*244e0*/  LDL R5, [R1+0xd94] ;  /* 0x000d940001057983 */ /* 0x000ee20000100800 */
[----:B------:R-:W-:-:S02]  /*244f0*/  PRMT R28, RZ, 0x7610, R28 ;  /* 0x00007610ff1c7816 */ /* 0x000fc4000000001c */
[----:B------:R-:W-:Y:S02]  /*24500*/  PRMT R24, RZ, 0x7610, R24 ;  /* 0x00007610ff187816 */ /* 0x000fe40000000018 */
[----:B---3--:R-:W-:-:S04]  /*24510*/  @!P1 LOP3.LUT R5, R5, R4, RZ, 0x3c, !PT ;  /* 0x0000000405059212 */ /* 0x008fc800078e3cff */
[----:B------:R-:W-:-:S04]  /*24520*/  @!P1 LOP3.LUT R4, R5, R4, RZ, 0x3c, !PT ;  /* 0x0000000405049212 */ /* 0x000fc800078e3cff */
[----:B------:R-:W-:-:S05]  /*24530*/  @!P1 LOP3.LUT R5, R5, R4, RZ, 0x3c, !PT ;  /* 0x0000000405059212 */ /* 0x000fca00078e3cff */
[----:B------:R0:W3:Y:S02]  /*24540*/  @!P1 LDG.E.U16 R28, desc[UR12][R4.64] ;  /* 0x0000000c041c9981 */ /* 0x0000e4000c1e1500 */
[----:B0-----:R-:W-:Y:S02]  /*24550*/  @!P1 IMAD.MOV.U32 R4, RZ, RZ, R25 ;  /* 0x000000ffff049224 */ /* 0x001fe400078e0019 */
[----:B------:R-:W-:Y:S01]  /*24560*/  @!P1 IMAD.MOV.U32 R5, RZ, RZ, R26 ;  /* 0x000000ffff059224 */ /* 0x000fe200078e001a */
[----:B------:R-:W-:Y:S01]  /*24570*/  PRMT R29, RZ, 0x7610, R29 ;  /* 0x00007610ff1d7816 */ /* 0x000fe2000000001d */
[----:B----4-:R0:W-:Y:S04]  /*24580*/  STS.U16 [R0+UR6+0x8280], R2 ;  /* 0x0082800200007988 */ /* 0x0101e80008000406 */
[----:B------:R1:W4:Y:S04]  /*24590*/  @!P1 LDG.E.U16 R24, desc[UR12][R4.64] ;  /* 0x0000000c04189981 */ /* 0x000328000c1e1500 */
[----:B------:R-:W2:Y:S04]  /*245a0*/  LDL R26, [R1+0xd14] ;  /* 0x000d1400011a7983 */ /* 0x000ea80000100800 */
[----:B------:R-:W2:Y:S04]  /*245b0*/  LDL R25, [R1+0xcf0] ;  /* 0x000cf00001197983 */ /* 0x000ea80000100800 */
[----:B------:R-:W1:Y:S04]  /*245c0*/  LDL R4, [R1+0xd50] ;  /* 0x000d500001047983 */ /* 0x000e680000100800 */
[----:B------:R-:W1:Y:S01]  /*245d0*/  LDL R5, [R1+0xd54] ;  /* 0x000d540001057983 */ /* 0x000e620000100800 */
[----:B0-----:R-:W0:Y:S01]  /*245e0*/  S2R R2, SR_TID.X ;  /* 0x0000000000027919 */ /* 0x001e220000002100 */
[----:B-1----:R-:W-:-:S04]  /*245f0*/  @!P1 LOP3.LUT R5, R5, R4, RZ, 0x3c, !PT ;  /* 0x0000000405059212 */ /* 0x002fc800078e3cff */
[----:B------:R-:W-:-:S04]  /*24600*/  @!P1 LOP3.LUT R4, R5, R4, RZ, 0x3c, !PT ;  /* 0x0000000405049212 */ /* 0x000fc800078e3cff */
[----:B------:R-:W-:-:S05]  /*24610*/  @!P1 LOP3.LUT R5, R5, R4, RZ, 0x3c, !PT ;  /* 0x0000000405059212 */ /* 0x000fca00078e3cff */
[----:B------:R-:W3:Y:S01]  /*24620*/  @!P1 LDG.E.U16 R29, desc[UR12][R4.64] ;  /* 0x0000000c041d9981 */ /* 0x000ee2000c1e1500 */
[----:B0-----:R-:W-:-:S03]  /*24630*/  LOP3.LUT R2, R2, 0x3f, RZ, 0xc0, !PT ;  /* 0x0000003f02027812 */ /* 0x001fc600078ec0ff */
[----:B----4-:R0:W-:Y:S02]  /*24640*/  STL [R1+0x184], R24 ;  /* 0x0001841801007387 */ /* 0x0101e40000100800 */
[----:B------:R-:W-:Y:S02]  /*24650*/  IMAD.SHL.U32 R2, R2, 0x2, RZ ;  /* 0x0000000202027824 */ /* 0x000fe400078e00ff */
[----:B--2---:R-:W-:Y:S04]  /*24660*/  STS.U16 [R0+UR6+0x8480], R10 ;  /* 0x0084800a00007988 */ /* 0x004fe80008000406 */
[----:B0-----:R-:W2:Y:S04]  /*24670*/  LDL R24, [R1+0xcf4] ;  /* 0x000cf40001187983 */ /* 0x001ea80000100800 */
[----:B---3--:R0:W-:Y:S04]  /*24680*/  STL [R1+0x188], R28 ;  /* 0x0001881c01007387 */ /* 0x0081e80000100800 */
[----:B------:R1:W-:Y:S04]  /*24690*/  STS.U16 [R0+UR6+0x8680], R7 ;  /* 0x0086800700007988 */ /* 0x0003e80008000406 */
[----:B0-----:R-:W3:Y:S04]  /*246a0*/  LDL.LU R28, [R1+0x8c] ;  /* 0x00008c00011c7983 */ /* 0x001ee80000300800 */
[----:B------:R-:W4:Y:S01]  /*246b0*/  LDL R4, [R1+0xd30] ;  /* 0x000d300001047983 */ /* 0x000f220000100800 */
[----:B-1----:R-:W-:-:S03]  /*246c0*/  LOP3.LUT R0, R2, 0x20, RZ, 0x3c, !PT ;  /* 0x0000002002007812 */ /* 0x002fc600078e3cff */
[----:B------:R-:W4:Y:S04]  /*246d0*/  LDL R5, [R1+0xd34] ;  /* 0x000d340001057983 */ /* 0x000f280000100800 */
[----:B------:R-:W-:Y:S04]  /*246e0*/  STS.U16 [R0+UR6+0x8100], R9 ;  /* 0x0081000900007988 */ /* 0x000fe80008000406 */
[----:B------:R0:W-:Y:S04]  /*246f0*/  STL [R1+0x180], R29 ;  /* 0x0001801d01007387 */ /* 0x0001e80000100800 */
[----:B0-----:R-:W2:Y:S04]  /*24700*/  LDL.LU R29, [R1+0x84] ;  /* 0x00008400011d7983 */ /* 0x001ea80000300800 */
[----:B------:R-:W2:Y:S01]  /*24710*/  LDL.LU R9, [R1+0x1f04] ;  /* 0x001f040001097983 */ /* 0x000ea20000300800 */
[----:B----4-:R-:W-:-:S04]  /*24720*/  @!P1 LOP3.LUT R5, R5, R4, RZ, 0x3c, !PT ;  /* 0x0000000405059212 */ /* 0x010fc800078e3cff */
[----:B------:R-:W-:-:S04]  /*24730*/  @!P1 LOP3.LUT R4, R5, R4, RZ, 0x3c, !PT ;  /* 0x0000000405049212 */ /* 0x000fc800078e3cff */
[----:B------:R-:W-:Y:S02]  /*24740*/  @!P1 LOP3.LUT R5, R5, R4, RZ, 0x3c, !PT ;  /* 0x0000000405059212 */ /* 0x000fe400078e3cff */
[----:B--2---:R-:W-:-:S06]  /*24750*/  PRMT R9, RZ, 0x7610, R9 ;  /* 0x00007610ff097816 */ /* 0x004fcc0000000009 */
[----:B------:R-:W2:Y:S04]  /*24760*/  @!P1 LDG.E.U16 R9, desc[UR12][R4.64] ;  /* 0x0000000c04099981 */ /* 0x000ea8000c1e1500 */
[----:B--2---:R0:W-:Y:S04]  /*24770*/  STL [R1+0x17c], R9 ;  /* 0x00017c0901007387 */ /* 0x0041e80000100800 */
[----:B0-----:R-:W2:Y:S04]  /*24780*/  LDL.LU R9, [R1+0x1f00] ;  /* 0x001f000001097983 */ /* 0x001ea80000300800 */
[----:B------:R-:W4:Y:S01]  /*24790*/  LDL R5, [R1+0xd10] ;  /* 0x000d100001057983 */ /* 0x000f220000100800 */
[----:B------:R-:W-:Y:S01]  /*247a0*/  @!P1 IMAD.MOV.U32 R4, RZ, RZ, R26 ;  /* 0x000000ffff049224 */ /* 0x000fe200078e001a */
[----:B--2---:R-:W-:-:S06]  /*247b0*/  PRMT R9, RZ, 0x7610, R9 ;  /* 0x00007610ff097816 */ /* 0x004fcc0000000009 */
[----:B----4-:R-:W2:Y:S04]  /*247c0*/  @!P1 LDG.E.U16 R9, desc[UR12][R4.64] ;  /* 0x0000000c04099981 */ /* 0x010ea8000c1e1500 */
[----:B------:R0:W-:Y:S04]  /*247d0*/  STS.U16 [R0+UR6+0x8300], R27 ;  /* 0x0083001b00007988 */ /* 0x0001e80008000406 */
[----:B0-----:R-:W4:Y:S04]  /*247e0*/  LDL.LU R27, [R1+0x68] ;  /* 0x00006800011b7983 */ /* 0x001f280000300800 */
[----:B------:R-:W3:Y:S04]  /*247f0*/  LDL.LU R26, [R1+0x4c] ;  /* 0x00004c00011a7983 */ /* 0x000ee80000300800 */
[----:B--2---:R0:W-:Y:S04]  /*24800*/  STL [R1+0x178], R9 ;  /* 0x0001780901007387 */ /* 0x0041e80000100800 */
[----:B0-----:R-:W2:Y:S04]  /*24810*/  LDL.LU R9, [R1+0x1efc] ;  /* 0x001efc0001097983 */ /* 0x001ea80000300800 */
[----:B------:R-:W2:Y:S01]  /*24820*/  LDL.LU R5, [R1+0x50] ;  /* 0x0000500001057983 */ /* 0x000ea20000300800 */
[----:B------:R-:W-:Y:S01]  /*24830*/  PRMT R23, RZ, 0x7610, R23 ;  /* 0x00007610ff177816 */ /* 0x000fe20000000017 */
[----:B------:R-:W-:-:S02]  /*24840*/  @!P1 IMAD.MOV.U32 R4, RZ, RZ, R24 ;  /* 0x000000ffff049224 */ /* 0x000fc400078e0018 */
[----:B--2---:R0:W-:Y:S02]  /*24850*/  STS.U16 [R0+UR6+0x8500], R5 ;  /* 0x0085000500007988 */ /* 0x0041e40008000406 */
[----:B0-----:R-:W-:-:S05]  /*24860*/  @!P1 IMAD.MOV.U32 R5, RZ, RZ, R25 ;  /* 0x000000ffff059224 */ /* 0x001fca00078e0019 */
[----:B------:R-:W2:Y:S04]  /*24870*/  @!P1 LDG.E.U16 R23, desc[UR12][R4.64] ;  /* 0x0000000c04179981 */ /* 0x000ea8000c1e1500 */
[----:B------:R-:W3:Y:S04]  /*24880*/  LDL R4, [R1+0xcd0] ;  /* 0x000cd00001047983 */ /* 0x000ee80000100800 */
[----:B--2---:R0:W-:Y:S04]  /*24890*/  STL [R1+0x174], R23 ;  /* 0x0001741701007387 */ /* 0x0041e80000100800 */
[----:B------:R-:W3:Y:S01]  /*248a0*/  LDL R5, [R1+0xcd4] ;  /* 0x000cd40001057983 */ /* 0x000ee20000100800 */
[----:B------:R-:W-:-:S03]  /*248b0*/  PRMT R22, RZ, 0x7610, R22 ;  /* 0x00007610ff167816 */ /* 0x000fc60000000016 */
[----:B------:R-:W2:Y:S01]  /*248c0*/  LDL.LU R24, [R1+0x44] ;  /* 0x0000440001187983 */ /* 0x000ea20000300800 */
[----:B0-----:R-:W0:Y:S03]  /*248d0*/  S2R R23, SR_TID.X ;  /* 0x0000000000177919 */ /* 0x001e260000002100 */
[----:B------:R-:W2:Y:S01]  /*248e0*/  LDL.LU R25, [R1+0x40] ;  /* 0x0000400001197983 */ /* 0x000ea20000300800 */
[----:B---3--:R-:W-:-:S04]  /*248f0*/  @!P1 LOP3.LUT R5, R5, R4, RZ, 0x3c, !PT ;  /* 0x0000000405059212 */ /* 0x008fc800078e3cff */
[----:B------:R-:W-:-:S04]  /*24900*/  @!P1 LOP3.LUT R4, R5, R4, RZ, 0x3c, !PT ;  /* 0x0000000405049212 */ /* 0x000fc800078e3cff */
[----:B------:R-:W-:-:S05]  /*24910*/  @!P1 LOP3.LUT R5, R5, R4, RZ, 0x3c, !PT ;  /* 0x0000000405059212 */ /* 0x000fca00078e3cff */
[----:B------:R-:W3:Y:S01]  /*24920*/  @!P1 LDG.E.U16 R22, desc[UR12][R4.64] ;  /* 0x0000000c04169981 */ /* 0x000ee2000c1e1500 */
[----:B0-----:R-:W-:-:S03]  /*24930*/  LOP3.LUT R23, R23, 0x3f, RZ, 0xc0, !PT ;  /* 0x0000003f17177812 */ /* 0x001fc600078ec0ff */
[----:B------:R-:W-:Y:S02]  /*24940*/  STL [R1+0x1e5c], R0 ;  /* 0x001e5c0001007387 */ /* 0x000fe40000100800 */
[----:B------:R-:W-:Y:S02]  /*24950*/  IMAD.SHL.U32 R23, R23, 0x2, RZ ;  /* 0x0000000217177824 */ /* 0x000fe400078e00ff */
[----:B------:R-:W-:Y:S03]  /*24960*/  STL [R1+0x1eb8], R0 ;  /* 0x001eb80001007387 */ /* 0x000fe60000100800 */
[----:B------:R-:W-:Y:S01]  /*24970*/  LOP3.LUT R23, R23, 0x30, RZ, 0x3c, !PT ;  /* 0x0000003017177812 */ /* 0x000fe200078e3cff */
[----:B------:R-:W-:Y:S04]  /*24980*/  STS.U16 [R0+UR6+0x8700], R9 ;  /* 0x0087000900007988 */ /* 0x000fe80008000406 */
        /* <DEDUP_REMOVED lines=14> */
[----:B------:R-:W3:Y:S04]  /*24a70*/  LDL R5, [R1+0xc94] ;  /* 0x000c940001057983 */ /* 0x000ee80000100800 */
[----:B------:R0:W-:Y:S04]  /*24a80*/  STS.U16 [R23+UR6+0x8380], R29 ;  /* 0x0083801d17007988 */ /* 0x0001e80008000406 */
[----:B0-----:R-:W4:Y:S01]  /*24a90*/  LDL.LU R29, [R1+0x38] ;  /* 0x00003800011d7983 */ /* 0x001f220000300800 */
[----:B--2---:R-:W-:-:S02]  /*24aa0*/  PRMT R28, RZ, 0x7610, R28 ;  /* 0x00007610ff1c7816 */ /* 0x004fc4000000001c */
[----:B---3--:R-:W-:-:S04]  /*24ab0*/  @!P1 LOP3.LUT R5, R5, R4, RZ, 0x3c, !PT ;  /* 0x0000000405059212 */ /* 0x008fc800078e3cff */
        /* <DEDUP_REMOVED lines=9> */
[----:B------:R-:W3:Y:S04]  /*24b50*/  @!P1 LDG.E.U16 R22, desc[UR12][R4.64] ;  /* 0x0000000c04169981 */ /* 0x000ee8000c1e1500 */
[----:B--2---:R0:W-:Y:S04]  /*24b60*/  STL [R1+0x168], R28 ;  /* 0x0001681c01007387 */ /* 0x0041e80000100800 */
[----:B----4-:R1:W-:Y:S04]  /*24b70*/  STS.U16 [R23+UR6+0x8580], R27 ;  /* 0x0085801b17007988 */ /* 0x0103e80008000406 */
[----:B0-----:R-:W2:Y:S04]  /*24b80*/  LDL.LU R28, [R1+0x34] ;  /* 0x00003400011c7983 */ /* 0x001ea80000300800 */
[----:B-1----:R-:W4:Y:S04]  /*24b90*/  LDL R27, [R1+0xc14] ;  /* 0x000c1400011b7983 */ /* 0x002f280000100800 */
        /* <DEDUP_REMOVED lines=9> */
[----:B------:R0:W-:Y:S04]  /*24c30*/  STS.U16 [R23+UR6+0x8780], R26 ;  /* 0x0087801a17007988 */ /* 0x0001e80008000406 */
[----:B0-----:R-:W3:Y:S04]  /*24c40*/  LDL R26, [R1+0xbf0] ;  /* 0x000bf000011a7983 */ /* 0x001ee80000100800 */
[----:B------:R-:W3:Y:S04]  /*24c50*/  LDL R23, [R1+0xbf4] ;  /* 0x000bf40001177983 */ /* 0x000ee80000100800 */
[----:B--2---:R0:W-:Y:S04]  /*24c60*/  STL [R1+0x160], R2 ;  /* 0x0001600201007387 */ /* 0x0041e80000100800 */
[----:B------:R-:W2:Y:S04]  /*24c70*/  LDL R4, [R1+0xc30] ;  /* 0x000c300001047983 */ /* 0x000ea80000100800 */
[----:B------:R-:W2:Y:S01]  /*24c80*/  LDL R5, [R1+0xc34] ;  /* 0x000c340001057983 */ /* 0x000ea20000100800 */
[----:B0-----:R-:W0:Y:S02]  /*24c90*/  S2R R2, SR_TID.X ;  /* 0x0000000000027919 */ /* 0x001e240000002100 */
[----:B0-----:R-:W-:-:S05]  /*24ca0*/  LOP3.LUT R2, R2, 0x3f, RZ, 0xc0, !PT ;  /* 0x0000003f02027812 */ /* 0x001fca00078ec0ff */
[----:B------:R-:W-:-:S05]  /*24cb0*/  IMAD.SHL.U32 R2, R2, 0x2, RZ ;  /* 0x0000000202027824 */ /* 0x000fca00078e00ff */
[----:B------:R0:W-:Y:S04]  /*24cc0*/  STS.U16 [R2+UR6], R24 ;  /* 0x0000001802007988 */ /* 0x0001e80008000406 */
[----:B0-----:R-:W3:Y:S01]  /*24cd0*/  LDL.LU R24, [R1+0x1ee8] ;  /* 0x001ee80001187983 */ /* 0x001ee20000300800 */
[----:B--2---:R-:W-:-:S04]  /*24ce0*/  @!P1 LOP3.LUT R5, R5, R4, RZ, 0x3c, !PT ;  /* 0x0000000405059212 */ /* 0x004fc800078e3cff */
[----:B------:R-:W-:-:S04]  /*24cf0*/  @!P1 LOP3.LUT R4, R5, R4, RZ, 0x3c, !PT ;  /* 0x0000000405049212 */ /* 0x000fc800078e3cff */
[----:B------:R-:W-:Y:S02]  /*24d00*/  @!P1 LOP3.LUT R5, R5, R4, RZ, 0x3c, !PT ;  /* 0x0000000405059212 */ /* 0x000fe400078e3cff */
[----:B---3--:R-:W-:-:S06]  /*24d10*/  PRMT R24, RZ, 0x7610, R24 ;  /* 0x00007610ff187816 */ /* 0x008fcc0000000018 */
[----:B------:R4:W2:Y:S04]  /*24d20*/  @!P1 LDG.E.U16 R24, desc[UR12][R4.64] ;  /* 0x0000000c04189981 */ /* 0x0008a8000c1e1500 */
[----:B------:R-:W3:Y:S01]  /*24d30*/  LDL R5, [R1+0xc10] ;  /* 0x000c100001057983 */ /* 0x000ee20000100800 */
[----:B----4-:R-:W-:-:S03]  /*24d40*/  @!P1 IMAD.MOV.U32 R4, RZ, RZ, R27 ;  /* 0x000000ffff049224 */ /* 0x010fc600078e001b */
[----:B------:R0:W-:Y:S02]  /*24d50*/  STS.U16 [R2+UR6+0x200], R25 ;  /* 0x0002001902007988 */ /* 0x0001e40008000406 */
[----:B0-----:R-:W-:Y:S02]  /*24d60*/  PRMT R2, RZ, 0x7610, R2 ;  /* 0x00007610ff027816 */ /* 0x001fe40000000002 */
[----:B------:R-:W4:Y:S04]  /*24d70*/  LDL R25, [R1+0xbb0] ;  /* 0x000bb00001197983 */ /* 0x000f280000100800 */
[----:B---3--:R-:W3:Y:S04]  /*24d80*/  @!P1 LDG.E.U16 R2, desc[UR12][R4.64] ;  /* 0x0000000c04029981 */ /* 0x008ee8000c1e1500 */
[----:B--2---:R0:W-:Y:S04]  /*24d90*/  STL [R1+0x15c], R24 ;  /* 0x00015c1801007387 */ /* 0x0041e80000100800 */
[----:B0-----:R-:W2:Y:S04]  /*24da0*/  LDL R24, [R1+0xbb4] ;  /* 0x000bb40001187983 */ /* 0x001ea80000100800 */
[----:B------:R-:W2:Y:S04]  /*24db0*/  LDL.LU R27, [R1+0x2c] ;  /* 0x00002c00011b7983 */ /* 0x000ea80000300800 */
[----:B---3--:R0:W-:Y:S04]  /*24dc0*/  STL [R1+0x158], R2 ;  /* 0x0001580201007387 */ /* 0x0081e80000100800 */
[----:B------:R-:W3:Y:S01]  /*24dd0*/  LDL.LU R5, [R1+0x3c] ;  /* 0x00003c0001057983 */ /* 0x000ee20000300800 */
[----:B0-----:R-:W0:Y:S01]  /*24de0*/  S2R R2, SR_TID.X ;  /* 0x0000000000027919 */ /* 0x001e220000002100 */
[----:B------:R-:W-:-:S02]  /*24df0*/  @!P1 IMAD.MOV.U32 R4, RZ, RZ, R23 ;  /* 0x000000ffff049224 */ /* 0x000fc400078e0017 */
[----:B------:R-:W2:Y:S01]  /*24e00*/  LDL R23, [R1+0xb94] ;  /* 0x000b940001177983 */ /* 0x000ea20000100800 */
[----:B0-----:R-:W-:-:S05]  /*24e10*/  LOP3.LUT R2, R2, 0x3f, RZ, 0xc0, !PT ;  /* 0x0000003f02027812 */ /* 0x001fca00078ec0ff */
[----:B------:R-:W-:-:S05]  /*24e20*/  IMAD.SHL.U32 R2, R2, 0x2, RZ ;  /* 0x0000000202027824 */ /* 0x000fca00078e00ff */
[----:B---3--:R0:W-:Y:S02]  /*24e30*/  STS.U16 [R2+UR6+0x400], R5 ;  /* 0x0004000502007988 */ /* 0x0081e40008000406 */
[----:B0-----:R-:W-:Y:S01]  /*24e40*/  PRMT R2, RZ, 0x7610, R2 ;  /* 0x00007610ff027816 */ /* 0x001fe20000000002 */
[----:B------:R-:W-:Y:S02]  /*24e50*/  @!P1 IMAD.MOV.U32 R5, RZ, RZ, R26 ;  /* 0x000000ffff059224 */ /* 0x000fe400078e001a */
[----:B------:R-:W3:Y:S04]  /*24e60*/  LDL R26, [R1+0xb90] ;  /* 0x000b9000011a7983 */ /* 0x000ee80000100800 */
        /* <DEDUP_REMOVED lines=9> */
[----:B------:R-:W3:Y:S01]  /*24f00*/  LDL.LU R29, [R1+0x28] ;  /* 0x00002800011d7983 */ /* 0x000ee20000300800 */
[----:B--2---:R-:W-:-:S04]  /*24f10*/  @!P1 LOP3.LUT R5, R5, R4, RZ, 0x3c, !PT ;  /* 0x0000000405059212 */ /* 0x004fc800078e3cff */
[----:B------:R-:W-:-:S04]  /*24f20*/  @!P1 LOP3.LUT R4, R5, R4, RZ, 0x3c, !PT ;  /* 0x0000000405049212 */ /* 0x000fc800078e3cff */
[----:B------:R-:W-:-:S05]  /*24f30*/  @!P1 LOP3.LUT R5, R5, R4, RZ, 0x3c, !PT ;  /* 0x0000000405059212 */ /* 0x000fca00078e3cff */
[----:B------:R0:W2:Y:S01]  /*24f40*/  @!P1 LDG.E.U16 R2, desc[UR12][R4.64] ;  /* 0x0000000c04029981 */ /* 0x0000a2000c1e1500 */
[----:B------:R-:W-:Y:S01]  /*24f50*/  PRMT R7, RZ, 0x7610, R7 ;  /* 0x00007610ff077816 */ /* 0x000fe20000000007 */
[----:B0-----:R-:W-:Y:S02]  /*24f60*/  @!P1 IMAD.MOV.U32 R4, RZ, RZ, R24 ;  /* 0x000000ffff049224 */ /* 0x001fe400078e0018 */
[----:B----4-:R-:W-:-:S05]  /*24f70*/  @!P1 IMAD.MOV.U32 R5, RZ, RZ, R25 ;  /* 0x000000ffff059224 */ /* 0x010fca00078e0019 */
[----:B------:R0:W4:Y:S04]  /*24f80*/  @!P1 LDG.E.U16 R7, desc[UR12][R4.64] ;  /* 0x0000000c04079981 */ /* 0x000128000c1e1500 */
[----:B--2---:R1:W-:Y:S04]  /*24f90*/  STL [R1+0x150], R2 ;  /* 0x0001500201007387 */ /* 0x0043e80000100800 */
[----:B------:R-:W2:Y:S04]  /*24fa0*/  LDL R25, [R1+0xb70] ;  /* 0x000b700001197983 */ /* 0x000ea80000100800 */
[----:B------:R-:W2:Y:S01]  /*24fb0*/  LDL R24, [R1+0xb74] ;  /* 0x000b740001187983 */ /* 0x000ea20000100800 */
[----:B-1----:R-:W1:Y:S02]  /*24fc0*/  S2R R2, SR_TID.X ;  /* 0x0000000000027919 */ /* 0x002e640000002100 */
[----:B-1----:R-:W-:-:S05]  /*24fd0*/  LOP3.LUT R2, R2, 0x3f, RZ, 0xc0, !PT ;  /* 0x0000003f02027812 */ /* 0x002fca00078ec0ff */
[----:B------:R-:W-:-:S05]  /*24fe0*/  IMAD.SHL.U32 R2, R2, 0x2, RZ ;  /* 0x0000000202027824 */ /* 0x000fca00078e00ff */
[----:B------:R1:W-:Y:S04]  /*24ff0*/  STS.U16 [R2+UR6+0x800], R28 ;  /* 0x0008001c02007988 */ /* 0x0003e80008000406 */
[----:B-1----:R-:W2:Y:S04]  /*25000*/  LDL.LU R28, [R1+0x24] ;  /* 0x00002400011c7983 */ /* 0x002ea80000300800 */
[----:B------:R-:W2:Y:S01]  /*25010*/  LDL.LU R5, [R1+0x30] ;  /* 0x0000300001057983 */ /* 0x000ea20000300800 */
[----:B------:R-:W-:Y:S01]  /*25020*/  PRMT R3, RZ, 0x7610, R3 ;  /* 0x00007610ff037816 */ /* 0x000fe20000000003 */
[----:B0-----:R-:W-:-:S02]  /*25030*/  @!P1 IMAD.MOV.U32 R4, RZ, RZ, R23 ;  /* 0x000000ffff049224 */ /* 0x001fc400078e0017 */
[----:B----4-:R-:W-:Y:S04]  /*25040*/  STL [R1+0x1e68], R7 ;  /* 0x001e680701007387 */ /* 0x010fe80000100800 */
[----:B------:R-:W4:Y:S04]  /*25050*/  LDL R23, [R1+0xb54] ;  /* 0x000b540001177983 */ /* 0x000f280000100800 */
[----:B--2---:R3:W-:Y:S02]  /*25060*/  STS.U16 [R2+UR6+0xa00], R5 ;  /* 0x000a000502007988 */ /* 0x0047e40008000406 */
[----:B---3--:R-:W-:-:S02]  /*25070*/  @!P1 IMAD.MOV.U32 R5, RZ, RZ, R26 ;  /* 0x000000ffff059224 */ /* 0x008fc400078e001a */
[----:B------:R-:W2:Y:S04]  /*25080*/  LDL R26, [R1+0xb50] ;  /* 0x000b5000011a7983 */ /* 0x000ea80000100800 */
[----:B------:R0:W3:Y:S01]  /*25090*/  @!P1 LDG.E.U16 R3, desc[UR12][R4.64] ;  /* 0x0000000c04039981 */ /* 0x0000e2000c1e1500 */
[----:B------:R-:W-:Y:S02]  /*250a0*/  PRMT R6, RZ, 0x7610, R6 ;  /* 0x00007610ff067816 */ /* 0x000fe40000000006 */
[----:B------:R-:W-:Y:S01]  /*250b0*/  PRMT R9, RZ, 0x7610, R9 ;  /* 0x00007610ff097816 */ /* 0x000fe20000000009 */
[----:B0-----:R-:W-:Y:S02]  /*250c0*/  @!P1 IMAD.MOV.U32 R4, RZ, RZ, R24 ;  /* 0x000000ffff049224 */ /* 0x001fe400078e0018 */
[----:B------:R-:W-:-:S05]  /*250d0*/  @!P1 IMAD.MOV.U32 R5, RZ, RZ, R25 ;  /* 0x000000ffff059224 */ /* 0x000fca00078e0019 */
[----:B------:R4:W2:Y:S02]  /*250e0*/  @!P1 LDG.E.U16 R6, desc[UR12][R4.64] ;  /* 0x0000000c04069981 */ /* 0x0008a4000c1e1500 */
[----:B----4-:R-:W-:Y:S02]  /*250f0*/  @!P1 IMAD.MOV.U32 R4, RZ, RZ, R23 ;  /* 0x000000ffff049224 */ /* 0x010fe400078e0017 */
[----:B---3--:R-:W-:Y:S04]  /*25100*/  STL [R1+0x1e6c], R3 ;  /* 0x001e6c0301007387 */ /* 0x008fe80000100800 */
[----:B------:R-:W-:Y:S01]  /*25110*/  STL [R1+0x1e70], R3 ;  /* 0x001e700301007387 */ /* 0x000fe20000100800 */
[----:B--2---:R-:W-:-:S03]  /*25120*/  @!P1 IMAD.MOV.U32 R5, RZ, RZ, R26 ;  /* 0x000000ffff059224 */ /* 0x004fc600078e001a */
[----:B------:R-:W-:Y:S04]  /*25130*/  STL [R1+0x1e90], R3 ;  /* 0x001e900301007387 */ /* 0x000fe80000100800 */
[----:B------:R-:W-:Y:S04]  /*25140*/  STL [R1+0x1e94], R3 ;  /* 0x001e940301007387 */ /* 0x000fe80000100800 */
[----:B------:R-:W-:Y:S04]  /*25150*/  STL [R1+0x1eb0], R3 ;  /* 0x001eb00301007387 */ /* 0x000fe80000100800 */
[----:B------:R-:W-:Y:S04]  /*25160*/  STL [R1+0x1ebc], R3 ;  /* 0x001ebc0301007387 */ /* 0x000fe80000100800 */
[----:B------:R-:W2:Y:S04]  /*25170*/  LDL R25, [R1+0xb30] ;  /* 0x000b300001197983 */ /* 0x000ea80000100800 */
[----:B------:R-:W3:Y:S04]  /*25180*/  LDL R24, [R1+0xb34] ;  /* 0x000b340001187983 */ /* 0x000ee80000100800 */
[----:B------:R2:W4:Y:S01]  /*25190*/  @!P1 LDG.E.U16 R9, desc[UR12][R4.64] ;  /* 0x0000000c04099981 */ /* 0x000522000c1e1500 */
[----:B------:R-:W-:-:S03]  /*251a0*/  PRMT R8, RZ, 0x7610, R8 ;  /* 0x00007610ff087816 */ /* 0x000fc60000000008 */
[----:B------:R0:W-:Y:S04]  /*251b0*/  STS.U16 [R2+UR6+0xc00], R27 ;  /* 0x000c001b02007988 */ /* 0x0001e80008000406 */
[----:B------:R1:W-:Y:S04]  /*251c0*/  STS.U16 [R2+UR6+0xe00], R29 ;  /* 0x000e001d02007988 */ /* 0x0003e80008000406 */
[----:B0-----:R-:W4:Y:S04]  /*251d0*/  LDL.LU R27, [R1+0x20] ;  /* 0x00002000011b7983 */ /* 0x001f280000300800 */
[----:B------:R-:W-:Y:S04]  /*251e0*/  STL [R1+0x1e74], R6 ;  /* 0x001e740601007387 */ /* 0x000fe80000100800 */
[----:B------:R-:W-:Y:S04]  /*251f0*/  STL [R1+0x1e78], R6 ;  /* 0x001e780601007387 */ /* 0x000fe80000100800 */
[----:B------:R-:W-:Y:S04]  /*25200*/  STL [R1+0x1ec0], R6 ;  /* 0x001ec00601007387 */ /* 0x000fe80000100800 */
[----:B-1----:R-:W4:Y:S04]  /*25210*/  LDL.LU R29, [R1+0x1c] ;  /* 0x00001c00011d7983 */ /* 0x002f280000300800 */
[----:B------:R-:W4:Y:S04]  /*25220*/  LDL.LU R23, [R1+0x18] ;  /* 0x0000180001177983 */ /* 0x000f280000300800 */
[----:B------:R0:W-:Y:S01]  /*25230*/  STS.U16 [R2+UR6+0x1000], R28 ;  /* 0x0010001c02007988 */ /* 0x0001e20008000406 */
[----:B--2---:R-:W-:-:S02]  /*25240*/  @!P1 IMAD.MOV.U32 R5, RZ, RZ, R25 ;  /* 0x000000ffff059224 */ /* 0x004fc400078e0019 */
[----:B---3--:R-:W-:Y:S01]  /*25250*/  @!P1 IMAD.MOV.U32 R4, RZ, RZ, R24 ;  /* 0x000000ffff049224 */ /* 0x008fe200078e0018 */
[----:B----4-:R-:W-:Y:S04]  /*25260*/  STL [R1+0x1e7c], R9 ;  /* 0x001e7c0901007387 */ /* 0x010fe80000100800 */
[----:B------:R-:W-:Y:S04]  /*25270*/  STL [R1+0x1e80], R9 ;  /* 0x001e800901007387 */ /* 0x000fe80000100800 */
[----:B------:R-:W2:Y:S04]  /*25280*/  @!P1 LDG.E.U16 R8, desc[UR12][R4.64] ;  /* 0x0000000c04089981 */ /* 0x000ea8000c1e1500 */
[----:B------:R-:W-:Y:S04]  /*25290*/  STL [R1+0x1e84], R9 ;  /* 0x001e840901007387 */ /* 0x000fe80000100800 */
[----:B------:R-:W-:Y:S04]  /*252a0*/  STL [R1+0x1e88], R9 ;  /* 0x001e880901007387 */ /* 0x000fe80000100800 */
[----:B0-----:R-:W3:Y:S04]  /*252b0*/  LDL R28, [R1+0xb14] ;  /* 0x000b1400011c7983 */ /* 0x001ee80000100800 */
[----:B------:R-:W4:Y:S04]  /*252c0*/  LDL.LU R24, [R1+0x14] ;  /* 0x0000140001187983 */ /* 0x000f280000300800 */
[----:B------:R-:W4:Y:S04]  /*252d0*/  LDL.LU R25, [R1+0x10] ;  /* 0x0000100001197983 */ /* 0x000f280000300800 */
[----:B------:R-:W4:Y:S04]  /*252e0*/  LDL.LU R26, [R1+0xc] ;  /* 0x00000c00011a7983 */ /* 0x000f280000300800 */
[----:B------:R-:W4:Y:S01]  /*252f0*/  LDL R5, [R1+0xb10] ;  /* 0x000b100001057983 */ /* 0x000f220000100800 */
[----:B------:R-:W-:-:S03]  /*25300*/  PRMT R11, RZ, 0x7610, R11 ;  /* 0x00007610ff0b7816 */ /* 0x000fc6000000000b */
[----:B------:R0:W-:Y:S04]  /*25310*/  STS.U16 [R2+UR6+0x1200], R27 ;  /* 0x0012001b02007988 */ /* 0x0001e80008000406 */
[----:B--2---:R-:W-:Y:S04]  /*25320*/  STL [R1+0x1e8c], R8 ;  /* 0x001e8c0801007387 */ /* 0x004fe80000100800 */
[----:B------:R-:W-:Y:S04]  /*25330*/  STL [R1+0x1e98], R8 ;  /* 0x001e980801007387 */ /* 0x000fe80000100800 */
[----:B------:R-:W-:Y:S04]  /*25340*/  STL [R1+0x1e9c], R8 ;  /* 0x001e9c0801007387 */ /* 0x000fe80000100800 */
[----:B------:R-:W-:Y:S01]  /*25350*/  STL [R1+0x1ea0], R8 ;  /* 0x001ea00801007387 */ /* 0x000fe20000100800 */
[----:B---3--:R-:W-:-:S03]  /*25360*/  @!P1 IMAD.MOV.U32 R4, RZ, RZ, R28 ;  /* 0x000000ffff049224 */ /* 0x008fc600078e001c */
[----:B------:R-:W-:Y:S04]  /*25370*/  STL [R1+0x1ea4], R8 ;  /* 0x001ea40801007387 */ /* 0x000fe80000100800 */
[----:B------:R-:W-:Y:S04]  /*25380*/  STL [R1+0x1eb4], R8 ;  /* 0x001eb40801007387 */ /* 0x000fe80000100800 */
[----:B------:R-:W-:Y:S04]  /*25390*/  STL [R1+0x1ec4], R8 ;  /* 0x001ec40801007387 */ /* 0x000fe80000100800 */
[----:B0-----:R-:W2:Y:S04]  /*253a0*/  LDL.LU R27, [R1+0x8] ;  /* 0x00000800011b7983 */ /* 0x001ea80000300800 */
[----:B------:R-:W3:Y:S04]  /*253b0*/  LDL.LU R28, [R1+0x4] ;  /* 0x00000400011c7983 */ /* 0x000ee80000300800 */
[----:B----4-:R-:W4:Y:S04]  /*253c0*/  @!P1 LDG.E.U16 R11, desc[UR12][R4.64] ;  /* 0x0000000c040b9981 */ /* 0x010f28000c1e1500 */
[----:B------:R-:W2:Y:S04]  /*253d0*/  LDL R4, [R1+0xaf0] ;  /* 0x000af00001047983 */ /* 0x000ea80000100800 */
[----:B------:R-:W2:Y:S01]  /*253e0*/  LDL R5, [R1+0xaf4] ;  /* 0x000af40001057983 */ /* 0x000ea20000100800 */
[----:B------:R-:W-:-:S03]  /*253f0*/  PRMT R10, RZ, 0x7610, R10 ;  /* 0x00007610ff0a7816 */ /* 0x000fc6000000000a */
[----:B------:R0:W-:Y:S04]  /*25400*/  STS.U16 [R2+UR6+0x1400], R29 ;  /* 0x0014001d02007988 */ /* 0x0001e80008000406 */
[----:B----4-:R-:W-:Y:S01]  /*25410*/  STL [R1+0x1ea8], R11 ;  /* 0x001ea80b01007387 */ /* 0x010fe20000100800 */
[----:B--2---:R-:W-:-:S04]  /*25420*/  @!P1 LOP3.LUT R5, R5, R4, RZ, 0x3c, !PT ;  /* 0x0000000405059212 */ /* 0x004fc800078e3cff */
[----:B------:R-:W-:-:S04]  /*25430*/  @!P1 LOP3.LUT R4, R5, R4, RZ, 0x3c, !PT ;  /* 0x0000000405049212 */ /* 0x000fc800078e3cff */
[----:B------:R-:W-:Y:S01]  /*25440*/  @!P1 LOP3.LUT R5, R5, R4, RZ, 0x3c, !PT ;  /* 0x0000000405059212 */ /* 0x000fe200078e3cff */
[----:B------:R-:W-:Y:S04]  /*25450*/  STL [R1+0x1ec8], R11 ;  /* 0x001ec80b01007387 */ /* 0x000fe80000100800 */
[----:B0-----:R-:W2:Y:S04]  /*25460*/  LDL.LU R29, [R1] ;  /* 0x00000000011d7983 */ /* 0x001ea80000300800 */
[----:B------:R0:W4:Y:S04]  /*25470*/  @!P1 LDG.E.U16 R10, desc[UR12][R4.64] ;  /* 0x0000000c040a9981 */ /* 0x000128000c1e1500 */
[----:B------:R-:W0:Y:S04]  /*25480*/  LDL R4, [R1+0xad0] ;  /* 0x000ad00001047983 */ /* 0x000e280000100800 */
[----:B------:R-:W0:Y:S04]  /*25490*/  LDL R5, [R1+0xad4] ;  /* 0x000ad40001057983 */ /* 0x000e280000100800 */
[----:B------:R1:W-:Y:S02]  /*254a0*/  STS.U16 [R2+UR6+0x1600], R23 ;  /* 0x0016001702007988 */ /* 0x0003e40008000406 */
[----:B-1----:R-:W-:-:S02]  /*254b0*/  PRMT R2, RZ, 0x7610, R2 ;  /* 0x00007610ff027816 */ /* 0x002fc40000000002 */
[----:B0-----:R-:W-:-:S04]  /*254c0*/  @!P1 LOP3.LUT R5, R5, R4, RZ, 0x3c, !PT ;  /* 0x0000000405059212 */ /* 0x001fc800078e3cff */
[----:B------:R-:W-:-:S04]  /*254d0*/  @!P1 LOP3.LUT R4, R5, R4, RZ, 0x3c, !PT ;  /* 0x0000000405049212 */ /* 0x000fc800078e3cff */
[----:B------:R-:W-:-:S05]  /*254e0*/  @!P1 LOP3.LUT R5, R5, R4, RZ, 0x3c, !PT ;  /* 0x0000000405059212 */ /* 0x000fca00078e3cff */
[----:B------:R-:W2:Y:S04]  /*254f0*/  @!P1 LDG.E.U16 R2, desc[UR12][R4.64] ;  /* 0x0000000c04029981 */ /* 0x000ea8000c1e1500 */
[----:B----4-:R-:W-:Y:S04]  /*25500*/  STL [R1+0x1eac], R10 ;  /* 0x001eac0a01007387 */ /* 0x010fe80000100800 */
[----:B------:R-:W4:Y:S04]  /*25510*/  LDL.LU R23, [R1+0x1ee4] ;  /* 0x001ee40001177983 */ /* 0x000f280000300800 */
        /* <DEDUP_REMOVED lines=58> */
[----:B---3--:R0:W-:Y:S02]  /*258c0*/  STS.U16 [R2+UR6+0x2000], R28 ;  /* 0x0020001c02007988 */ /* 0x0081e40008000406 */
        /* <DEDUP_REMOVED lines=46> */
[----:B------:R-:W-:Y:S01]  /*25bb0*/  PRMT R11, RZ, 0x7610, R11 ;  /* 0x00007610ff0b7816 */ /* 0x000fe2000000000b */
[----:B0-----:R-:W0:Y:S01]  /*25bc0*/  S2R R2, SR_TID.X ;  /* 0x0000000000027919 */ /* 0x001e220000002100 */
[----:B--2---:R-:W-:-:S04]  /*25bd0*/  @!P1 LOP3.LUT R5, R5, R4, RZ, 0x3c, !PT ;  /* 0x0000000405059212 */ /* 0x004fc800078e3cff */
[----:B------:R-:W-:-:S04]  /*25be0*/  @!P1 LOP3.LUT R4, R5, R4, RZ, 0x3c, !PT ;  /* 0x0000000405049212 */ /* 0x000fc800078e3cff */
[----:B------:R-:W-:-:S05]  /*25bf0*/  @!P1 LOP3.LUT R5, R5, R4, RZ, 0x3c, !PT ;  /* 0x0000000405059212 */ /* 0x000fca00078e3cff */
[----:B------:R-:W2:Y:S04]  /*25c00*/  @!P1 LDG.E.U16 R11, desc[UR12][R4.64] ;  /* 0x0000000c040b9981 */ /* 0x000ea8000c1e1500 */
[----:B------:R-:W3:Y:S04]  /*25c10*/  LDL R4, [R1+0x990] ;  /* 0x0009900001047983 */ /* 0x000ee80000100800 */
[----:B------:R-:W3:Y:S01]  /*25c20*/  LDL R5, [R1+0x994] ;  /* 0x0009940001057983 */ /* 0x000ee20000100800 */
[----:B0-----:R-:W-:-:S05]  /*25c30*/  LOP3.LUT R2, R2, 0x3f, RZ, 0xc0, !PT ;  /* 0x0000003f02027812 */ /* 0x001fca00078ec0ff */
[----:B------:R-:W-:-:S05]  /*25c40*/  IMAD.SHL.U32 R2, R2, 0x2, RZ ;  /* 0x0000000202027824 */ /* 0x000fca00078e00ff */
[----:B------:R0:W-:Y:S02]  /*25c50*/  STS.U16 [R2+UR6+0x2800], R27 ;  /* 0x0028001b02007988 */ /* 0x0001e40008000406 */
[----:B0-----:R-:W-:Y:S02]  /*25c60*/  PRMT R27, RZ, 0x7610, R27 ;  /* 0x00007610ff1b7816 */ /* 0x001fe4000000001b */
[----:B--2---:R0:W-:Y:S01]  /*25c70*/  STL [R1+0x128], R11 ;  /* 0x0001280b01007387 */ /* 0x0041e20000100800 */
[-C--:B---3--:R-:W-:Y:S02]  /*25c80*/  @!P1 LOP3.LUT R5, R5, R4.reuse, RZ, 0x3c, !PT ;  /* 0x0000000405059212 */ /* 0x088fe400078e3cff */
[----:B------:R-:W-:Y:S01]  /*25c90*/  PRMT R29, RZ, 0x7610, R29 ;  /* 0x00007610ff1d7816 */ /* 0x000fe2000000001d */
[----:B------:R-:W-:Y:S01]  /*25ca0*/  STS.U16 [R2+UR6+0x2a00], R26 ;  /* 0x002a001a02007988 */ /* 0x000fe20008000406 */
[----:B------:R-:W-:-:S03]  /*25cb0*/  @!P1 LOP3.LUT R4, R5, R4, RZ, 0x3c, !PT ;  /* 0x0000000405049212 */ /* 0x000fc600078e3cff */
[----:B------:R-:W-:Y:S01]  /*25cc0*/  STS.U16 [R2+UR6+0x2c00], R25 ;  /* 0x002c001902007988 */ /* 0x000fe20008000406 */
[----:B------:R-:W-:-:S03]  /*25cd0*/  @!P1 LOP3.LUT R5, R5, R4, RZ, 0x3c, !PT ;  /* 0x0000000405059212 */ /* 0x000fc600078e3cff */
[----:B------:R1:W-:Y:S04]  /*25ce0*/  STS.U16 [R2+UR6+0x2e00], R24 ;  /* 0x002e001802007988 */ /* 0x0003e80008000406 */
[----:B------:R2:W3:Y:S04]  /*25cf0*/  @!P1 LDG.E.U16 R27, desc[UR12][R4.64] ;  /* 0x0000000c041b9981 */ /* 0x0004e8000c1e1500 */
[----:B0-----:R-:W2:Y:S04]  /*25d00*/  LDL R11, [R1+0x914] ;  /* 0x00091400010b7983 */ /* 0x001ea80000100800 */
[----:B------:R-:W2:Y:S04]  /*25d10*/  LDL R4, [R1+0x970] ;  /* 0x0009700001047983 */ /* 0x000ea80000100800 */
[----:B------:R-:W2:Y:S02]  /*25d20*/  LDL R5, [R1+0x974] ;  /* 0x0009740001057983 */ /* 0x000ea40000100800 */
[----:B--2---:R-:W-:-:S04]  /*25d30*/  @!P1 LOP3.LUT R5, R5, R4, RZ, 0x3c, !PT ;  /* 0x0000000405059212 */ /* 0x004fc800078e3cff */
[----:B------:R-:W-:-:S04]  /*25d40*/  @!P1 LOP3.LUT R4, R5, R4, RZ, 0x3c, !PT ;  /* 0x0000000405049212 */ /* 0x000fc800078e3cff */
[----:B------:R-:W-:-:S05]  /*25d50*/  @!P1 LOP3.LUT R5, R5, R4, RZ, 0x3c, !PT ;  /* 0x0000000405059212 */ /* 0x000fca00078e3cff */
[----:B------:R0:W2:Y:S04]  /*25d60*/  @!P1 LDG.E.U16 R29, desc[UR12][R4.64] ;  /* 0x0000000c041d9981 */ /* 0x0000a8000c1e1500 */
[----:B------:R-:W0:Y:S04]  /*25d70*/  LDL R4, [R1+0x950] ;  /* 0x0009500001047983 */ /* 0x000e280000100800 */
[----:B------:R-:W0:Y:S01]  /*25d80*/  LDL R5, [R1+0x954] ;  /* 0x0009540001057983 */ /* 0x000e220000100800 */
[----:B-1----:R-:W-:Y:S02]  /*25d90*/  PRMT R2, RZ, 0x7610, R2 ;  /* 0x00007610ff027816 */ /* 0x002fe40000000002 */
[----:B0-----:R-:W-:-:S04]  /*25da0*/  @!P1 LOP3.LUT R5, R5, R4, RZ, 0x3c, !PT ;  /* 0x0000000405059212 */ /* 0x001fc800078e3cff */
        /* <DEDUP_REMOVED lines=9> */
[----:B----4-:R0:W-:Y:S02]  /*25e40*/  STS.U16 [R2+UR6+0x3000], R23 ;  /* 0x0030001702007988 */ /* 0x0101e40008000406 */
[----:B0-----:R-:W-:Y:S02]  /*25e50*/  PRMT R2, RZ, 0x7610, R2 ;  /* 0x00007610ff027816 */ /* 0x001fe40000000002 */
[----:B--2---:R-:W-:-:S04]  /*25e60*/  @!P1 LOP3.LUT R5, R5, R4, RZ, 0x3c, !PT ;  /* 0x0000000405059212 */ /* 0x004fc800078e3cff */
[----:B------:R-:W-:-:S04]  /*25e70*/  @!P1 LOP3.LUT R4, R5, R4, RZ, 0x3c, !PT ;  /* 0x0000000405049212 */ /* 0x000fc800078e3cff */
[----:B------:R-:W-:-:S05]  /*25e80*/  @!P1 LOP3.LUT R5, R5, R4, RZ, 0x3c, !PT ;  /* 0x0000000405059212 */ /* 0x000fca00078e3cff */
[----:B------:R-:W2:Y:S04]  /*25e90*/  @!P1 LDG.E.U16 R2, desc[UR12][R4.64] ;  /* 0x0000000c04029981 */ /* 0x000ea8000c1e1500 */
[----:B--2---:R0:W-:Y:S04]  /*25ea0*/  STL [R1+0x114], R2 ;  /* 0x0001140201007387 */ /* 0x0041e80000100800 */
[----:B------:R-:W2:Y:S01]  /*25eb0*/  LDL R5, [R1+0x910] ;  /* 0x0009100001057983 */ /* 0x000ea20000100800 */
[----:B0-----:R-:W0:Y:S01]  /*25ec0*/  S2R R2, SR_TID.X ;  /* 0x0000000000027919 */ /* 0x001e220000002100 */
[----:B------:R-:W-:-:S02]  /*25ed0*/  @!P1 IMAD.MOV.U32 R4, RZ, RZ, R11 ;  /* 0x000000ffff049224 */ /* 0x000fc400078e000b */
[----:B------:R-:W4:Y:S01]  /*25ee0*/  LDL R11, [R1+0x894] ;  /* 0x00089400010b7983 */ /* 0x000f220000100800 */
[----:B0-----:R-:W-:-:S05]  /*25ef0*/  LOP3.LUT R2, R2, 0x3f, RZ, 0xc0, !PT ;  /* 0x0000003f02027812 */ /* 0x001fca00078ec0ff */
[----:B------:R-:W-:-:S05]  /*25f00*/  IMAD.SHL.U32 R2, R2, 0x2, RZ ;  /* 0x0000000202027824 */ /* 0x000fca00078e00ff */
[----:B------:R0:W-:Y:S02]  /*25f10*/  STS.U16 [R2+UR6+0x3200], R22 ;  /* 0x0032001602007988 */ /* 0x0001e40008000406 */
[----:B0-----:R-:W-:-:S06]  /*25f20*/  PRMT R2, RZ, 0x7610, R2 ;  /* 0x00007610ff027816 */ /* 0x001fcc0000000002 */
[----:B--2---:R-:W2:Y:S04]  /*25f30*/  @!P1 LDG.E.U16 R2, desc[UR12][R4.64] ;  /* 0x0000000c04029981 */ /* 0x004ea8000c1e1500 */
        /* <DEDUP_REMOVED lines=20> */
[----:B------:R1:W2:Y:S04]  /*26080*/  @!P1 LDG.E.U16 R7, desc[UR12][R4.64] ;  /* 0x0000000c04079981 */ /* 0x0002a8000c1e1500 */
[----:B------:R-:W1:Y:S04]  /*26090*/  LDL R4, [R1+0x8b0] ;  /* 0x0008b00001047983 */ /* 0x000e680000100800 */
[----:B------:R-:W1:Y:S01]  /*260a0*/  LDL R5, [R1+0x8b4] ;  /* 0x0008b40001057983 */ /* 0x000e620000100800 */
[----:B0-----:R-:W-:-:S05]  /*260b0*/  LOP3.LUT R2, R2, 0x3f, RZ, 0xc0, !PT ;  /* 0x0000003f02027812 */ /* 0x001fca00078ec0ff */
[----:B------:R-:W-:-:S05]  /*260c0*/  IMAD.SHL.U32 R2, R2, 0x2, RZ ;  /* 0x0000000202027824 */ /* 0x000fca00078e00ff */
[----:B------:R-:W-:Y:S04]  /*260d0*/  STS.U16 [R2+UR6+0x3600], R20 ;  /* 0x0036001402007988 */ /* 0x000fe80008000406 */
[----:B------:R0:W-:Y:S02]  /*260e0*/  STS.U16 [R2+UR6+0x3800], R19 ;  /* 0x0038001302007988 */ /* 0x0001e40008000406 */
[----:B0-----:R-:W-:Y:S02]  /*260f0*/  PRMT R2, RZ, 0x7610, R2 ;  /* 0x00007610ff027816 */ /* 0x001fe40000000002 */
[----:B-1----:R-:W-:-:S04]  /*26100*/  @!P1 LOP3.LUT R5, R5, R4, RZ, 0x3c, !PT ;  /* 0x0000000405059212 */ /* 0x002fc800078e3cff */
[----:B------:R-:W-:-:S04]  /*26110*/  @!P1 LOP3.LUT R4, R5, R4, RZ, 0x3c, !PT ;  /* 0x0000000405049212 */ /* 0x000fc800078e3cff */
[----:B------:R-:W-:-:S05]  /*26120*/  @!P1 LOP3.LUT R5, R5, R4, RZ, 0x3c, !PT ;  /* 0x0000000405059212 */ /* 0x000fca00078e3cff */
[----:B------:R-:W3:Y:S04]  /*26130*/  @!P1 LDG.E.U16 R2, desc[UR12][R4.64] ;  /* 0x0000000c04029981 */ /* 0x000ee8000c1e1500 */
[----:B--2---:R0:W-:Y:S04]  /*26140*/  STL [R1+0xe4], R7 ;  /* 0x0000e40701007387 */ /* 0x0041e80000100800 */
[----:B0-----:R-:W2:Y:S04]  /*26150*/  LDL R7, [R1+0x854] ;  /* 0x0008540001077983 */ /* 0x001ea80000100800 */
[----:B---3--:R-:W-:Y:S04]  /*26160*/  STL [R1+0xd8], R2 ;  /* 0x0000d80201007387 */ /* 0x008fe80000100800 */
[----:B------:R-:W3:Y:S01]  /*26170*/  LDL R5, [R1+0x890] ;  /* 0x0008900001057983 */ /* 0x000ee20000100800 */
[----:B------:R-:W-:Y:S01]  /*26180*/  PRMT R0, RZ, 0x7610, R0 ;  /* 0x00007610ff007816 */ /* 0x000fe20000000000 */
[----:B----4-:R-:W-:-:S05]  /*26190*/  @!P1 IMAD.MOV.U32 R4, RZ, RZ, R11 ;  /* 0x000000ffff049224 */ /* 0x010fca00078e000b */
[----:B---3--:R-:W3:Y:S04]  /*261a0*/  @!P1 LDG.E.U16 R0, desc[UR12][R4.64] ;  /* 0x0000000c04009981 */ /* 0x008ee8000c1e1500 */
[----:B------:R-:W4:Y:S04]  /*261b0*/  LDL R4, [R1+0x870] ;  /* 0x0008700001047983 */ /* 0x000f280000100800 */
[----:B------:R-:W4:Y:S01]  /*261c0*/  LDL R5, [R1+0x874] ;  /* 0x0008740001057983 */ /* 0x000f220000100800 */
[----:B------:R-:W-:-:S03]  /*261d0*/  PRMT R8, RZ, 0x7610, R8 ;  /* 0x00007610ff087816 */ /* 0x000fc60000000008 */
[----:B---3--:R0:W-:Y:S04]  /*261e0*/  STL [R1+0xc8], R0 ;  /* 0x0000c80001007387 */ /* 0x0081e80000100800 */
[----:B0-----:R-:W3:Y:S01]  /*261f0*/  LDL R0, [R1+0x814] ;  /* 0x0008140001007983 */ /* 0x001ee20000100800 */
[----:B----4-:R-:W-:-:S03]  /*26200*/  @!P1 LOP3.LUT R5, R5, R4, RZ, 0x3c, !PT ;  /* 0x0000000405059212 */ /* 0x010fc600078e3cff */
[----:B------:R-:W4:Y:S01]  /*26210*/  LDL.LU R11, [R1+0x48] ;  /* 0x00004800010b7983 */ /* 0x000f220000300800 */
[----:B------:R-:W-:-:S04]  /*26220*/  @!P1 LOP3.LUT R4, R5, R4, RZ, 0x3c, !PT ;  /* 0x0000000405049212 */ /* 0x000fc800078e3cff */
[----:B------:R-:W-:-:S05]  /*26230*/  @!P1 LOP3.LUT R5, R5, R4, RZ, 0x3c, !PT ;  /* 0x0000000405059212 */ /* 0x000fca00078e3cff */
[----:B------:R2:W3:Y:S04]  /*26240*/  @!P1 LDG.E.U16 R8, desc[UR12][R4.64] ;  /* 0x0000000c04089981 */ /* 0x0004e8000c1e1500 */
[----:B------:R-:W4:Y:S01]  /*26250*/  LDL R5, [R1+0x850] ;  /* 0x0008500001057983 */ /* 0x000f220000100800 */
[----:B------:R-:W-:Y:S01]  /*26260*/  PRMT R6, RZ, 0x7610, R6 ;  /* 0x00007610ff067816 */ /* 0x000fe20000000006 */
[----:B--2---:R-:W-:Y:S02]  /*26270*/  @!P1 IMAD.MOV.U32 R4, RZ, RZ, R7 ;  /* 0x000000ffff049224 */ /* 0x004fe400078e0007 */
[----:B---3--:R0:W-:Y:S04]  /*26280*/  STL [R1+0xbc], R8 ;  /* 0x0000bc0801007387 */ /* 0x0081e80000100800 */
[----:B0-----:R-:W2:Y:S04]  /*26290*/  LDL.LU R8, [R1+0x58] ;  /* 0x0000580001087983 */ /* 0x001ea80000300800 */
[----:B----4-:R-:W3:Y:S01]  /*262a0*/  @!P1 LDG.E.U16 R6, desc[UR12][R4.64] ;  /* 0x0000000c04069981 */ /* 0x010ee2000c1e1500 */
[----:B------:R-:W-:-:S03]  /*262b0*/  PRMT R3, RZ, 0x7610, R3 ;  /* 0x00007610ff037816 */ /* 0x000fc60000000003 */
[----:B------:R-:W4:Y:S04]  /*262c0*/  LDL R7, [R1+0x7d4] ;  /* 0x0007d40001077983 */ /* 0x000f280000100800 */
[----:B------:R-:W2:Y:S04]  /*262d0*/  LDL R4, [R1+0x830] ;  /* 0x0008300001047983 */ /* 0x000ea80000100800 */
[----:B------:R-:W2:Y:S04]  /*262e0*/  LDL R5, [R1+0x834] ;  /* 0x0008340001057983 */ /* 0x000ea80000100800 */
[----:B---3--:R0:W-:Y:S04]  /*262f0*/  STL [R1+0xb8], R6 ;  /* 0x0000b80601007387 */ /* 0x0081e80000100800 */
[----:B0-----:R-:W3:Y:S01]  /*26300*/  LDL.LU R6, [R1+0x5c] ;  /* 0x00005c0001067983 */ /* 0x001ee20000300800 */
[----:B--2---:R-:W-:-:S04]  /*26310*/  @!P1 LOP3.LUT R5, R5, R4, RZ, 0x3c, !PT ;  /* 0x0000000405059212 */ /* 0x004fc800078e3cff */
[----:B------:R-:W-:-:S04]  /*26320*/  @!P1 LOP3.LUT R4, R5, R4, RZ, 0x3c, !PT ;  /* 0x0000000405049212 */ /* 0x000fc800078e3cff */
[----:B------:R-:W-:-:S05]  /*26330*/  @!P1 LOP3.LUT R5, R5, R4, RZ, 0x3c, !PT ;  /* 0x0000000405059212 */ /* 0x000fca00078e3cff */
[----:B------:R0:W2:Y:S04]  /*26340*/  @!P1 LDG.E.U16 R3, desc[UR12][R4.64] ;  /* 0x0000000c04039981 */ /* 0x0000a8000c1e1500 */
[----:B------:R-:W3:Y:S01]  /*26350*/  LDL R5, [R1+0x810] ;  /* 0x0008100001057983 */ /* 0x000ee20000100800 */
[----:B------:R-:W-:Y:S01]  /*26360*/  PRMT R9, RZ, 0x7610, R9 ;  /* 0x00007610ff097816 */ /* 0x000fe20000000009 */
[----:B0-----:R-:W-:Y:S01]  /*26370*/  @!P1 IMAD.MOV.U32 R4, RZ, RZ, R0 ;  /* 0x000000ffff049224 */ /* 0x001fe200078e0000 */
[----:B------:R-:W0:Y:S01]  /*26380*/  S2R R2, SR_TID.X ;  /* 0x0000000000027919 */ /* 0x000e220000002100 */
[----:B--2---:R1:W-:Y:S04]  /*26390*/  STL [R1+0xb4], R3 ;  /* 0x0000b40301007387 */ /* 0x0043e80000100800 */
[----:B-1----:R-:W2:Y:S04]  /*263a0*/  LDL.LU R3, [R1+0x60] ;  /* 0x0000600001037983 */ /* 0x002ea80000300800 */
[----:B------:R-:W2:Y:S04]  /*263b0*/  LDL.LU R0, [R1+0x64] ;  /* 0x0000640001007983 */ /* 0x000ea80000300800 */
[----:B---3--:R1:W3:Y:S04]  /*263c0*/  @!P1 LDG.E.U16 R9, desc[UR12][R4.64] ;  /* 0x0000000c04099981 */ /* 0x0082e8000c1e1500 */
[----:B------:R-:W1:Y:S04]  /*263d0*/  LDL R4, [R1+0x7f0] ;  /* 0x0007f00001047983 */ /* 0x000e680000100800 */
[----:B------:R-:W1:Y:S01]  /*263e0*/  LDL R5, [R1+0x7f4] ;  /* 0x0007f40001057983 */ /* 0x000e620000100800 */
[----:B0-----:R-:W-:-:S05]  /*263f0*/  LOP3.LUT R2, R2, 0x3f, RZ, 0xc0, !PT ;  /* 0x0000003f02027812 */ /* 0x001fca00078ec0ff */
[----:B------:R-:W-:-:S05]  /*26400*/  IMAD.SHL.U32 R2, R2, 0x2, RZ ;  /* 0x0000000202027824 */ /* 0x000fca00078e00ff */
[----:B------:R-:W-:Y:S04]  /*26410*/  STS.U16 [R2+UR6+0x3a00], R18 ;  /* 0x003a001202007988 */ /* 0x000fe80008000406 */
[----:B------:R-:W-:Y:S04]  /*26420*/  STS.U16 [R2+UR6+0x3c00], R17 ;  /* 0x003c001102007988 */ /* 0x000fe80008000406 */
[----:B------:R-:W-:Y:S04]  /*26430*/  STS.U16 [R2+UR6+0x3e00], R16 ;  /* 0x003e001002007988 */ /* 0x000fe80008000406 */
[----:B------:R-:W-:Y:S04]  /*26440*/  STS.U16 [R2+UR6+0x4000], R15 ;  /* 0x0040000f02007988 */ /* 0x000fe80008000406 */
[----:B------:R-:W-:Y:S04]  /*26450*/  STS.U16 [R2+UR6+0x4200], R14 ;  /* 0x0042000e02007988 */ /* 0x000fe80008000406 */
[----:B------:R0:W-:Y:S02]  /*26460*/  STS.U16 [R2+UR6+0x4400], R13 ;  /* 0x0044000d02007988 */ /* 0x0001e40008000406 */
[----:B0-----:R-:W-:-:S02]  /*26470*/  PRMT R2, RZ, 0x7610, R2 ;  /* 0x00007610ff027816 */ /* 0x001fc40000000002 */
[----:B-1----:R-:W-:-:S04]  /*26480*/  @!P1 LOP3.LUT R5, R5, R4, RZ, 0x3c, !PT ;  /* 0x0000000405059212 */ /* 0x002fc800078e3cff */
[----:B------:R-:W-:-:S04]  /*26490*/  @!P1 LOP3.LUT R4, R5, R4, RZ, 0x3c, !PT ;  /* 0x0000000405049212 */ /* 0x000fc800078e3cff */
[----:B------:R-:W-:-:S05]  /*264a0*/  @!P1 LOP3.LUT R5, R5, R4, RZ, 0x3c, !PT ;  /* 0x0000000405059212 */ /* 0x000fca00078e3cff */
[----:B------:R-:W2:Y:S04]  /*264b0*/  @!P1 LDG.E.U16 R2, desc[UR12][R4.64] ;  /* 0x0000000c04029981 */ /* 0x000ea8000c1e1500 */
[----:B---3--:R0:W-:Y:S04]  /*264c0*/  STL [R1+0xb0], R9 ;  /* 0x0000b00901007387 */ /* 0x0081e80000100800 */
[----:B0-----:R-:W3:Y:S04]  /*264d0*/  LDL.LU R9, [R1+0x70] ;  /* 0x0000700001097983 */ /* 0x001ee80000300800 */
[----:B--2---:R0:W-:Y:S04]  /*264e0*/  STL [R1+0xac], R2 ;  /* 0x0000ac0201007387 */ /* 0x0041e80000100800 */
[----:B------:R-:W2:Y:S01]  /*264f0*/  LDL R5, [R1+0x7d0] ;  /* 0x0007d00001057983 */ /* 0x000ea20000100800 */
[----:B0-----:R-:W0:Y:S01]  /*26500*/  S2R R2, SR_TID.X ;  /* 0x0000000000027919 */ /* 0x001e220000002100 */
[----:B----4-:R-:W-:-:S02]  /*26510*/  @!P1 IMAD.MOV.U32 R4, RZ, RZ, R7 ;  /* 0x000000ffff049224 */ /* 0x010fc400078e0007 */
[----:B------:R-:W4:Y:S01]  /*26520*/  LDL.LU R7, [R1+0x78] ;  /* 0x0000780001077983 */ /* 0x000f220000300800 */
        /* <DEDUP_REMOVED lines=11> */
[----:B------:R0:W-:Y:S04]  /*265e0*/  STS.U16 [R2+UR6+0x4800], R11 ;  /* 0x0048000b02007988 */ /* 0x0001e80008000406 */
[----:B0-----:R-:W3:Y:S01]  /*265f0*/  LDL.LU R11, [R1+0x1ec8] ;  /* 0x001ec800010b7983 */ /* 0x001ee20000300800 */
[----:B--2---:R-:W-:-:S04]  /*26600*/  @!P1 LOP3.LUT R5, R5, R4, RZ, 0x3c, !PT ;  /* 0x0000000405059212 */ /* 0x004fc800078e3cff */
[----:B------:R-:W-:-:S04]  /*26610*/  @!P1 LOP3.LUT R4, R5, R4, RZ, 0x3c, !PT ;  /* 0x0000000405049212 */ /* 0x000fc800078e3cff */
[----:B------:R-:W-:Y:S02]  /*26620*/  @!P1 LOP3.LUT R5, R5, R4, RZ, 0x3c, !PT ;  /* 0x0000000405059212 */ /* 0x000fe400078e3cff */
[----:B---3--:R-:W-:-:S06]  /*26630*/  PRMT R11, RZ, 0x7610, R11 ;  /* 0x00007610ff0b7816 */ /* 0x008fcc000000000b */
[----:B------:R0:W2:Y:S04]  /*26640*/  @!P1 LDG.E.U16 R11, desc[UR12][R4.64] ;  /* 0x0000000c040b9981 */ /* 0x0000a8000c1e1500 */
[----:B------:R-:W0:Y:S04]  /*26650*/  LDL R4, [R1+0x790] ;  /* 0x0007900001047983 */ /* 0x000e280000100800 */
[----:B------:R-:W0:Y:S04]  /*26660*/  LDL R5, [R1+0x794] ;  /* 0x0007940001057983 */ /* 0x000e280000100800 */
[----:B------:R1:W-:Y:S02]  /*26670*/  STS.U16 [R2+UR6+0x4a00], R8 ;  /* 0x004a000802007988 */ /* 0x0003e40008000406 */
[----:B-1----:R-:W-:-:S02]  /*26680*/  PRMT R2, RZ, 0x7610, R2 ;  /* 0x00007610ff027816 */ /* 0x002fc40000000002 */
[----:B0-----:R-:W-:-:S04]  /*26690*/  @!P1 LOP3.LUT R5, R5, R4, RZ, 0x3c, !PT ;  /* 0x0000000405059212 */ /* 0x001fc800078e3cff */
[----:B------:R-:W-:-:S04]  /*266a0*/  @!P1 LOP3.LUT R4, R5, R4, RZ, 0x3c, !PT ;  /* 0x0000000405049212 */ /* 0x000fc800078e3cff */
[----:B------:R-:W-:-:S05]  /*266b0*/  @!P1 LOP3.LUT R5, R5, R4, RZ, 0x3c, !PT ;  /* 0x0000000405059212 */ /* 0x000fca00078e3cff */
[----:B------:R-:W3:Y:S04]  /*266c0*/  @!P1 LDG.E.U16 R2, desc[UR12][R4.64] ;  /* 0x0000000c04029981 */ /* 0x000ee8000c1e1500 */
[----:B--2---:R0:W-:Y:S04]  /*266d0*/  STL [R1+0xa4], R11 ;  /* 0x0000a40b01007387 */ /* 0x0041e80000100800 */
[----:B0-----:R-:W2:Y:S04]  /*266e0*/  LDL.LU R11, [R1+0x7c] ;  /* 0x00007c00010b7983 */ /* 0x001ea80000300800 */
[----:B------:R-:W2:Y:S04]  /*266f0*/  LDL.LU R8, [R1+0x1ec4] ;  /* 0x001ec40001087983 */ /* 0x000ea80000300800 */
[----:B---3--:R0:W-:Y:S04]  /*26700*/  STL [R1+0xa0], R2 ;  /* 0x0000a00201007387 */ /* 0x0081e80000100800 */
[----:B------:R-:W3:Y:S04]  /*26710*/  LDL R4, [R1+0x770] ;  /* 0x0007700001047983 */ /* 0x000ee80000100800 */
[----:B------:R-:W3:Y:S01]  /*26720*/  LDL R5, [R1+0x774] ;  /* 0x0007740001057983 */ /* 0x000ee20000100800 */
[----:B0-----:R-:W0:Y:S02]  /*26730*/  S2R R2, SR_TID.X ;  /* 0x0000000000027919 */ /* 0x001e240000002100 */
[----:B0-----:R-:W-:-:S05]  /*26740*/  LOP3.LUT R2, R2, 0x3f, RZ, 0xc0, !PT ;  /* 0x0000003f02027812 */ /* 0x001fca00078ec0ff */
[----:B------:R-:W-:-:S05]  /*26750*/  IMAD.SHL.U32 R2, R2, 0x2, RZ ;  /* 0x0000000202027824 */ /* 0x000fca00078e00ff */
[----:B------:R0:W-:Y:S02]  /*26760*/  STS.U16 [R2+UR6+0x4c00], R6 ;  /* 0x004c000602007988 */ /* 0x0001e40008000406 */
[----:B0-----:R-:W-:Y:S02]  /*26770*/  PRMT R2, RZ, 0x7610, R2 ;  /* 0x00007610ff027816 */ /* 0x001fe40000000002 */
[----:B------:R-:W2:Y:S01]  /*26780*/  LDL.LU R6, [R1+0x1ec0] ;  /* 0x001ec00001067983 */ /* 0x000ea20000300800 */
[----:B---3--:R-:W-:-:S04]  /*26790*/  @!P1 LOP3.LUT R5, R5, R4, RZ, 0x3c, !PT ;  /* 0x0000000405059212 */ /* 0x008fc800078e3cff */
[----:B------:R-:W-:-:S04]  /*267a0*/  @!P1 LOP3.LUT R4, R5, R4, RZ, 0x3c, !PT ;  /* 0x0000000405049212 */ /* 0x000fc800078e3cff */
[----:B------:R-:W-:-:S05]  /*267b0*/  @!P1 LOP3.LUT R5, R5, R4, RZ, 0x3c, !PT ;  /* 0x0000000405059212 */ /* 0x000fca00078e3cff */
[----:B------:R-:W3:Y:S04]  /*267c0*/  @!P1 LDG.E.U16 R2, desc[UR12][R4.64] ;  /* 0x0000000c04029981 */ /* 0x000ee8000c1e1500 */
        /* <DEDUP_REMOVED lines=16> */
[----:B0-----:R-:W0:Y:S01]  /*268d0*/  S2R R2, SR_TID.X ;  /* 0x0000000000027919 */ /* 0x001e220000002100 */
[----:B--2---:R-:W-:-:S02]  /*268e0*/  PRMT R8, RZ, 0x7610, R8 ;  /* 0x00007610ff087816 */ /* 0x004fc40000000008 */
[----:B0-----:R-:W-:-:S05]  /*268f0*/  LOP3.LUT R2, R2, 0x3f, RZ, 0xc0, !PT ;  /* 0x0000003f02027812 */ /* 0x001fca00078ec0ff */
[----:B------:R-:W-:-:S05]  /*26900*/  IMAD.SHL.U32 R2, R2, 0x2, RZ ;  /* 0x0000000202027824 */ /* 0x000fca00078e00ff */
[----:B------:R0:W-:Y:S04]  /*26910*/  STS.U16 [R2+UR6+0x5000], R0 ;  /* 0x0050000002007988 */ /* 0x0001e80008000406 */
[----:B0-----:R-:W2:Y:S01]  /*26920*/  LDL.LU R0, [R1+0x1eb8] ;  /* 0x001eb80001007983 */ /* 0x001ea20000300800 */
[----:B---3--:R-:W-:-:S04]  /*26930*/  @!P1 LOP3.LUT R5, R5, R4, RZ, 0x3c, !PT ;  /* 0x0000000405059212 */ /* 0x008fc800078e3cff */
[----:B------:R-:W-:-:S04]  /*26940*/  @!P1 LOP3.LUT R4, R5, R4, RZ, 0x3c, !PT ;  /* 0x0000000405049212 */ /* 0x000fc800078e3cff */
[----:B------:R-:W-:-:S05]  /*26950*/  @!P1 LOP3.LUT R5, R5, R4, RZ, 0x3c, !PT ;  /* 0x0000000405059212 */ /* 0x000fca00078e3cff */
[----:B------:R-:W3:Y:S04]  /*26960*/  @!P1 LDG.E.U16 R8, desc[UR12][R4.64] ;  /* 0x0000000c04089981 */ /* 0x000ee8000c1e1500 */
[----:B------:R-:W2:Y:S04]  /*26970*/  LDL R4, [R1+0x710] ;  /* 0x0007100001047983 */ /* 0x000ea80000100800 */
[----:B------:R-:W2:Y:S01]  /*26980*/  LDL R5, [R1+0x714] ;  /* 0x0007140001057983 */ /* 0x000ea20000100800 */
[----:B------:R-:W-:-:S03]  /*26990*/  PRMT R3, RZ, 0x7610, R3 ;  /* 0x00007610ff037816 */ /* 0x000fc60000000003 */
[----:B------:R-:W-:Y:S04]  /*269a0*/  STS.U16 [R2+UR6+0x5200], R9 ;  /* 0x0052000902007988 */ /* 0x000fe80008000406 */
[----:B---3--:R0:W-:Y:S04]  /*269b0*/  STL [R1+0x94], R8 ;  /* 0x0000940801007387 */ /* 0x0081e80000100800 */
[----:B0-----:R-:W3:Y:S01]  /*269c0*/  LDL R8, [R1+0xe3c] ;  /* 0x000e3c0001087983 */ /* 0x001ee20000100800 */
[----:B--2---:R-:W-:-:S03]  /*269d0*/  @!P1 LOP3.LUT R5, R5, R4, RZ, 0x3c, !PT ;  /* 0x0000000405059212 */ /* 0x004fc600078e3cff */
[----:B------:R-:W2:Y:S01]  /*269e0*/  LDL.LU R9, [R1+0xcc] ;  /* 0x0000cc0001097983 */ /* 0x000ea20000300800 */
[----:B------:R-:W-:-:S04]  /*269f0*/  @!P1 LOP3.LUT R4, R5, R4, RZ, 0x3c, !PT ;  /* 0x0000000405049212 */ /* 0x000fc800078e3cff */
[----:B------:R-:W-:-:S05]  /*26a00*/  @!P1 LOP3.LUT R5, R5, R4, RZ, 0x3c, !PT ;  /* 0x0000000405059212 */ /* 0x000fca00078e3cff */
[----:B------:R-:W2:Y:S04]  /*26a10*/  @!P1 LDG.E.U16 R3, desc[UR12][R4.64] ;  /* 0x0000000c04039981 */ /* 0x000ea8000c1e1500 */
[----:B------:R-:W3:Y:S04]  /*26a20*/  LDL R4, [R1+0x6f0] ;  /* 0x0006f00001047983 */ /* 0x000ee80000100800 */
[----:B------:R-:W3:Y:S01]  /*26a30*/  LDL R5, [R1+0x6f4] ;  /* 0x0006f40001057983 */ /* 0x000ee20000100800 */
[----:B------:R-:W-:-:S03]  /*26a40*/  PRMT R10, RZ, 0x7610, R10 ;  /* 0x00007610ff0a7816 */ /* 0x000fc6000000000a */
[----:B----4-:R-:W-:Y:S04]  /*26a50*/  STS.U16 [R2+UR6+0x5400], R7 ;  /* 0x0054000702007988 */ /* 0x010fe80008000406 */
[----:B--2---:R0:W-:Y:S04]  /*26a60*/  STL [R1+0x90], R3 ;  /* 0x0000900301007387 */ /* 0x0041e80000100800 */
[----:B0-----:R-:W2:Y:S01]  /*26a70*/  LDL R3, [R1+0xe5c] ;  /* 0x000e5c0001037983 */ /* 0x001ea20000100800 */
[----:B---3--:R-:W-:-:S03]  /*26a80*/  @!P1 LOP3.LUT R5, R5, R4, RZ, 0x3c, !PT ;  /* 0x0000000405059212 */ /* 0x008fc600078e3cff */
[----:B------:R-:W3:Y:S01]  /*26a90*/  LDL.LU R7, [R1+0xd0] ;  /* 0x0000d00001077983 */ /* 0x000ee20000300800 */
[----:B------:R-:W-:-:S04]  /*26aa0*/  @!P1 LOP3.LUT R4, R5, R4, RZ, 0x3c, !PT ;  /* 0x0000000405049212 */ /* 0x000fc800078e3cff */
[----:B------:R-:W-:-:S05]  /*26ab0*/  @!P1 LOP3.LUT R5, R5, R4, RZ, 0x3c, !PT ;  /* 0x0000000405059212 */ /* 0x000fca00078e3cff */
        /* <DEDUP_REMOVED lines=13> */
[----:B------:R-:W2:Y:S04]  /*26b90*/  LDL.LU R4, [R1+0x80] ;  /* 0x0000800001047983 */ /* 0x000ea80000300800 */
[----:B------:R-:W3:Y:S01]  /*26ba0*/  LDL R5, [R1+0x6c0] ;  /* 0x0006c00001057983 */ /* 0x000ee20000100800 */
[----:B0-----:R-:W0:Y:S02]  /*26bb0*/  S2R R2, SR_TID.X ;  /* 0x0000000000027919 */ /* 0x001e240000002100 */
[----:B0-----:R-:W-:-:S05]  /*26bc0*/  LOP3.LUT R2, R2, 0x3f, RZ, 0xc0, !PT ;  /* 0x0000003f02027812 */ /* 0x001fca00078ec0ff */
[----:B------:R-:W-:-:S05]  /*26bd0*/  IMAD.SHL.U32 R2, R2, 0x2, RZ ;  /* 0x0000000202027824 */ /* 0x000fca00078e00ff */
[----:B--2---:R0:W-:Y:S02]  /*26be0*/  STS.U16 [R2+UR6+0x5800], R4 ;  /* 0x0058000402007988 */ /* 0x0041e40008000406 */
[----:B0-----:R-:W-:Y:S01]  /*26bf0*/  PRMT R2, RZ, 0x7610, R2 ;  /* 0x00007610ff027816 */ /* 0x001fe20000000002 */
[----:B------:R-:W-:Y:S02]  /*26c00*/  @!P1 IMAD.MOV.U32 R4, RZ, RZ, R8 ;  /* 0x000000ffff049224 */ /* 0x000fe400078e0008 */
[----:B------:R-:W2:Y:S04]  /*26c10*/  LDL.LU R8, [R1+0xdc] ;  /* 0x0000dc0001087983 */ /* 0x000ea80000300800 */
[----:B---3--:R-:W3:Y:S04]  /*26c20*/  @!P1 LDG.E.U16 R2, desc[UR12][R4.64] ;  /* 0x0000000c04029981 */ /* 0x008ee8000c1e1500 */
[----:B---3--:R0:W-:Y:S04]  /*26c30*/  STL [R1+0x84], R2 ;  /* 0x0000840201007387 */ /* 0x0081e80000100800 */
[----:B------:R-:W3:Y:S04]  /*26c40*/  LDL.LU R4, [R1+0xc0] ;  /* 0x0000c00001047983 */ /* 0x000ee80000300800 */
[----:B------:R-:W2:Y:S01]  /*26c50*/  LDL R5, [R1+0xe20] ;  /* 0x000e200001057983 */ /* 0x000ea20000100800 */
[----:B0-----:R-:W0:Y:S02]  /*26c60*/  S2R R2, SR_TID.X ;  /* 0x0000000000027919 */ /* 0x001e240000002100 */
[----:B0-----:R-:W-:-:S05]  /*26c70*/  LOP3.LUT R2, R2, 0x3f, RZ, 0xc0, !PT ;  /* 0x0000003f02027812 */ /* 0x001fca00078ec0ff */
[----:B------:R-:W-:-:S05]  /*26c80*/  IMAD.SHL.U32 R2, R2, 0x2, RZ ;  /* 0x0000000202027824 */ /* 0x000fca00078e00ff */
[----:B---3--:R0:W-:Y:S02]  /*26c90*/  STS.U16 [R2+UR6+0x5a00], R4 ;  /* 0x005a000402007988 */ /* 0x0081e40008000406 */
[----:B0-----:R-:W-:Y:S01]  /*26ca0*/  PRMT R2, RZ, 0x7610, R2 ;  /* 0x00007610ff027816 */ /* 0x001fe20000000002 */
[----:B------:R-:W-:Y:S02]  /*26cb0*/  @!P1 IMAD.MOV.U32 R4, RZ, RZ, R3 ;  /* 0x000000ffff049224 */ /* 0x000fe400078e0003 */
[----:B------:R-:W3:Y:S04]  /*26cc0*/  LDL.LU R3, [R1+0xe0] ;  /* 0x0000e00001037983 */ /* 0x000ee80000300800 */
[----:B--2---:R-:W2:Y:S04]  /*26cd0*/  @!P1 LDG.E.U16 R2, desc[UR12][R4.64] ;  /* 0x0000000c04029981 */ /* 0x004ea8000c1e1500 */
        /* <DEDUP_REMOVED lines=8> */
[----:B----4-:R-:W-:Y:S02]  /*26d60*/  @!P1 IMAD.MOV.U32 R4, RZ, RZ, R10 ;  /* 0x000000ffff049224 */ /* 0x010fe400078e000a */
[----:B------:R-:W2:Y:S04]  /*26d70*/  LDL.LU R10, [R1+0xe8] ;  /* 0x0000e800010a7983 */ /* 0x000ea80000300800 */
[----:B---3--:R-:W3:Y:S04]  /*26d80*/  @!P1 LDG.E.U16 R2, desc[UR12][R4.64] ;  /* 0x0000000c04029981 */ /* 0x008ee8000c1e1500 */
[----:B---3--:R0:W-:Y:S04]  /*26d90*/  STL [R1+0x7c], R2 ;  /* 0x00007c0201007387 */ /* 0x0081e80000100800 */
[----:B------:R-:W3:Y:S04]  /*26da0*/  LDL R4, [R1+0xe60] ;  /* 0x000e600001047983 */ /* 0x000ee80000100800 */
[----:B------:R-:W3:Y:S01]  /*26db0*/  LDL R5, [R1+0xe80] ;  /* 0x000e800001057983 */ /* 0x000ee20000100800 */
[----:B0-----:R-:W0:Y:S01]  /*26dc0*/  S2R R2, SR_TID.X ;  /* 0x0000000000027919 */ /* 0x001e220000002100 */
[----:B------:R-:W-:-:S02]  /*26dd0*/  PRMT R0, RZ, 0x7610, R0 ;  /* 0x00007610ff007816 */ /* 0x000fc40000000000 */
[----:B0-----:R-:W-:-:S05]  /*26de0*/  LOP3.LUT R2, R2, 0x3f, RZ, 0xc0, !PT ;  /* 0x0000003f02027812 */ /* 0x001fca00078ec0ff */
[----:B------:R-:W-:-:S05]  /*26df0*/  IMAD.SHL.U32 R2, R2, 0x2, RZ ;  /* 0x0000000202027824 */ /* 0x000fca00078e00ff */
[----:B------:R0:W-:Y:S04]  /*26e00*/  STS.U16 [R2+UR6+0x5e00], R9 ;  /* 0x005e000902007988 */ /* 0x0001e80008000406 */
[----:B0-----:R-:W4:Y:S01]  /*26e10*/  LDL.LU R9, [R1+0xec] ;  /* 0x0000ec0001097983 */ /* 0x001f220000300800 */
[----:B---3--:R-:W-:-:S04]  /*26e20*/  @!P1 LOP3.LUT R5, R5, R4, RZ, 0x3c, !PT ;  /* 0x0000000405059212 */ /* 0x008fc800078e3cff */
[----:B------:R-:W-:-:S04]  /*26e30*/  @!P1 LOP3.LUT R4, R5, R4, RZ, 0x3c, !PT ;  /* 0x0000000405049212 */ /* 0x000fc800078e3cff */
[----:B------:R-:W-:-:S05]  /*26e40*/  @!P1 LOP3.LUT R5, R5, R4, RZ, 0x3c, !PT ;  /* 0x0000000405059212 */ /* 0x000fca00078e3cff */
[----:B------:R0:W3:Y:S04]  /*26e50*/  @!P1 LDG.E.U16 R0, desc[UR12][R4.64] ;  /* 0x0000000c04009981 */ /* 0x0000e8000c1e1500 */
        /* <DEDUP_REMOVED lines=8> */
[----:B---3--:R-:W-:Y:S04]  /*26ee0*/  STL [R1+0x1e64], R0 ;  /* 0x001e640001007387 */ /* 0x008fe80000100800 */
[----:B------:R-:W3:Y:S04]  /*26ef0*/  LDL.LU R7, [R1+0xf0] ;  /* 0x0000f00001077983 */ /* 0x000ee80000300800 */
        /* <DEDUP_REMOVED lines=8> */
[----:B------:R-:W2:Y:S01]  /*26f80*/  @!P1 LDG.E.U16 R6, desc[UR12][R4.64] ;  /* 0x0000000c04069981 */ /* 0x000ea2000c1e1500 */
[----:B0-----:R-:W-:-:S05]  /*26f90*/  LOP3.LUT R2, R2, 0x3f, RZ, 0xc0, !PT ;  /* 0x0000003f02027812 */ /* 0x001fca00078ec0ff */
[----:B------:R-:W-:-:S05]  /*26fa0*/  IMAD.SHL.U32 R2, R2, 0x2, RZ ;  /* 0x0000000202027824 */ /* 0x000fca00078e00ff */
[----:B------:R0:W-:Y:S04]  /*26fb0*/  STS.U16 [R2+UR6+0x6200], R11 ;  /* 0x0062000b02007988 */ /* 0x0001e80008000406 */
[----:B0-----:R-:W3:Y:S04]  /*26fc0*/  LDL.LU R11, [R1+0xf8] ;  /* 0x0000f800010b7983 */ /* 0x001ee80000300800 */
[----:B------:R-:W3:Y:S04]  /*26fd0*/  LDL R4, [R1+0xde8] ;  /* 0x000de80001047983 */ /* 0x000ee80000100800 */
[----:B------:R-:W3:Y:S04]  /*26fe0*/  LDL R5, [R1+0xdec] ;  /* 0x000dec0001057983 */ /* 0x000ee80000100800 */
[----:B------:R-:W-:Y:S04]  /*26ff0*/  STS.U16 [R2+UR6+0x6400], R8 ;  /* 0x0064000802007988 */ /* 0x000fe80008000406 */
[----:B--2---:R0:W-:Y:S04]  /*27000*/  STL [R1+0x70], R6 ;  /* 0x0000700601007387 */ /* 0x0041e80000100800 */
[----:B0-----:R-:W2:Y:S04]  /*27010*/  LDL.LU R6, [R1+0xfc] ;  /* 0x0000fc0001067983 */ /* 0x001ea80000300800 */
[----:B------:R-:W2:Y:S01]  /*27020*/  LDL.LU R8, [R1+0x1eb4] ;  /* 0x001eb40001087983 */ /* 0x000ea20000300800 */
[----:B---3--:R-:W-:-:S04]  /*27030*/  @!P1 LOP3.LUT R5, R5, R4, RZ, 0x3c, !PT ;  /* 0x0000000405059212 */ /* 0x008fc800078e3cff */
[----:B------:R-:W-:-:S04]  /*27040*/  @!P1 LOP3.LUT R4, R5, R4, RZ, 0x3c, !PT ;  /* 0x0000000405049212 */ /* 0x000fc800078e3cff */
[----:B------:R-:W-:Y:S02]  /*27050*/  @!P1 LOP3.LUT R5, R5, R4, RZ, 0x3c, !PT ;  /* 0x0000000405059212 */ /* 0x000fe400078e3cff */
[----:B--2---:R-:W-:-:S06]  /*27060*/  PRMT R8, RZ, 0x7610, R8 ;  /* 0x00007610ff087816 */ /* 0x004fcc0000000008 */
[----:B------:R-:W2:Y:S04]  /*27070*/  @!P1 LDG.E.U16 R8, desc[UR12][R4.64] ;  /* 0x0000000c04089981 */ /* 0x000ea8000c1e1500 */
[----:B------:R-:W-:Y:S04]  /*27080*/  STS.U16 [R2+UR6+0x6600], R3 ;  /* 0x0066000302007988 */ /* 0x000fe80008000406 */
[----:B------:R-:W3:Y:S04]  /*27090*/  LDL R4, [R1+0xdc8] ;  /* 0x000dc80001047983 */ /* 0x000ee80000100800 */
[----:B------:R-:W3:Y:S04]  /*270a0*/  LDL R5, [R1+0xdcc] ;  /* 0x000dcc0001057983 */ /* 0x000ee80000100800 */
[----:B--2---:R0:W-:Y:S04]  /*270b0*/  STL [R1+0x6c], R8 ;  /* 0x00006c0801007387 */ /* 0x0041e80000100800 */
[----:B0-----:R-:W2:Y:S04]  /*270c0*/  LDL.LU R8, [R1+0x100] ;  /* 0x0001000001087983 */ /* 0x001ea80000300800 */
[----:B------:R-:W2:Y:S01]  /*270d0*/  LDL.LU R3, [R1+0x1eb0] ;  /* 0x001eb00001037983 */ /* 0x000ea20000300800 */
[----:B---3--:R-:W-:-:S04]  /*270e0*/  @!P1 LOP3.LUT R5, R5, R4, RZ, 0x3c, !PT ;  /* 0x0000000405059212 */ /* 0x008fc800078e3cff */
[----:B------:R-:W-:-:S04]  /*270f0*/  @!P1 LOP3.LUT R4, R5, R4, RZ, 0x3c, !PT ;  /* 0x0000000405049212 */ /* 0x000fc800078e3cff */
[----:B------:R-:W-:Y:S02]  /*27100*/  @!P1 LOP3.LUT R5, R5, R4, RZ, 0x3c, !PT ;  /* 0x0000000405059212 */ /* 0x000fe400078e3cff */
[----:B--2---:R-:W-:-:S06]  /*27110*/  PRMT R3, RZ, 0x7610, R3 ;  /* 0x00007610ff037816 */ /* 0x004fcc0000000003 */
        /* <DEDUP_REMOVED lines=18> */
[----:B----4-:R0:W-:Y:S02]  /*27240*/  STS.U16 [R2+UR6+0x6a00], R9 ;  /* 0x006a000902007988 */ /* 0x0101e40008000406 */
[----:B0-----:R-:W-:Y:S02]  /*27250*/  PRMT R2, RZ, 0x7610, R2 ;  /* 0x00007610ff027816 */ /* 0x001fe40000000002 */
[----:B------:R-:W4:Y:S01]  /*27260*/  LDL.LU R9, [R1+0x10c] ;  /* 0x00010c0001097983 */ /* 0x000f220000300800 */
        /* <DEDUP_REMOVED lines=58> */
[----:B--2---:R1:W-:Y:S02]  /*27610*/  STS.U16 [R2+UR6+0x7400], R3 ;  /* 0x0074000302007988 */ /* 0x0043e40008000406 */
[----:B-1----:R-:W-:-:S02]  /*27620*/  PRMT R2, RZ, 0x7610, R2 ;  /* 0x00007610ff027816 */ /* 0x002fc40000000002 */
[----:B------:R-:W2:Y:S01]  /*27630*/  LDL R3, [R1+0xc8c] ;  /* 0x000c8c0001037983 */ /* 0x000ea20000100800 */
[----:B0-----:R-:W-:-:S04]  /*27640*/  @!P1 LOP3.LUT R5, R5, R4, RZ, 0x3c, !PT ;  /* 0x0000000405059212 */ /* 0x001fc800078e3cff */
[----:B------:R-:W-:-:S04]  /*27650*/  @!P1 LOP3.LUT R4, R5, R4, RZ, 0x3c, !PT ;  /* 0x0000000405049212 */ /* 0x000fc800078e3cff */
[----:B------:R-:W-:-:S05]  /*27660*/  @!P1 LOP3.LUT R5, R5, R4, RZ, 0x3c, !PT ;  /* 0x0000000405059212 */ /* 0x000fca00078e3cff */
[----:B------:R-:W2:Y:S04]  /*27670*/  @!P1 LDG.E.U16 R2, desc[UR12][R4.64] ;  /* 0x0000000c04029981 */ /* 0x000ea8000c1e1500 */
[----:B---3--:R0:W-:Y:S04]  /*27680*/  STL [R1+0x50], R14 ;  /* 0x0000500e01007387 */ /* 0x0081e80000100800 */
[----:B0-----:R-:W3:Y:S04]  /*27690*/  LDL.LU R14, [R1+0x19c] ;  /* 0x00019c00010e7983 */ /* 0x001ee80000300800 */
        /* <DEDUP_REMOVED lines=8> */
[----:B------:R-:W4:Y:S01]  /*27720*/  LDL.LU R9, [R1+0x198] ;  /* 0x0001980001097983 */ /* 0x000f220000300800 */
        /* <DEDUP_REMOVED lines=18> */
[----:B------:R-:W2:Y:S04]  /*27850*/  LDL.LU R4, [R1+0x118] ;  /* 0x0001180001047983 */ /* 0x000ea80000300800 */
[----:B------:R-:W3:Y:S01]  /*27860*/  LDL R5, [R1+0xc88] ;  /* 0x000c880001057983 */ /* 0x000ee20000100800 */
[----:B0-----:R-:W0:Y:S01]  /*27870*/  S2R R2, SR_TID.X ;  /* 0x0000000000027919 */ /* 0x001e220000002100 */
[----:B------:R-:W-:-:S02]  /*27880*/  PRMT R12, RZ, 0x7610, R12 ;  /* 0x00007610ff0c7816 */ /* 0x000fc4000000000c */
[----:B0-----:R-:W-:-:S05]  /*27890*/  LOP3.LUT R2, R2, 0x3f, RZ, 0xc0, !PT ;  /* 0x0000003f02027812 */ /* 0x001fca00078ec0ff */
[----:B------:R-:W-:-:S05]  /*278a0*/  IMAD.SHL.U32 R2, R2, 0x2, RZ ;  /* 0x0000000202027824 */ /* 0x000fca00078e00ff */
[----:B--2---:R0:W-:Y:S02]  /*278b0*/  STS.U16 [R2+UR6+0x7a00], R4 ;  /* 0x007a000402007988 */ /* 0x0041e40008000406 */
[----:B0-----:R-:W-:Y:S02]  /*278c0*/  @!P1 IMAD.MOV.U32 R4, RZ, RZ, R3 ;  /* 0x000000ffff049224 */ /* 0x001fe400078e0003 */
[----:B------:R-:W2:Y:S04]  /*278d0*/  LDL.LU R3, [R1+0x190] ;  /* 0x0001900001037983 */ /* 0x000ea80000300800 */
[----:B---3--:R0:W3:Y:S04]  /*278e0*/  @!P1 LDG.E.U16 R12, desc[UR12][R4.64] ;  /* 0x0000000c040c9981 */ /* 0x0080e8000c1e1500 */
[----:B------:R-:W0:Y:S04]  /*278f0*/  LDL R4, [R1+0xc68] ;  /* 0x000c680001047983 */ /* 0x000e280000100800 */
[----:B------:R-:W0:Y:S04]  /*27900*/  LDL R5, [R1+0xc6c] ;  /* 0x000c6c0001057983 */ /* 0x000e280000100800 */
[----:B------:R1:W-:Y:S02]  /*27910*/  STS.U16 [R2+UR6+0x7c00], R6 ;  /* 0x007c000602007988 */ /* 0x0003e40008000406 */
[----:B-1----:R-:W-:-:S02]  /*27920*/  PRMT R2, RZ, 0x7610, R2 ;  /* 0x00007610ff027816 */ /* 0x002fc40000000002 */
[----:B------:R-:W2:Y:S01]  /*27930*/  LDL.LU R6, [R1+0x18c] ;  /* 0x00018c0001067983 */ /* 0x000ea20000300800 */
[----:B0-----:R-:W-:-:S04]  /*27940*/  @!P1 LOP3.LUT R5, R5, R4, RZ, 0x3c, !PT ;  /* 0x0000000405059212 */ /* 0x001fc800078e3cff */
[----:B------:R-:W-:-:S04]  /*27950*/  @!P1 LOP3.LUT R4, R5, R4, RZ, 0x3c, !PT ;  /* 0x0000000405049212 */ /* 0x000fc800078e3cff */
[----:B------:R-:W-:-:S05]  /*27960*/  @!P1 LOP3.LUT R5, R5, R4, RZ, 0x3c, !PT ;  /* 0x0000000405059212 */ /* 0x000fca00078e3cff */
[----:B------:R-:W2:Y:S04]  /*27970*/  @!P1 LDG.E.U16 R2, desc[UR12][R4.64] ;  /* 0x0000000c04029981 */ /* 0x000ea8000c1e1500 */
[----:B---3--:R-:W-:Y:S04]  /*27980*/  STL [R1+0x40], R12 ;  /* 0x0000400c01007387 */ /* 0x008fe80000100800 */
        /* <DEDUP_REMOVED lines=12> */
[----:B------:R-:W2:Y:S04]  /*27a50*/  @!P1 LDG.E.U16 R8, desc[UR12][R4.64] ;  /* 0x0000000c04089981 */ /* 0x000ea8000c1e1500 */
[----:B--2---:R0:W-:Y:S04]  /*27a60*/  STL [R1+0x38], R8 ;  /* 0x0000380801007387 */ /* 0x0041e80000100800 */
[----:B0-----:R-:W2:Y:S04]  /*27a70*/  LDL.LU R8, [R1+0x1ea0] ;  /* 0x001ea00001087983 */ /* 0x001ea80000300800 */
[----:B------:R-:W3:Y:S04]  /*27a80*/  LDL R4, [R1+0xc28] ;  /* 0x000c280001047983 */ /* 0x000ee80000100800 */
[----:B------:R-:W3:Y:S01]  /*27a90*/  LDL R5, [R1+0xc2c] ;  /* 0x000c2c0001057983 */ /* 0x000ee20000100800 */
[----:B------:R-:W0:Y:S01]  /*27aa0*/  S2R R12, SR_TID.X ;  /* 0x00000000000c7919 */ /* 0x000e220000002100 */
[----:B--2---:R-:W-:-:S02]  /*27ab0*/  PRMT R8, RZ, 0x7610, R8 ;  /* 0x00007610ff087816 */ /* 0x004fc40000000008 */
[----:B---3--:R-:W-:-:S04]  /*27ac0*/  @!P1 LOP3.LUT R5, R5, R4, RZ, 0x3c, !PT ;  /* 0x0000000405059212 */ /* 0x008fc800078e3cff */
[----:B------:R-:W-:-:S04]  /*27ad0*/  @!P1 LOP3.LUT R4, R5, R4, RZ, 0x3c, !PT ;  /* 0x0000000405049212 */ /* 0x000fc800078e3cff */
[----:B------:R-:W-:-:S05]  /*27ae0*/  @!P1 LOP3.LUT R5, R5, R4, RZ, 0x3c, !PT ;  /* 0x0000000405059212 */ /* 0x000fca00078e3cff */
[----:B------:R-:W2:Y:S01]  /*27af0*/  @!P1 LDG.E.U16 R8, desc[UR12][R4.64] ;  /* 0x0000000c04089981 */ /* 0x000ea2000c1e1500 */
[----:B0-----:R-:W-:-:S05]  /*27b00*/  LOP3.LUT R12, R12, 0x3f, RZ, 0xc0, !PT ;  /* 0x0000003f0c0c7812 */ /* 0x001fca00078ec0ff */
[----:B------:R-:W-:-:S05]  /*27b10*/  IMAD.SHL.U32 R12, R12, 0x2, RZ ;  /* 0x000000020c0c7824 */ /* 0x000fca00078e00ff */
[----:B------:R-:W-:-:S05]  /*27b20*/  LOP3.LUT R12, R12, 0x10, RZ, 0x3c, !PT ;  /* 0x000000100c0c7812 */ /* 0x000fca00078e3cff */
[----:B------:R0:W-:Y:S04]  /*27b30*/  STS.U16 [R12+UR6+0x80], R14 ;  /* 0x0000800e0c007988 */ /* 0x0001e80008000406 */
[----:B0-----:R-:W3:Y:S04]  /*27b40*/  LDL.LU R14, [R1+0x184] ;  /* 0x00018400010e7983 */ /* 0x001ee80000300800 */
[----:B--2---:R0:W-:Y:S04]  /*27b50*/  STL [R1+0x34], R8 ;  /* 0x0000340801007387 */ /* 0x0041e80000100800 */
[----:B0-----:R-:W2:Y:S04]  /*27b60*/  LDL.LU R8, [R1+0x1e9c] ;  /* 0x001e9c0001087983 */ /* 0x001ea80000300800 */
[----:B------:R-:W2:Y:S04]  /*27b70*/  LDL R4, [R1+0xc08] ;  /* 0x000c080001047983 */ /* 0x000ea80000100800 */
[----:B------:R-:W2:Y:S01]  /*27b80*/  LDL R5, [R1+0xc0c] ;  /* 0x000c0c0001057983 */ /* 0x000ea20000100800 */
[----:B------:R-:W-:-:S03]  /*27b90*/  PRMT R15, RZ, 0x7610, R15 ;  /* 0x00007610ff0f7816 */ /* 0x000fc6000000000f */
[----:B----4-:R0:W-:Y:S04]  /*27ba0*/  STS.U16 [R12+UR6+0x280], R9 ;  /* 0x000280090c007988 */ /* 0x0101e80008000406 */
[----:B0-----:R-:W4:Y:S01]  /*27bb0*/  LDL.LU R9, [R1+0x180] ;  /* 0x0001800001097983 */ /* 0x001f220000300800 */
[----:B--2---:R-:W-:-:S04]  /*27bc0*/  @!P1 LOP3.LUT R5, R5, R4, RZ, 0x3c, !PT ;  /* 0x0000000405059212 */ /* 0x004fc800078e3cff */
        /* <DEDUP_REMOVED lines=10> */
[----:B------:R0:W-:Y:S04]  /*27c70*/  STS.U16 [R12+UR6+0x480], R7 ;  /* 0x000480070c007988 */ /* 0x0001e80008000406 */
[----:B0-----:R-:W4:Y:S04]  /*27c80*/  LDL R7, [R1+0xb8c] ;  /* 0x000b8c0001077983 */ /* 0x001f280000100800 */
[----:B--2---:R0:W-:Y:S04]  /*27c90*/  STL [R1+0x30], R15 ;  /* 0x0000300f01007387 */ /* 0x0041e80000100800 */
[----:B0-----:R-:W2:Y:S04]  /*27ca0*/  LDL.LU R15, [R1+0x17c] ;  /* 0x00017c00010f7983 */ /* 0x001ea80000300800 */
        /* <DEDUP_REMOVED lines=21> */
[----:B------:R-:W2:Y:S04]  /*27e00*/  @!P1 LDG.E.U16 R3, desc[UR12][R4.64] ;  /* 0x0000000c04039981 */ /* 0x000ea8000c1e1500 */
[----:B------:R-:W3:Y:S04]  /*27e10*/  LDL.LU R4, [R1+0x188] ;  /* 0x0001880001047983 */ /* 0x000ee80000300800 */
[----:B------:R-:W4:Y:S01]  /*27e20*/  LDL R5, [R1+0xb88] ;  /* 0x000b880001057983 */ /* 0x000f220000100800 */
[----:B------:R-:W-:-:S03]  /*27e30*/  PRMT R13, RZ, 0x7610, R13 ;  /* 0x00007610ff0d7816 */ /* 0x000fc6000000000d */
[----:B--2---:R0:W-:Y:S04]  /*27e40*/  STL [R1+0x24], R3 ;  /* 0x0000240301007387 */ /* 0x0041e80000100800 */
[----:B---3--:R4:W-:Y:S04]  /*27e50*/  STS.U16 [R12+UR6+0xa80], R4 ;  /* 0x000a80040c007988 */ /* 0x0089e80008000406 */
[----:B0-----:R-:W2:Y:S01]  /*27e60*/  LDL.LU R3, [R1+0x170] ;  /* 0x0001700001037983 */ /* 0x001ea20000300800 */
[----:B----4-:R-:W-:-:S03]  /*27e70*/  @!P1 IMAD.MOV.U32 R4, RZ, RZ, R7 ;  /* 0x000000ffff049224 */ /* 0x010fc600078e0007 */
[----:B------:R-:W3:Y:S04]  /*27e80*/  LDL.LU R7, [R1+0x16c] ;  /* 0x00016c0001077983 */ /* 0x000ee80000300800 */
[----:B------:R0:W4:Y:S04]  /*27e90*/  @!P1 LDG.E.U16 R13, desc[UR12][R4.64] ;  /* 0x0000000c040d9981 */ /* 0x000128000c1e1500 */
[----:B------:R-:W0:Y:S04]  /*27ea0*/  LDL R4, [R1+0xb68] ;  /* 0x000b680001047983 */ /* 0x000e280000100800 */
[----:B------:R-:W0:Y:S01]  /*27eb0*/  LDL R5, [R1+0xb6c] ;  /* 0x000b6c0001057983 */ /* 0x000e220000100800 */
[----:B------:R-:W-:-:S02]  /*27ec0*/  PRMT R8, RZ, 0x7610, R8 ;  /* 0x00007610ff087816 */ /* 0x000fc40000000008 */
[----:B0-----:R-:W-:-:S04]  /*27ed0*/  @!P1 LOP3.LUT R5, R5, R4, RZ, 0x3c, !PT ;  /* 0x0000000405059212 */ /* 0x001fc800078e3cff */
[----:B------:R-:W-:-:S04]  /*27ee0*/  @!P1 LOP3.LUT R4, R5, R4, RZ, 0x3c, !PT ;  /* 0x0000000405049212 */ /* 0x000fc800078e3cff */
[----:B------:R-:W-:-:S05]  /*27ef0*/  @!P1 LOP3.LUT R5, R5, R4, RZ, 0x3c, !PT ;  /* 0x0000000405059212 */ /* 0x000fca00078e3cff */
[----:B------:R-:W2:Y:S04]  /*27f00*/  @!P1 LDG.E.U16 R8, desc[UR12][R4.64] ;  /* 0x0000000c04089981 */ /* 0x000ea8000c1e1500 */
[----:B----4-:R0:W-:Y:S04]  /*27f10*/  STL [R1+0x20], R13 ;  /* 0x0000200d01007387 */ /* 0x0101e80000100800 */
[----:B------:R1:W-:Y:S04]  /*27f20*/  STS.U16 [R12+UR6+0xc80], R14 ;  /* 0x000c800e0c007988 */ /* 0x0003e80008000406 */
[----:B0-----:R-:W4:Y:S04]  /*27f30*/  LDL R13, [R1+0xb0c] ;  /* 0x000b0c00010d7983 */ /* 0x001f280000100800 */
[----:B-1----:R-:W3:Y:S04]  /*27f40*/  LDL.LU R14, [R1+0x168] ;  /* 0x00016800010e7983 */ /* 0x002ee80000300800 */
[----:B------:R-:W-:Y:S04]  /*27f50*/  STS.U16 [R12+UR6+0xe80], R9 ;  /* 0x000e80090c007988 */ /* 0x000fe80008000406 */
[----:B--2---:R0:W-:Y:S04]  /*27f60*/  STL [R1+0x1c], R8 ;  /* 0x00001c0801007387 */ /* 0x0041e80000100800 */
[----:B0-----:R-:W2:Y:S04]  /*27f70*/  LDL.LU R8, [R1+0x1e8c] ;  /* 0x001e8c0001087983 */ /* 0x001ea80000300800 */
        /* <DEDUP_REMOVED lines=17> */
[----:B------:R0:W-:Y:S04]  /*28090*/  STS.U16 [R12+UR6+0x1080], R15 ;  /* 0x0010800f0c007988 */ /* 0x0001e80008000406 */
[----:B0-----:R-:W3:Y:S04]  /*280a0*/  LDL.LU R15, [R1+0x164] ;  /* 0x00016400010f7983 */ /* 0x001ee80000300800 */
[----:B--2---:R0:W-:Y:S04]  /*280b0*/  STL [R1+0x14], R9 ;  /* 0x0000140901007387 */ /* 0x0041e80000100800 */
[----:B0-----:R-:W2:Y:S04]  /*280c0*/  LDL.LU R9, [R1+0x1e80] ;  /* 0x001e800001097983 */ /* 0x001ea80000300800 */
[----:B------:R-:W3:Y:S04]  /*280d0*/  LDL.LU R4, [R1+0x178] ;  /* 0x0001780001047983 */ /* 0x000ee80000300800 */
[----:B------:R-:W4:Y:S01]  /*280e0*/  LDL R5, [R1+0xb08] ;  /* 0x000b080001057983 */ /* 0x000f220000100800 */
[----:B--2---:R-:W-:-:S03]  /*280f0*/  PRMT R9, RZ, 0x7610, R9 ;  /* 0x00007610ff097816 */ /* 0x004fc60000000009 */
[----:B---3--:R4:W-:Y:S02]  /*28100*/  STS.U16 [R12+UR6+0x1280], R4 ;  /* 0x001280040c007988 */ /* 0x0089e40008000406 */
[----:B----4-:R-:W-:Y:S02]  /*28110*/  @!P1 IMAD.MOV.U32 R4, RZ, RZ, R13 ;  /* 0x000000ffff049224 */ /* 0x010fe400078e000d */
[----:B------:R-:W2:Y:S04]  /*28120*/  LDL.LU R13, [R1+0x160] ;  /* 0x00016000010d7983 */ /* 0x000ea80000300800 */
[----:B------:R-:W3:Y:S04]  /*28130*/  @!P1 LDG.E.U16 R9, desc[UR12][R4.64] ;  /* 0x0000000c04099981 */ /* 0x000ee8000c1e1500 */
[----:B------:R-:W-:Y:S04]  /*28140*/  STS.U16 [R12+UR6+0x1480], R6 ;  /* 0x001480060c007988 */ /* 0x000fe80008000406 */
[----:B---3--:R0:W-:Y:S04]  /*28150*/  STL [R1+0x10], R9 ;  /* 0x0000100901007387 */ /* 0x0081e80000100800 */
[----:B0-----:R-:W3:Y:S04]  /*28160*/  LDL.LU R9, [R1+0x1e7c] ;  /* 0x001e7c0001097983 */ /* 0x001ee80000300800 */
[----:B------:R-:W4:Y:S04]  /*28170*/  LDL R4, [R1+0xae8] ;  /* 0x000ae80001047983 */ /* 0x000f280000100800 */
[----:B------:R-:W4:Y:S04]  /*28180*/  LDL R5, [R1+0xaec] ;  /* 0x000aec0001057983 */ /* 0x000f280000100800 */
[----:B------:R-:W2:Y:S01]  /*28190*/  LDL.LU R6, [R1+0x1e78] ;  /* 0x001e780001067983 */ /* 0x000ea20000300800 */
[----:B----4-:R-:W-:-:S04]  /*281a0*/  @!P1 LOP3.LUT R5, R5, R4, RZ, 0x3c, !PT ;  /* 0x0000000405059212 */ /* 0x010fc800078e3cff */
[C---:B------:R-:W-:Y:S02]  /*281b0*/  @!P1 LOP3.LUT R4, R5.reuse, R4, RZ, 0x3c, !PT ;  /* 0x0000000405049212 */ /* 0x040fe400078e3cff */
[----:B--2---:R-:W-:Y:S02]  /*281c0*/  PRMT R6, RZ, 0x7610, R6 ;  /* 0x00007610ff067816 */ /* 0x004fe40000000006 */
[----:B------:R-:W-:-:S05]  /*281d0*/  @!P1 LOP3.LUT R5, R5, R4, RZ, 0x3c, !PT ;  /* 0x0000000405059212 */ /* 0x000fca00078e3cff */
[----:B------:R-:W2:Y:S04]  /*281e0*/  @!P1 LDG.E.U16 R6, desc[UR12][R4.64] ;  /* 0x0000000c04069981 */ /* 0x000ea8000c1e1500 */
[----:B------:R-:W-:Y:S04]  /*281f0*/  STS.U16 [R12+UR6+0x1680], R3 ;  /* 0x001680030c007988 */ /* 0x000fe80008000406 */
[----:B--2---:R0:W-:Y:S04]  /*28200*/  STL [R1+0xc], R6 ;  /* 0x00000c0601007387 */ /* 0x0041e80000100800 */
[----:B0-----:R-:W2:Y:S04]  /*28210*/  LDL.LU R6, [R1+0x1e74] ;  /* 0x001e740001067983 */ /* 0x001ea80000300800 */
        /* <DEDUP_REMOVED lines=8> */
[----:B--2---:R0:W-:Y:S04]  /*282a0*/  STL [R1+0x8], R3 ;  /* 0x0000080301007387 */ /* 0x0041e80000100800 */
[----:B0-----:R-:W2:Y:S04]  /*282b0*/  LDL.LU R3, [R1+0x1e6c] ;  /* 0x001e6c0001037983 */ /* 0x001ea80000300800 */
[----:B------:R-:W4:Y:S04]  /*282c0*/  LDL R4, [R1+0xaa8] ;  /* 0x000aa80001047983 */ /* 0x000f280000100800 */
[----:B------:R-:W4:Y:S01]  /*282d0*/  LDL R5, [R1+0xaac] ;  /* 0x000aac0001057983 */ /* 0x000f220000100800 */
[----:B------:R-:W-:-:S03]  /*282e0*/  PRMT R0, RZ, 0x7610, R0 ;  /* 0x00007610ff007816 */ /* 0x000fc60000000000 */
[----:B------:R0:W-:Y:S04]  /*282f0*/  STS.U16 [R12+UR6+0x1880], R7 ;  /* 0x001880070c007988 */ /* 0x0001e80008000406 */
[----:B0-----:R-:W2:Y:S01]  /*28300*/  LDL.LU R7, [R1+0x1e68] ;  /* 0x001e680001077983 */ /* 0x001ea20000300800 */
[----:B----4-:R-:W-:-:S04]  /*28310*/  @!P1 LOP3.LUT R5, R5, R4, RZ, 0x3c, !PT ;  /* 0x0000000405059212 */ /* 0x010fc800078e3cff */
[----:B------:R-:W-:-:S04]  /*28320*/  @!P1 LOP3.LUT R4, R5, R4, RZ, 0x3c, !PT ;  /* 0x0000000405049212 */ /* 0x000fc800078e3cff */
[----:B------:R-:W-:-:S05]  /*28330*/  @!P1 LOP3.LUT R5, R5, R4, RZ, 0x3c, !PT ;  /* 0x0000000405059212 */ /* 0x000fca00078e3cff */
[----:B------:R-:W4:Y:S04]  /*28340*/  @!P1 LDG.E.U16 R0, desc[UR12][R4.64] ;  /* 0x0000000c04009981 */ /* 0x000f28000c1e1500 */
[----:B------:R-:W2:Y:S04]  /*28350*/  LDL R4, [R1+0xa88] ;  /* 0x000a880001047983 */ /* 0x000ea80000100800 */
[----:B------:R-:W2:Y:S01]  /*28360*/  LDL R5, [R1+0xa8c] ;  /* 0x000a8c0001057983 */ /* 0x000ea20000100800 */
[----:B------:R-:W-:-:S03]  /*28370*/  PRMT R2, RZ, 0x7610, R2 ;  /* 0x00007610ff027816 */ /* 0x000fc60000000002 */
[----:B------:R0:W-:Y:S04]  /*28380*/  STS.U16 [R12+UR6+0x1a80], R14 ;  /* 0x001a800e0c007988 */ /* 0x0001e80008000406 */
[----:B0-----:R-:W3:Y:S04]  /*28390*/  LDL R14, [R1+0xa48] ;  /* 0x000a4800010e7983 */ /* 0x001ee80000100800 */
[----:B----4-:R0:W-:Y:S01]  /*283a0*/  STL [R1+0x4], R0 ;  /* 0x0000040001007387 */ /* 0x0101e20000100800 */
[----:B------:R-:W-:-:S03]  /*283b0*/  PRMT R28, RZ, 0x7610, R28 ;  /* 0x00007610ff1c7816 */ /* 0x000fc6000000001c */
[----:B0-----:R-:W4:Y:S01]  /*283c0*/  LDL R0, [R1+0xa4c] ;  /* 0x000a4c0001007983 */ /* 0x001f220000100800 */
[----:B--2---:R-:W-:-:S04]  /*283d0*/  @!P1 LOP3.LUT R5, R5, R4, RZ, 0x3c, !PT ;  /* 0x0000000405059212 */ /* 0x004fc800078e3cff */
[----:B------:R-:W-:-:S04]  /*283e0*/  @!P1 LOP3.LUT R4, R5, R4, RZ, 0x3c, !PT ;  /* 0x0000000405049212 */ /* 0x000fc800078e3cff */
[----:B------:R-:W-:-:S05]  /*283f0*/  @!P1 LOP3.LUT R5, R5, R4, RZ, 0x3c, !PT ;  /* 0x0000000405059212 */ /* 0x000fca00078e3cff */
[----:B------:R0:W2:Y:S04]  /*28400*/  @!P1 LDG.E.U16 R2, desc[UR12][R4.64] ;  /* 0x0000000c04029981 */ /* 0x0000a8000c1e1500 */
[----:B------:R-:W0:Y:S04]  /*28410*/  LDL R4, [R1+0xa68] ;  /* 0x000a680001047983 */ /* 0x000e280000100800 */
[----:B------:R-:W0:Y:S01]  /*28420*/  LDL R5, [R1+0xa6c] ;  /* 0x000a6c0001057983 */ /* 0x000e220000100800 */
[----:B------:R-:W1:Y:S01]  /*28430*/  S2R R12, SR_TID.X ;  /* 0x00000000000c7919 */ /* 0x000e620000002100 */
[----:B0-----:R-:W-:-:S04]  /*28440*/  @!P1 LOP3.LUT R5, R5, R4, RZ, 0x3c, !PT ;  /* 0x0000000405059212 */ /* 0x001fc800078e3cff */
[----:B------:R-:W-:-:S04]  /*28450*/  @!P1 LOP3.LUT R4, R5, R4, RZ, 0x3c, !PT ;  /* 0x0000000405049212 */ /* 0x000fc800078e3cff */
[----:B------:R-:W-:-:S05]  /*28460*/  @!P1 LOP3.LUT R5, R5, R4, RZ, 0x3c, !PT ;  /* 0x0000000405059212 */ /* 0x000fca00078e3cff */
[----:B------:R4:W3:Y:S01]  /*28470*/  @!P1 LDG.E.U16 R28, desc[UR12][R4.64] ;  /* 0x0000000c041c9981 */ /* 0x0008e2000c1e1500 */
[----:B-1----:R-:W-:-:S03]  /*28480*/  LOP3.LUT R12, R12, 0x3f, RZ, 0xc0, !PT ;  /* 0x0000003f0c0c7812 */ /* 0x002fc600078ec0ff */
[----:B--2---:R0:W-:Y:S01]  /*28490*/  STL [R1+0x1de8], R2 ;  /* 0x001de80201007387 */ /* 0x0041e20000100800 */
[----:B------:R-:W-:Y:S01]  /*284a0*/  PRMT R26, RZ, 0x7610, R26 ;  /* 0x00007610ff1a7816 */ /* 0x000fe2000000001a */
[----:B0-----:R-:W-:Y:S02]  /*284b0*/  IMAD.SHL.U32 R2, R12, 0x2, RZ ;  /* 0x000000020c027824 */ /* 0x001fe400078e00ff */
[----:B----4-:R-:W-:Y:S01]  /*284c0*/  @!P1 IMAD.MOV.U32 R4, RZ, RZ, R0 ;  /* 0x000000ffff049224 */ /* 0x010fe200078e0000 */
[----:B------:R-:W2:Y:S02]  /*284d0*/  LDL R12, [R1+0xa2c] ;  /* 0x000a2c00010c7983 */ /* 0x000ea40000100800 */
[----:B------:R-:W-:Y:S01]  /*284e0*/  LOP3.LUT R2, R2, 0x10, RZ, 0x3c, !PT ;  /* 0x0000001002027812 */ /* 0x000fe200078e3cff */
[----:B---3--:R-:W-:-:S04]  /*284f0*/  @!P1 IMAD.MOV.U32 R5, RZ, RZ, R14 ;  /* 0x000000ffff059224 */ /* 0x008fc800078e000e */
[----:B------:R0:W-:Y:S04]  /*28500*/  STS.U16 [R2+UR6+0x1c80], R15 ;  /* 0x001c800f02007988 */ /* 0x0001e80008000406 */
[----:B------:R-:W-:Y:S04]  /*28510*/  STS.U16 [R2+UR6+0x1e80], R13 ;  /* 0x001e800d02007988 */ /* 0x000fe80008000406 */
[----:B------:R2:W3:Y:S04]  /*28520*/  @!P1 LDG.E.U16 R26, desc[UR12][R4.64] ;  /* 0x0000000c041a9981 */ /* 0x0004e8000c1e1500 */
[----:B0-----:R-:W4:Y:S04]  /*28530*/  LDL R15, [R1+0xa28] ;  /* 0x000a2800010f7983 */ /* 0x001f280000100800 */
[----:B------:R0:W-:Y:S04]  /*28540*/  STL [R1+0x1dec], R28 ;  /* 0x001dec1c01007387 */ /* 0x0001e80000100800 */
[----:B0-----:R-:W4:Y:S04]  /*28550*/  LDL.LU R28, [R1+0x150] ;  /* 0x00015000011c7983 */ /* 0x001f280000300800 */
[----:B------:R-:W4:Y:S04]  /*28560*/  LDL R13, [R1+0xa0c] ;  /* 0x000a0c00010d7983 */ /* 0x000f280000100800 */
[----:B------:R-:W4:Y:S04]  /*28570*/  LDL R14, [R1+0x9e8] ;  /* 0x0009e800010e7983 */ /* 0x000f280000100800 */
[----:B------:R-:W4:Y:S04]  /*28580*/  LDL R0, [R1+0x9ec] ;  /* 0x0009ec0001007983 */ /* 0x000f280000100800 */
[----:B------:R-:W4:Y:S01]  /*28590*/  LDL.LU R5, [R1+0x15c] ;  /* 0x00015c0001057983 */ /* 0x000f220000300800 */
[----:B------:R-:W-:Y:S01]  /*285a0*/  PRMT R24, RZ, 0x7610, R24 ;  /* 0x00007610ff187816 */ /* 0x000fe20000000018 */
[----:B--2---:R-:W-:-:S02]  /*285b0*/  @!P1 IMAD.MOV.U32 R4, RZ, RZ, R12 ;  /* 0x000000ffff049224 */ /* 0x004fc400078e000c */
[----:B---3--:R0:W-:Y:S04]  /*285c0*/  STL [R1+0x1df0], R26 ;  /* 0x001df01a01007387 */ /* 0x0081e80000100800 */
[----:B0-----:R-:W2:Y:S04]  /*285d0*/  LDL.LU R26, [R1+0x154] ;  /* 0x00015400011a7983 */ /* 0x001ea80000300800 */
[----:B------:R-:W3:Y:S04]  /*285e0*/  LDL R12, [R1+0x9cc] ;  /* 0x0009cc00010c7983 */ /* 0x000ee80000100800 */
[----:B----4-:R0:W-:Y:S02]  /*285f0*/  STS.U16 [R2+UR6+0x2080], R5 ;  /* 0x0020800502007988 */ /* 0x0101e40008000406 */
[----:B0-----:R-:W-:-:S02]  /*28600*/  @!P1 IMAD.MOV.U32 R5, RZ, RZ, R15 ;  /* 0x000000ffff059224 */ /* 0x001fc400078e000f */
[----:B------:R-:W4:Y:S04]  /*28610*/  LDL R15, [R1+0x9c8] ;  /* 0x0009c800010f7983 */ /* 0x000f280000100800 */
[----:B------:R-:W2:Y:S04]  /*28620*/  @!P1 LDG.E.U16 R24, desc[UR12][R4.64] ;  /* 0x0000000c04189981 */ /* 0x000ea8000c1e1500 */
[----:B------:R-:W3:Y:S04]  /*28630*/  LDL.LU R4, [R1+0x158] ;  /* 0x0001580001047983 */ /* 0x000ee80000300800 */
[----:B------:R-:W4:Y:S01]  /*28640*/  LDL R5, [R1+0xa08] ;  /* 0x000a080001057983 */ /* 0x000f220000100800 */
[----:B------:R-:W-:-:S03]  /*28650*/  PRMT R22, RZ, 0x7610, R22 ;  /* 0x00007610ff167816 */ /* 0x000fc60000000016 */
[----:B--2---:R0:W-:Y:S04]  /*28660*/  STL [R1+0x1df4], R24 ;  /* 0x001df41801007387 */ /* 0x0041e80000100800 */
[----:B---3--:R1:W-:Y:S04]  /*28670*/  STS.U16 [R2+UR6+0x2280], R4 ;  /* 0x0022800402007988 */ /* 0x0083e80008000406 */
[----:B0-----:R-:W2:Y:S01]  /*28680*/  LDL R24, [R1+0x9a8] ;  /* 0x0009a80001187983 */ /* 0x001ea20000100800 */
[----:B-1----:R-:W-:-:S03]  /*28690*/  @!P1 IMAD.MOV.U32 R4, RZ, RZ, R13 ;  /* 0x000000ffff049224 */ /* 0x002fc600078e000d */
[----:B------:R-:W3:Y:S04]  /*286a0*/  LDL R13, [R1+0x9ac] ;  /* 0x0009ac00010d7983 */ /* 0x000ee80000100800 */
[----:B----4-:R0:W4:Y:S01]  /*286b0*/  @!P1 LDG.E.U16 R22, desc[UR12][R4.64] ;  /* 0x0000000c04169981 */ /* 0x010122000c1e1500 */
[----:B------:R-:W-:Y:S02]  /*286c0*/  PRMT R20, RZ, 0x7610, R20 ;  /* 0x00007610ff147816 */ /* 0x000fe40000000014 */
[----:B------:R-:W-:Y:S01]  /*286d0*/  PRMT R18, RZ, 0x7610, R18 ;  /* 0x00007610ff127816 */ /* 0x000fe20000000012 */
[----:B0-----:R-:W-:Y:S02]  /*286e0*/  @!P1 IMAD.MOV.U32 R4, RZ, RZ, R0 ;  /* 0x000000ffff049224 */ /* 0x001fe400078e0000 */
[----:B------:R-:W-:-:S05]  /*286f0*/  @!P1 IMAD.MOV.U32 R5, RZ, RZ, R14 ;  /* 0x000000ffff059224 */ /* 0x000fca00078e000e */
[----:B------:R0:W4:Y:S01]  /*28700*/  @!P1 LDG.E.U16 R20, desc[UR12][R4.64] ;  /* 0x0000000c04149981 */ /* 0x000122000c1e1500 */
[----:B------:R-:W-:Y:S01]  /*28710*/  PRMT R16, RZ, 0x7610, R16 ;  /* 0x00007610ff107816 */ /* 0x000fe20000000010 */
[----:B0-----:R-:W-:Y:S02]  /*28720*/  @!P1 IMAD.MOV.U32 R4, RZ, RZ, R12 ;  /* 0x000000ffff049224 */ /* 0x001fe400078e000c */
[----:B------:R-:W-:-:S05]  /*28730*/  @!P1 IMAD.MOV.U32 R5, RZ, RZ, R15 ;  /* 0x000000ffff059224 */ /* 0x000fca00078e000f */
[----:B------:R2:W4:Y:S02]  /*28740*/  @!P1 LDG.E.U16 R18, desc[UR12][R4.64] ;  /* 0x0000000c04129981 */ /* 0x000524000c1e1500 */
[----:B--2---:R-:W-:Y:S02]  /*28750*/  @!P1 IMAD.MOV.U32 R5, RZ, RZ, R24 ;  /* 0x000000ffff059224 */ /* 0x004fe400078e0018 */
[----:B---3--:R-:W-:Y:S01]  /*28760*/  @!P1 IMAD.MOV.U32 R4, RZ, RZ, R13 ;  /* 0x000000ffff049224 */ /* 0x008fe200078e000d */
[----:B----4-:R-:W-:Y:S04]  /*28770*/  STL [R1+0x1df8], R22 ;  /* 0x001df81601007387 */ /* 0x010fe80000100800 */
[----:B------:R-:W2:Y:S04]  /*28780*/  LDL R14, [R1+0x988] ;  /* 0x00098800010e7983 */ /* 0x000ea80000100800 */
[----:B------:R-:W3:Y:S04]  /*28790*/  LDL R0, [R1+0x98c] ;  /* 0x00098c0001007983 */ /* 0x000ee80000100800 */
[----:B------:R2:W4:Y:S04]  /*287a0*/  @!P1 LDG.E.U16 R16, desc[UR12][R4.64] ;  /* 0x0000000c04109981 */ /* 0x000528000c1e1500 */
[----:B------:R-:W-:Y:S04]  /*287b0*/  STL [R1+0x1dfc], R20 ;  /* 0x001dfc1401007387 */ /* 0x000fe80000100800 */
[----:B------:R-:W4:Y:S04]  /*287c0*/  LDL R15, [R1+0x968] ;  /* 0x00096800010f7983 */ /* 0x000f280000100800 */
[----:B------:R-:W4:Y:S04]  /*287d0*/  LDL R12, [R1+0x96c] ;  /* 0x00096c00010c7983 */ /* 0x000f280000100800 */
[----:B------:R-:W-:Y:S04]  /*287e0*/  STS.U16 [R2+UR6+0x2480], R26 ;  /* 0x0024801a02007988 */ /* 0x000fe80008000406 */
[----:B------:R0:W-:Y:S04]  /*287f0*/  STL [R1+0x1e00], R18 ;  /* 0x001e001201007387 */ /* 0x0001e80000100800 */
[----:B------:R-:W4:Y:S04]  /*28800*/  LDL R13, [R1+0x94c] ;  /* 0x00094c00010d7983 */ /* 0x000f280000100800 */
[----:B------:R-:W-:Y:S04]  /*28810*/  STS.U16 [R2+UR6+0x2680], R28 ;  /* 0x0026801c02007988 */ /* 0x000fe80008000406 */
[----:B0-----:R-:W4:Y:S04]  /*28820*/  LDL R18, [R1+0x948] ;  /* 0x0009480001127983 */ /* 0x001f280000100800 */
[----:B------:R-:W-:Y:S04]  /*28830*/  STS.U16 [R2+UR6+0x2880], R7 ;  /* 0x0028800702007988 */ /* 0x000fe80008000406 */
[----:B------:R0:W-:Y:S02]  /*28840*/  STS.U16 [R2+UR6+0x2a80], R3 ;  /* 0x002a800302007988 */ /* 0x0001e40008000406 */
[----:B0-----:R-:W-:Y:S01]  /*28850*/  PRMT R3, RZ, 0x7610, R3 ;  /* 0x00007610ff037816 */ /* 0x001fe20000000003 */
[----:B--2---:R-:W-:-:S02]  /*28860*/  @!P1 IMAD.MOV.U32 R5, RZ, RZ, R14 ;  /* 0x000000ffff059224 */ /* 0x004fc400078e000e */
[----:B---3--:R-:W-:Y:S01]  /*28870*/  @!P1 IMAD.MOV.U32 R4, RZ, RZ, R0 ;  /* 0x000000ffff049224 */ /* 0x008fe200078e0000 */
[----:B----4-:R-:W-:Y:S04]  /*28880*/  STL [R1+0x1e04], R16 ;  /* 0x001e041001007387 */ /* 0x010fe80000100800 */
[----:B------:R-:W2:Y:S04]  /*28890*/  LDL R14, [R1+0x928] ;  /* 0x00092800010e7983 */ /* 0x000ea80000100800 */
[----:B------:R-:W3:Y:S04]  /*288a0*/  LDL R0, [R1+0x92c] ;  /* 0x00092c0001007983 */ /* 0x000ee80000100800 */
[----:B------:R0:W4:Y:S01]  /*288b0*/  @!P1 LDG.E.U16 R3, desc[UR12][R4.64] ;  /* 0x0000000c04039981 */ /* 0x000122000c1e1500 */
[----:B------:R-:W-:-:S03]  /*288c0*/  @!P1 IMAD.MOV.U32 R7, RZ, RZ, R15 ;  /* 0x000000ffff079224 */ /* 0x000fc600078e000f */
[----:B------:R1:W-:Y:S01]  /*288d0*/  STS.U16 [R2+UR6+0x2c80], R6 ;  /* 0x002c800602007988 */ /* 0x0003e20008000406 */
[----:B0-----:R-:W-:Y:S01]  /*288e0*/  PRMT R4, RZ, 0x7610, R4 ;  /* 0x00007610ff047816 */ /* 0x001fe20000000004 */
[----:B-1----:R-:W-:Y:S01]  /*288f0*/  @!P1 IMAD.MOV.U32 R6, RZ, RZ, R12 ;  /* 0x000000ffff069224 */ /* 0x002fe200078e000c */
[----:B------:R-:W-:-:S04]  /*28900*/  PRMT R5, RZ, 0x7610, R5 ;  /* 0x00007610ff057816 */ /* 0x000fc80000000005 */
[----:B------:R0:W4:Y:S04]  /*28910*/  @!P1 LDG.E.U16 R4, desc[UR12][R6.64] ;  /* 0x0000000c06049981 */ /* 0x000128000c1e1500 */
[----:B------:R2:W-:Y:S01]  /*28920*/  STS.U16 [R2+UR6+0x2e80], R9 ;  /* 0x002e800902007988 */ /* 0x0005e20008000406 */
[----:B0-----:R-:W-:Y:S02]  /*28930*/  @!P1 IMAD.MOV.U32 R6, RZ, RZ, R13 ;  /* 0x000000ffff069224 */ /* 0x001fe400078e000d */
[----:B------:R-:W-:Y:S01]  /*28940*/  @!P1 IMAD.MOV.U32 R7, RZ, RZ, R18 ;  /* 0x000000ffff079224 */ /* 0x000fe200078e0012 */
[----:B------:R3:W-:Y:S04]  /*28950*/  STS.U16 [R2+UR6+0x3080], R8 ;  /* 0x0030800802007988 */ /* 0x0007e80008000406 */
[----:B------:R0:W4:Y:S02]  /*28960*/  @!P1 LDG.E.U16 R5, desc[UR12][R6.64] ;  /* 0x0000000c06059981 */ /* 0x000124000c1e1500 */
[----:B0-----:R-:W-:Y:S01]  /*28970*/  PRMT R6, RZ, 0x7610, R6 ;  /* 0x00007610ff067816 */ /* 0x001fe20000000006 */
[----:B--2---:R-:W-:-:S02]  /*28980*/  @!P1 IMAD.MOV.U32 R9, RZ, RZ, R14 ;  /* 0x000000ffff099224 */ /* 0x004fc400078e000e */
[----:B---3--:R-:W-:Y:S01]  /*28990*/  @!P1 IMAD.MOV.U32 R8, RZ, RZ, R0 ;  /* 0x000000ffff089224 */ /* 0x008fe200078e0000 */
[----:B----4-:R0:W-:Y:S04]  /*289a0*/  STL [R1+0x1e08], R3 ;  /* 0x001e080301007387 */ /* 0x0101e80000100800 */
[----:B------:R-:W2:Y:S04]  /*289b0*/  LDL R12, [R1+0x90c] ;  /* 0x00090c00010c7983 */ /* 0x000ea80000100800 */
[----:B------:R2:W3:Y:S04]  /*289c0*/  @!P1 LDG.E.U16 R6, desc[UR12][R8.64] ;  /* 0x0000000c08069981 */ /* 0x0004e8000c1e1500 */
[----:B------:R-:W4:Y:S04]  /*289d0*/  LDL R15, [R1+0x908] ;  /* 0x00090800010f7983 */ /* 0x000f280000100800 */
[----:B------:R-:W4:Y:S04]  /*289e0*/  LDL.LU R26, [R1+0x14c] ;  /* 0x00014c00011a7983 */ /* 0x000f280000300800 */
[----:B------:R1:W-:Y:S04]  /*289f0*/  STL [R1+0x1e0c], R4 ;  /* 0x001e0c0401007387 */ /* 0x0003e80000100800 */
[----:B------:R-:W4:Y:S04]  /*28a00*/  LDL R16, [R1+0x8e8] ;  /* 0x0008e80001107983 */ /* 0x000f280000100800 */
[----:B0-----:R-:W4:Y:S04]  /*28a10*/  LDL R3, [R1+0x8ec] ;  /* 0x0008ec0001037983 */ /* 0x001f280000100800 */
[----:B------:R-:W4:Y:S04]  /*28a20*/  LDL.LU R13, [R1+0x148] ;  /* 0x00014800010d7983 */ /* 0x000f280000300800 */
[----:B------:R-:W-:Y:S04]  /*28a30*/  STL [R1+0x1e10], R5 ;  /* 0x001e100501007387 */ /* 0x000fe80000100800 */
[----:B-1----:R-:W4:Y:S04]  /*28a40*/  LDL R4, [R1+0x8c8] ;  /* 0x0008c80001047983 */ /* 0x002f280000100800 */
[----:B------:R-:W4:Y:S04]  /*28a50*/  LDL R0, [R1+0x8cc] ;  /* 0x0008cc0001007983 */ /* 0x000f280000100800 */
[----:B------:R-:W4:Y:S01]  /*28a60*/  LDL.LU R14, [R1+0x144] ;  /* 0x00014400010e7983 */ /* 0x000f220000300800 */
[----:B------:R-:W-:Y:S01]  /*28a70*/  PRMT R7, RZ, 0x7610, R7 ;  /* 0x00007610ff077816 */ /* 0x000fe20000000007 */
[----:B--2---:R-:W-:-:S02]  /*28a80*/  @!P1 IMAD.MOV.U32 R8, RZ, RZ, R12 ;  /* 0x000000ffff089224 */ /* 0x004fc400078e000c */
[----:B---3--:R0:W-:Y:S04]  /*28a90*/  STL [R1+0x1e14], R6 ;  /* 0x001e140601007387 */ /* 0x0081e80000100800 */
[----:B------:R-:W2:Y:S04]  /*28aa0*/  LDL R12, [R1+0x8a8] ;  /* 0x0008a800010c7983 */ /* 0x000ea80000100800 */
[----:B0-----:R-:W3:Y:S01]  /*28ab0*/  LDL R6, [R1+0x8ac] ;  /* 0x0008ac0001067983 */ /* 0x001ee20000100800 */
[----:B----4-:R-:W-:-:S03]  /*28ac0*/  @!P1 IMAD.MOV.U32 R9, RZ, RZ, R15 ;  /* 0x000000ffff099224 */ /* 0x010fc600078e000f */
[----:B------:R0:W-:Y:S04]  /*28ad0*/  STS.U16 [R2+UR6+0x3280], R11 ;  /* 0x0032800b02007988 */ /* 0x0001e80008000406 */
[----:B------:R1:W4:Y:S04]  /*28ae0*/  @!P1 LDG.E.U16 R7, desc[UR12][R8.64] ;  /* 0x0000000c08079981 */ /* 0x000328000c1e1500 */
[----:B------:R1:W-:Y:S01]  /*28af0*/  STS.U16 [R2+UR6+0x3480], R10 ;  /* 0x0034800a02007988 */ /* 0x0003e20008000406 */
[----:B0-----:R-:W-:-:S03]  /*28b00*/  @!P1 IMAD.MOV.U32 R11, RZ, RZ, R16 ;  /* 0x000000ffff0b9224 */ /* 0x001fc600078e0010 */
[----:B------:R-:W4:Y:S01]  /*28b10*/  LDL.LU R15, [R1+0x140] ;  /* 0x00014000010f7983 */ /* 0x000f220000300800 */
[----:B-1----:R-:W-:Y:S01]  /*28b20*/  PRMT R8, RZ, 0x7610, R8 ;  /* 0x00007610ff087816 */ /* 0x002fe20000000008 */
[----:B------:R-:W-:Y:S01]  /*28b30*/  @!P1 IMAD.MOV.U32 R10, RZ, RZ, R3 ;  /* 0x000000ffff0a9224 */ /* 0x000fe200078e0003 */
[----:B------:R-:W-:-:S04]  /*28b40*/  PRMT R9, RZ, 0x7610, R9 ;  /* 0x00007610ff097816 */ /* 0x000fc80000000009 */
[----:B------:R0:W4:Y:S04]  /*28b50*/  @!P1 LDG.E.U16 R8, desc[UR12][R10.64] ;  /* 0x0000000c0a089981 */ /* 0x000128000c1e1500 */
[----:B------:R-:W-:Y:S01]  /*28b60*/  STS.U16 [R2+UR6+0x3680], R26 ;  /* 0x0036801a02007988 */ /* 0x000fe20008000406 */
[----:B0-----:R-:W-:Y:S02]  /*28b70*/  @!P1 IMAD.MOV.U32 R10, RZ, RZ, R0 ;  /* 0x000000ffff0a9224 */ /* 0x001fe400078e0000 */
[----:B------:R-:W-:Y:S01]  /*28b80*/  @!P1 IMAD.MOV.U32 R11, RZ, RZ, R4 ;  /* 0x000000ffff0b9224 */ /* 0x000fe200078e0004 */
[----:B------:R2:W-:Y:S04]  /*28b90*/  STS.U16 [R2+UR6+0x3880], R13 ;  /* 0x0038800d02007988 */ /* 0x0005e80008000406 */
[----:B------:R0:W4:Y:S02]  /*28ba0*/  @!P1 LDG.E.U16 R9, desc[UR12][R10.64] ;  /* 0x0000000c0a099981 */ /* 0x000124000c1e1500 */
[----:B0-----:R-:W-:Y:S01]  /*28bb0*/  PRMT R10, RZ, 0x7610, R10 ;  /* 0x00007610ff0a7816 */ /* 0x001fe2000000000a */
[----:B--2---:R-:W-:-:S02]  /*28bc0*/  @!P1 IMAD.MOV.U32 R13, RZ, RZ, R12 ;  /* 0x000000ffff0d9224 */ /* 0x004fc400078e000c */
[----:B---3--:R-:W-:-:S05]  /*28bd0*/  @!P1 IMAD.MOV.U32 R12, RZ, RZ, R6 ;  /* 0x000000ffff0c9224 */ /* 0x008fca00078e0006 */
[----:B------:R-:W2:Y:S04]  /*28be0*/  @!P1 LDG.E.U16 R10, desc[UR12][R12.64] ;  /* 0x0000000c0c0a9981 */ /* 0x000ea8000c1e1500 */
[----:B----4-:R0:W-:Y:S04]  /*28bf0*/  STL [R1+0x1e18], R7 ;  /* 0x001e180701007387 */ /* 0x0101e80000100800 */
[----:B------:R-:W3:Y:S04]  /*28c00*/  LDL R5, [R1+0x888] ;  /* 0x0008880001057983 */ /* 0x000ee80000100800 */
[----:B------:R-:W4:Y:S04]  /*28c10*/  LDL R3, [R1+0x88c] ;  /* 0x00088c0001037983 */ /* 0x000f280000100800 */
[----:B------:R-:W4:Y:S04]  /*28c20*/  LDL.LU R28, [R1+0x13c] ;  /* 0x00013c00011c7983 */ /* 0x000f280000300800 */
[----:B------:R-:W-:Y:S04]  /*28c30*/  STL [R1+0x1e1c], R8 ;  /* 0x001e1c0801007387 */ /* 0x000fe80000100800 */
[----:B------:R-:W4:Y:S04]  /*28c40*/  LDL R4, [R1+0x868] ;  /* 0x0008680001047983 */ /* 0x000f280000100800 */
[----:B------:R-:W4:Y:S04]  /*28c50*/  LDL R0, [R1+0x86c] ;  /* 0x00086c0001007983 */ /* 0x000f280000100800 */
[----:B------:R-:W4:Y:S04]  /*28c60*/  LDL.LU R20, [R1+0x138] ;  /* 0x0001380001147983 */ /* 0x000f280000300800 */
[----:B------:R-:W-:Y:S04]  /*28c70*/  STL [R1+0x1e20], R9 ;  /* 0x001e200901007387 */ /* 0x000fe80000100800 */
[----:B------:R-:W4:Y:S01]  /*28c80*/  LDL.LU R22, [R1+0x134] ;  /* 0x0001340001167983 */ /* 0x000f220000300800 */
[----:B------:R-:W-:-:S03]  /*28c90*/  PRMT R11, RZ, 0x7610, R11 ;  /* 0x00007610ff0b7816 */ /* 0x000fc6000000000b */
[----:B--2---:R-:W-:Y:S04]  /*28ca0*/  STL [R1+0x1e24], R10 ;  /* 0x001e240a01007387 */ /* 0x004fe80000100800 */
[----:B0-----:R-:W2:Y:S04]  /*28cb0*/  LDL R7, [R1+0x848] ;  /* 0x0008480001077983 */ /* 0x001ea80000100800 */
[----:B------:R-:W2:Y:S01]  /*28cc0*/  LDL R6, [R1+0x84c] ;  /* 0x00084c0001067983 */ /* 0x000ea20000100800 */
[----:B---3--:R-:W-:Y:S02]  /*28cd0*/  @!P1 IMAD.MOV.U32 R13, RZ, RZ, R5 ;  /* 0x000000ffff0d9224 */ /* 0x008fe400078e0005 */
[----:B----4-:R-:W-:Y:S01]  /*28ce0*/  @!P1 IMAD.MOV.U32 R12, RZ, RZ, R3 ;  /* 0x000000ffff0c9224 */ /* 0x010fe200078e0003 */
[----:B------:R-:W3:Y:S04]  /*28cf0*/  LDL R5, [R1+0x828] ;  /* 0x0008280001057983 */ /* 0x000ee80000100800 */
[----:B------:R-:W4:Y:S04]  /*28d00*/  LDL R3, [R1+0x82c] ;  /* 0x00082c0001037983 */ /* 0x000f280000100800 */
[----:B------:R0:W3:Y:S04]  /*28d10*/  @!P1 LDG.E.U16 R11, desc[UR12][R12.64] ;  /* 0x0000000c0c0b9981 */ /* 0x0000e8000c1e1500 */
[----:B------:R1:W-:Y:S04]  /*28d20*/  STS.U16 [R2+UR6+0x3a80], R14 ;  /* 0x003a800e02007988 */ /* 0x0003e80008000406 */
[----:B------:R1:W-:Y:S01]  /*28d30*/  STS.U16 [R2+UR6+0x3c80], R15 ;  /* 0x003c800f02007988 */ /* 0x0003e20008000406 */
[----:B0-----:R-:W-:Y:S01]  /*28d40*/  PRMT R12, RZ, 0x7610, R12 ;  /* 0x00007610ff0c7816 */ /* 0x001fe2000000000c */
[----:B-1----:R-:W-:-:S02]  /*28d50*/  @!P1 IMAD.MOV.U32 R14, RZ, RZ, R0 ;  /* 0x000000ffff0e9224 */ /* 0x002fc400078e0000 */
[----:B------:R-:W-:Y:S01]  /*28d60*/  @!P1 IMAD.MOV.U32 R15, RZ, RZ, R4 ;  /* 0x000000ffff0f9224 */ /* 0x000fe200078e0004 */
[----:B------:R-:W-:-:S04]  /*28d70*/  PRMT R13, RZ, 0x7610, R13 ;  /* 0x00007610ff0d7816 */ /* 0x000fc8000000000d */
[----:B------:R2:W3:Y:S01]  /*28d80*/  @!P1 LDG.E.U16 R12, desc[UR12][R14.64] ;  /* 0x0000000c0e0c9981 */ /* 0x0004e2000c1e1500 */
[----:B------:R-:W-:Y:S01]  /*28d90*/  PRMT R17, RZ, 0x7610, R17 ;  /* 0x00007610ff117816 */ /* 0x000fe20000000011 */
[----:B--2---:R-:W-:Y:S02]  /*28da0*/  @!P1 IMAD.MOV.U32 R15, RZ, RZ, R7 ;  /* 0x000000ffff0f9224 */ /* 0x004fe400078e0007 */
[----:B------:R-:W-:-:S05]  /*28db0*/  @!P1 IMAD.MOV.U32 R14, RZ, RZ, R6 ;  /* 0x000000ffff0e9224 */ /* 0x000fca00078e0006 */
[----:B------:R4:W2:Y:S02]  /*28dc0*/  @!P1 LDG.E.U16 R13, desc[UR12][R14.64] ;  /* 0x0000000c0e0d9981 */ /* 0x0008a4000c1e1500 */
[----:B----4-:R-:W-:Y:S02]  /*28dd0*/  @!P1 IMAD.MOV.U32 R14, RZ, RZ, R3 ;  /* 0x000000ffff0e9224 */ /* 0x010fe400078e0003 */
[----:B---3--:R-:W-:Y:S01]  /*28de0*/  @!P1 IMAD.MOV.U32 R15, RZ, RZ, R5 ;  /* 0x000000ffff0f9224 */ /* 0x008fe200078e0005 */
[----:B------:R-:W-:Y:S04]  /*28df0*/  STL [R1+0x1e28], R11 ;  /* 0x001e280b01007387 */ /* 0x000fe80000100800 */
[----:B------:R-:W3:Y:S04]  /*28e00*/  @!P1 LDG.E.U16 R17, desc[UR12][R14.64] ;  /* 0x0000000c0e119981 */ /* 0x000ee8000c1e1500 */
[----:B------:R-:W4:Y:S04]  /*28e10*/  LDL.LU R24, [R1+0x130] ;  /* 0x0001300001187983 */ /* 0x000f280000300800 */
[----:B------:R-:W4:Y:S04]  /*28e20*/  LDL R4, [R1+0x808] ;  /* 0x0008080001047983 */ /* 0x000f280000100800 */
[----:B------:R-:W4:Y:S04]  /*28e30*/  LDL R0, [R1+0x80c] ;  /* 0x00080c0001007983 */ /* 0x000f280000100800 */
[----:B------:R-:W4:Y:S04]  /*28e40*/  LDL.LU R26, [R1+0x12c] ;  /* 0x00012c00011a7983 */ /* 0x000f280000300800 */
[----:B------:R-:W-:Y:S04]  /*28e50*/  STL [R1+0x1e2c], R12 ;  /* 0x001e2c0c01007387 */ /* 0x000fe80000100800 */
[----:B------:R0:W-:Y:S04]  /*28e60*/  STS.U16 [R2+UR6+0x3e80], R28 ;  /* 0x003e801c02007988 */ /* 0x0001e80008000406 */
[----:B0-----:R-:W4:Y:S01]  /*28e70*/  LDL.LU R28, [R1+0x128] ;  /* 0x00012800011c7983 */ /* 0x001f220000300800 */
[----:B------:R-:W-:-:S03]  /*28e80*/  PRMT R19, RZ, 0x7610, R19 ;  /* 0x00007610ff137816 */ /* 0x000fc60000000013 */
[----:B--2---:R-:W-:Y:S04]  /*28e90*/  STL [R1+0x1e30], R13 ;  /* 0x001e300d01007387 */ /* 0x004fe80000100800 */
[----:B------:R-:W2:Y:S04]  /*28ea0*/  LDL R10, [R1+0x7e8] ;  /* 0x0007e800010a7983 */ /* 0x000ea80000100800 */
[----:B------:R-:W2:Y:S04]  /*28eb0*/  LDL R3, [R1+0x7ec] ;  /* 0x0007ec0001037983 */ /* 0x000ea80000100800 */
[----:B------:R-:W2:Y:S04]  /*28ec0*/  LDL R9, [R1+0x7c8] ;  /* 0x0007c80001097983 */ /* 0x000ea80000100800 */
[----:B------:R-:W2:Y:S04]  /*28ed0*/  LDL R8, [R1+0x7cc] ;  /* 0x0007cc0001087983 */ /* 0x000ea80000100800 */
[----:B---3--:R-:W-:Y:S04]  /*28ee0*/  STL [R1+0x1e34], R17 ;  /* 0x001e341101007387 */ /* 0x008fe80000100800 */
[----:B------:R-:W3:Y:S04]  /*28ef0*/  LDL R7, [R1+0x7a8] ;  /* 0x0007a80001077983 */ /* 0x000ee80000100800 */
[----:B------:R-:W3:Y:S01]  /*28f00*/  LDL R6, [R1+0x7ac] ;  /* 0x0007ac0001067983 */ /* 0x000ee20000100800 */
[----:B----4-:R-:W-:-:S03]  /*28f10*/  @!P1 IMAD.MOV.U32 R15, RZ, RZ, R4 ;  /* 0x000000ffff0f9224 */ /* 0x010fc600078e0004 */
[----:B------:R-:W4:Y:S04]  /*28f20*/  LDL R5, [R1+0x788] ;  /* 0x0007880001057983 */ /* 0x000f280000100800 */
[----:B------:R-:W3:Y:S01]  /*28f30*/  LDL R4, [R1+0x78c] ;  /* 0x00078c0001047983 */ /* 0x000ee20000100800 */
[----:B------:R-:W-:Y:S01]  /*28f40*/  @!P1 IMAD.MOV.U32 R14, RZ, RZ, R0 ;  /* 0x000000ffff0e9224 */ /* 0x000fe200078e0000 */
[----:B------:R-:W-:Y:S02]  /*28f50*/  PRMT R21, RZ, 0x7610, R21 ;  /* 0x00007610ff157816 */ /* 0x000fe40000000015 */
[----:B------:R-:W-:Y:S01]  /*28f60*/  PRMT R23, RZ, 0x7610, R23 ;  /* 0x00007610ff177816 */ /* 0x000fe20000000017 */
[----:B------:R-:W-:Y:S04]  /*28f70*/  STS.U16 [R2+UR6+0x4080], R20 ;  /* 0x0040801402007988 */ /* 0x000fe80008000406 */
[----:B------:R2:W4:Y:S01]  /*28f80*/  @!P1 LDG.E.U16 R19, desc[UR12][R14.64] ;  /* 0x0000000c0e139981 */ /* 0x000522000c1e1500 */
[----:B------:R-:W-:-:S03]  /*28f90*/  PRMT R25, RZ, 0x7610, R25 ;  /* 0x00007610ff197816 */ /* 0x000fc60000000019 */
[----:B------:R-:W-:Y:S04]  /*28fa0*/  STS.U16 [R2+UR6+0x4280], R22 ;  /* 0x0042801602007988 */ /* 0x000fe80008000406 */
[----:B------:R-:W-:Y:S04]  /*28fb0*/  STS.U16 [R2+UR6+0x4480], R24 ;  /* 0x0044801802007988 */ /* 0x000fe80008000406 */
[----:B------:R-:W-:Y:S04]  /*28fc0*/  STS.U16 [R2+UR6+0x4680], R26 ;  /* 0x0046801a02007988 */ /* 0x000fe80008000406 */
[----:B------:R-:W-:Y:S04]  /*28fd0*/  STS.U16 [R2+UR6+0x4880], R28 ;  /* 0x0048801c02007988 */ /* 0x000fe80008000406 */
[----:B------:R0:W-:Y:S04]  /*28fe0*/  STS.U16 [R2+UR6+0x4a80], R27 ;  /* 0x004a801b02007988 */ /* 0x0001e80008000406 */
[----:B------:R-:W4:Y:S01]  /*28ff0*/  LDL R0, [R1+0x76c] ;  /* 0x00076c0001007983 */ /* 0x000f220000100800 */
[----:B0-----:R-:W-:Y:S01]  /*29000*/  PRMT R27, RZ, 0x7610, R27 ;  /* 0x00007610ff1b7816 */ /* 0x001fe2000000001b */
[----:B--2---:R-:W-:-:S02]  /*29010*/  @!P1 IMAD.MOV.U32 R15, RZ, RZ, R10 ;  /* 0x000000ffff0f9224 */ /* 0x004fc400078e000a */
[----:B------:R-:W-:-:S05]  /*29020*/  @!P1 IMAD.MOV.U32 R14, RZ, RZ, R3 ;  /* 0x000000ffff0e9224 */ /* 0x000fca00078e0003 */
[----:B------:R0:W2:Y:S02]  /*29030*/  @!P1 LDG.E.U16 R21, desc[UR12][R14.64] ;  /* 0x0000000c0e159981 */ /* 0x0000a4000c1e1500 */
[----:B0-----:R-:W-:Y:S02]  /*29040*/  @!P1 IMAD.MOV.U32 R14, RZ, RZ, R8 ;  /* 0x000000ffff0e9224 */ /* 0x001fe400078e0008 */
[----:B------:R-:W-:-:S05]  /*29050*/  @!P1 IMAD.MOV.U32 R15, RZ, RZ, R9 ;  /* 0x000000ffff0f9224 */ /* 0x000fca00078e0009 */
[----:B------:R3:W2:Y:S02]  /*29060*/  @!P1 LDG.E.U16 R23, desc[UR12][R14.64] ;  /* 0x0000000c0e179981 */ /* 0x0006a4000c1e1500 */
[----:B---3--:R-:W-:Y:S02]  /*29070*/  @!P1 IMAD.MOV.U32 R14, RZ, RZ, R6 ;  /* 0x000000ffff0e9224 */ /* 0x008fe400078e0006 */
[----:B------:R-:W-:-:S05]  /*29080*/  @!P1 IMAD.MOV.U32 R15, RZ, RZ, R7 ;  /* 0x000000ffff0f9224 */ /* 0x000fca00078e0007 */
[----:B------:R0:W3:Y:S02]  /*29090*/  @!P1 LDG.E.U16 R25, desc[UR12][R14.64] ;  /* 0x0000000c0e199981 */ /* 0x0000e4000c1e1500 */
[----:B0-----:R-:W-:Y:S02]  /*290a0*/  @!P1 IMAD.MOV.U32 R14, RZ, RZ, R4 ;  /* 0x000000ffff0e9224 */ /* 0x001fe400078e0004 */
[----:B----4-:R-:W-:-:S05]  /*290b0*/  @!P1 IMAD.MOV.U32 R15, RZ, RZ, R5 ;  /* 0x000000ffff0f9224 */ /* 0x010fca00078e0005 */
[----:B------:R0:W4:Y:S04]  /*290c0*/  @!P1 LDG.E.U16 R27, desc[UR12][R14.64] ;  /* 0x0000000c0e1b9981 */ /* 0x000128000c1e1500 */
[----:B------:R-:W-:Y:S04]  /*290d0*/  STL [R1+0x1e38], R19 ;  /* 0x001e381301007387 */ /* 0x000fe80000100800 */
[----:B------:R-:W4:Y:S01]  /*290e0*/  LDL R3, [R1+0x768] ;  /* 0x0007680001037983 */ /* 0x000f220000100800 */
[----:B0-----:R-:W-:-:S03]  /*290f0*/  @!P1 IMAD.MOV.U32 R14, RZ, RZ, R0 ;  /* 0x000000ffff0e9224 */ /* 0x001fc600078e0000 */
[----:B------:R0:W-:Y:S02]  /*29100*/  STS.U16 [R2+UR6+0x4c80], R29 ;  /* 0x004c801d02007988 */ /* 0x0001e40008000406 */
[----:B0-----:R-:W-:Y:S02]  /*29110*/  PRMT R29, RZ, 0x7610, R29 ;  /* 0x00007610ff1d7816 */ /* 0x001fe4000000001d */
[----:B--2---:R-:W-:Y:S04]  /*29120*/  STL [R1+0x1e3c], R21 ;  /* 0x001e3c1501007387 */ /* 0x004fe80000100800 */
[----:B------:R0:W-:Y:S04]  /*29130*/  STL [R1+0x1e40], R23 ;  /* 0x001e401701007387 */ /* 0x0001e80000100800 */
[----:B---3--:R-:W-:Y:S04]  /*29140*/  STL [R1+0x1e44], R25 ;  /* 0x001e441901007387 */ /* 0x008fe80000100800 */
[----:B----4-:R-:W-:Y:S04]  /*29150*/  STL [R1+0x1e48], R27 ;  /* 0x001e481b01007387 */ /* 0x010fe80000100800 */
[----:B0-----:R-:W2:Y:S04]  /*29160*/  LDL.LU R23, [R1+0x124] ;  /* 0x0001240001177983 */ /* 0x001ea80000300800 */
[----:B------:R-:W3:Y:S04]  /*29170*/  LDL.LU R21, [R1+0x114] ;  /* 0x0001140001157983 */ /* 0x000ee80000300800 */
[----:B------:R-:W4:Y:S04]  /*29180*/  LDL.LU R19, [R1+0x104] ;  /* 0x0001040001137983 */ /* 0x000f280000300800 */
[----:B------:R-:W4:Y:S04]  /*29190*/  LDL.LU R17, [R1+0xf4] ;  /* 0x0000f40001117983 */ /* 0x000f280000300800 */
[----:B------:R-:W4:Y:S04]  /*291a0*/  LDL.LU R13, [R1+0xe4] ;  /* 0x0000e400010d7983 */ /* 0x000f280000300800 */
[----:B------:R-:W4:Y:S04]  /*291b0*/  LDL.LU R12, [R1+0xd8] ;  /* 0x0000d800010c7983 */ /* 0x000f280000300800 */
[----:B------:R-:W4:Y:S01]  /*291c0*/  LDL.LU R11, [R1+0xc8] ;  /* 0x0000c800010b7983 */ /* 0x000f220000300800 */
[----:B------:R-:W-:-:S03]  /*291d0*/  @!P1 IMAD.MOV.U32 R15, RZ, RZ, R3 ;  /* 0x000000ffff0f9224 */ /* 0x000fc600078e0003 */
[----:B------:R-:W4:Y:S04]  /*291e0*/  LDL.LU R10, [R1+0xbc] ;  /* 0x0000bc00010a7983 */ /* 0x000f280000300800 */
        /* <DEDUP_REMOVED lines=8> */
[----:B------:R-:W4:Y:S04]  /*29270*/  @!P1 LDG.E.U16 R29, desc[UR12][R14.64] ;  /* 0x0000000c0e1d9981 */ /* 0x000f28000c1e1500 */
[----:B------:R-:W4:Y:S04]  /*29280*/  LDL.LU R18, [R1+0x98] ;  /* 0x0000980001127983 */ /* 0x000f280000300800 */
[----:B------:R-:W4:Y:S04]  /*29290*/  LDL.LU R20, [R1+0x94] ;  /* 0x0000940001147983 */ /* 0x000f280000300800 */
[----:B------:R-:W4:Y:S04]  /*292a0*/  LDL.LU R22, [R1+0x90] ;  /* 0x0000900001167983 */ /* 0x000f280000300800 */
[----:B------:R-:W4:Y:S04]  /*292b0*/  LDL.LU R24, [R1+0x8c] ;  /* 0x00008c0001187983 */ /* 0x000f280000300800 */
[----:B------:R-:W4:Y:S04]  /*292c0*/  LDL.LU R26, [R1+0x88] ;  /* 0x00008800011a7983 */ /* 0x000f280000300800 */
[----:B------:R-:W4:Y:S04]  /*292d0*/  LDL.LU R28, [R1+0x84] ;  /* 0x00008400011c7983 */ /* 0x000f280000300800 */
[----:B------:R-:W4:Y:S04]  /*292e0*/  LDL.LU R0, [R1+0x80] ;  /* 0x0000800001007983 */ /* 0x000f280000300800 */
[----:B--2---:R-:W-:Y:S04]  /*292f0*/  STS.U16 [R2+UR6+0x4e80], R23 ;  /* 0x004e801702007988 */ /* 0x004fe80008000406 */
[----:B---3--:R-:W-:Y:S04]  /*29300*/  STS.U16 [R2+UR6+0x5080], R21 ;  /* 0x0050801502007988 */ /* 0x008fe80008000406 */
[----:B----4-:R-:W-:Y:S04]  /*29310*/  STS.U16 [R2+UR6+0x5280], R19 ;  /* 0x0052801302007988 */ /* 0x010fe80008000406 */
[----:B------:R-:W-:Y:S04]  /*29320*/  STS.U16 [R2+UR6+0x5480], R17 ;  /* 0x0054801102007988 */ /* 0x000fe80008000406 */
        /* <DEDUP_REMOVED lines=12> */
[----:B------:R-:W-:Y:S04]  /*293f0*/  STL [R1+0x1e4c], R29 ;  /* 0x001e4c1d01007387 */ /* 0x000fe80000100800 */
[----:B------:R-:W-:Y:S04]  /*29400*/  STL [R1+0x1dcc], R14 ;  /* 0x001dcc0e01007387 */ /* 0x000fe80000100800 */
[----:B------:R-:W-:Y:S04]  /*29410*/  STS.U16 [R2+UR6+0x6e80], R18 ;  /* 0x006e801202007988 */ /* 0x000fe80008000406 */
        /* <DEDUP_REMOVED lines=11> */
[----:B------:R0:W-:Y:S04]  /*294d0*/  STS.U16 [R2+UR6+0x7a80], R0 ;  /* 0x007a800002007988 */ /* 0x0001e80008000406 */
[----:B0-----:R-:W2:Y:S04]  /*294e0*/  LDL.LU R0, [R1+0x7c] ;  /* 0x00007c0001007983 */ /* 0x001ea80000300800 */
[----:B------:R-:W3:Y:S01]  /*294f0*/  LDL.LU R15, [R1+0x70] ;  /* 0x00007000010f7983 */ /* 0x000ee20000300800 */
[----:B------:R-:W0:Y:S03]  /*29500*/  S2R R2, SR_TID.X ;  /* 0x0000000000027919 */ /* 0x000e260000002100 */
[----:B---3--:R1:W-:Y:S04]  /*29510*/  STL [R1+0x1e58], R15 ;  /* 0x001e580f01007387 */ /* 0x0083e80000100800 */
[----:B-1----:R-:W3:Y:S01]  /*29520*/  LDL.LU R15, [R1+0x74] ;  /* 0x00007400010f7983 */ /* 0x002ee20000300800 */
[----:B0-----:R-:W-:-:S03]  /*29530*/  LOP3.LUT R2, R2, 0x3f, RZ, 0xc0, !PT ;  /* 0x0000003f02027812 */ /* 0x001fc600078ec0ff */
[----:B---3--:R0:W-:Y:S04]  /*29540*/  STL [R1+0x1e60], R15 ;  /* 0x001e600f01007387 */ /* 0x0081e80000100800 */
        /* <DEDUP_REMOVED lines=13> */
[----:B0-----:R-:W-:-:S03]  /*29620*/  IMAD.SHL.U32 R15, R2, 0x2, RZ ;  /* 0x00000002020f7824 */ /* 0x001fc600078e00ff */
[----:B------:R-:W3:Y:S04]  /*29630*/  LDL.LU R8, [R1+0x38] ;  /* 0x0000380001087983 */ /* 0x000ee80000300800 */
[----:B------:R-:W3:Y:S04]  /*29640*/  LDL.LU R7, [R1+0x34] ;  /* 0x0000340001077983 */ /* 0x000ee80000300800 */
[----:B------:R-:W3:Y:S04]  /*29650*/  LDL.LU R6, [R1+0x30] ;  /* 0x0000300001067983 */ /* 0x000ee80000300800 */
[----:B------:R-:W3:Y:S04]  /*29660*/  LDL.LU R5, [R1+0x2c] ;  /* 0x00002c0001057983 */ /* 0x000ee80000300800 */
[----:B------:R-:W3:Y:S01]  /*29670*/  LDL.LU R4, [R1+0x28] ;  /* 0x0000280001047983 */ /* 0x000ee20000300800 */
[----:B------:R-:W-:-:S03]  /*29680*/  LOP3.LUT R15, R15, 0x10, RZ, 0x3c, !PT ;  /* 0x000000100f0f7812 */ /* 0x000fc600078e3cff */
        /* <DEDUP_REMOVED lines=9> */
[----:B--2---:R0:W-:Y:S04]  /*29720*/  STS.U16 [R15+UR6+0x7c80], R0 ;  /* 0x007c80000f007988 */ /* 0x0041e80008000406 */
[----:B0-----:R-:W2:Y:S04]  /*29730*/  LDL.LU R0, [R1+0x1e64] ;  /* 0x001e640001007983 */ /* 0x001ea80000300800 */
[----:B--2---:R0:W-:Y:S04]  /*29740*/  STS.U16 [R15+UR6+0x7e80], R0 ;  /* 0x007e80000f007988 */ /* 0x0041e80008000406 */
[----:B0-----:R-:W2:Y:S04]  /*29750*/  LDL.LU R15, [R1+0x1e60] ;  /* 0x001e6000010f7983 */ /* 0x001ea80000300800 */
[----:B------:R-:W2:Y:S04]  /*29760*/  LDL.LU R0, [R1+0x1e5c] ;  /* 0x001e5c0001007983 */ /* 0x000ea80000300800 */
[----:B--2---:R0:W-:Y:S04]  /*29770*/  STS.U16 [R0+UR6+0x100], R15 ;  /* 0x0001000f00007988 */ /* 0x0041e80008000406 */
[----:B0-----:R-:W2:Y:S04]  /*29780*/  LDL.LU R15, [R1+0x1e58] ;  /* 0x001e5800010f7983 */ /* 0x001ea80000300800 */
[----:B--2---:R0:W-:Y:S04]  /*29790*/  STS.U16 [R0+UR6+0x300], R15 ;  /* 0x0003000f00007988 */ /* 0x0041e80008000406 */
[----:B---3--:R1:W-:Y:S04]  /*297a0*/  STS.U16 [R0+UR6+0x500], R14 ;  /* 0x0005000e00007988 */ /* 0x0083e80008000406 */
[----:B----4-:R2:W-:Y:S04]  /*297b0*/  STS.U16 [R0+UR6+0x700], R29 ;  /* 0x0007001d00007988 */ /* 0x0105e80008000406 */
[----:B0-----:R-:W3:Y:S04]  /*297c0*/  LDL.LU R15, [R1+0x1e54] ;  /* 0x001e5400010f7983 */ /* 0x001ee80000300800 */
[----:B-1----:R-:W4:Y:S04]  /*297d0*/  LDL.LU R14, [R1+0x1e50] ;  /* 0x001e5000010e7983 */ /* 0x002f280000300800 */
[----:B--2---:R-:W2:Y:S04]  /*297e0*/  LDL.LU R29, [R1+0x1e4c] ;  /* 0x001e4c00011d7983 */ /* 0x004ea80000300800 */
[----:B------:R0:W-:Y:S04]  /*297f0*/  STS.U16 [R0+UR6+0x900], R27 ;  /* 0x0009001b00007988 */ /* 0x0001e80008000406 */
[----:B------:R1:W-:Y:S04]  /*29800*/  STS.U16 [R0+UR6+0xb00], R25 ;  /* 0x000b001900007988 */ /* 0x0003e80008000406 */
[----:B------:R1:W-:Y:S04]  /*29810*/  STS.U16 [R0+UR6+0xd00], R23 ;  /* 0x000d001700007988 */ /* 0x0003e80008000406 */
[----:B0-----:R-:W2:Y:S04]  /*29820*/  LDL.LU R27, [R1+0x1e48] ;  /* 0x001e4800011b7983 */ /* 0x001ea80000300800 */
[----:B-1----:R-:W2:Y:S04]  /*29830*/  LDL.LU R25, [R1+0x1e44] ;  /* 0x001e440001197983 */ /* 0x002ea80000300800 */
[----:B------:R-:W2:Y:S04]  /*29840*/  LDL.LU R23, [R1+0x1e40] ;  /* 0x001e400001177983 */ /* 0x000ea80000300800 */
        /* <DEDUP_REMOVED lines=43> */
[----:B0-----:R-:W2:Y:S04]  /*29b00*/  LDL.LU R2, [R1+0x1de8] ;  /* 0x001de80001027983 */ /* 0x001ea80000300800 */
[----:B--2---:R0:W-:Y:S04]  /*29b10*/  STS.U16 [R0+UR6+0x3b00], R2 ;  /* 0x003b000200007988 */ /* 0x0041e80008000406 */
        /* <DEDUP_REMOVED lines=8> */
[----:B------:R1:W-:Y:S04]  /*29ba0*/  STS.U16 [R0+UR6+0x4d00], R4 ;  /* 0x004d000400007988 */ /* 0x0003e80008000406 */
[----:B0-----:R-:W2:Y:S04]  /*29bb0*/  LDL.LU R2, [R1+0xe70] ;  /* 0x000e700001027983 */ /* 0x001ea80000300800 */
[----:B------:R0:W-:Y:S04]  /*29bc0*/  STS.U16 [R0+UR6+0x4f00], R5 ;  /* 0x004f000500007988 */ /* 0x0001e80008000406 */
[----:B-1----:R-:W2:Y:S04]  /*29bd0*/  LDL R4, [R1+0xe14] ;  /* 0x000e140001047983 */ /* 0x002ea80000100800 */
[----:B0-----:R-:W2:Y:S01]  /*29be0*/  LDL R5, [R1+0x6a4] ;  /* 0x0006a40001057983 */ /* 0x001ea20000100800 */
[----:B---3--:R-:W-:-:S03]  /*29bf0*/  PRMT R15, RZ, 0x7610, R15 ;  /* 0x00007610ff0f7816 */ /* 0x008fc6000000000f */
[----:B------:R-:W-:Y:S04]  /*29c00*/  STS.U16 [R0+UR6+0x5100], R6 ;  /* 0x0051000600007988 */ /* 0x000fe80008000406 */
[----:B------:R-:W-:Y:S04]  /*29c10*/  STS.U16 [R0+UR6+0x5300], R7 ;  /* 0x0053000700007988 */ /* 0x000fe80008000406 */
[----:B------:R-:W-:Y:S04]  /*29c20*/  STS.U16 [R0+UR6+0x5500], R8 ;  /* 0x0055000800007988 */ /* 0x000fe80008000406 */
[----:B--2---:R-:W2:Y:S04]  /*29c30*/  @!P1 LDG.E.U16 R15, desc[UR12][R4.64] ;  /* 0x0000000c040f9981 */ /* 0x004ea8000c1e1500 */
        /* <DEDUP_REMOVED lines=12> */
[----:B0-----:R-:W3:Y:S04]  /*29d00*/  LDL.LU R0, [R1+0x1de4] ;  /* 0x001de40001007983 */ /* 0x001ee80000300800 */
[----:B--2---:R0:W-:Y:S04]  /*29d10*/  STL [R1+0xbc], R15 ;  /* 0x0000bc0f01007387 */ /* 0x0041e80000100800 */
[----:B0-----:R-:W2:Y:S04]  /*29d20*/  LDL.LU R15, [R1+0x1de0] ;  /* 0x001de000010f7983 */ /* 0x001ea80000300800 */
[----:B------:R-:W2:Y:S04]  /*29d30*/  LDL R4, [R1+0xe00] ;  /* 0x000e000001047983 */ /* 0x000ea80000100800 */
[----:B------:R-:W2:Y:S01]  /*29d40*/  LDL R5, [R1+0xe04] ;  /* 0x000e040001057983 */ /* 0x000ea20000100800 */
[----:B----4-:R-:W-:-:S02]  /*29d50*/  PRMT R14, RZ, 0x7610, R14 ;  /* 0x00007610ff0e7816 */ /* 0x010fc4000000000e */
[----:B--2---:R-:W-:-:S04]  /*29d60*/  @!P1 LOP3.LUT R5, R5, R4, RZ, 0x3c, !PT ;  /* 0x0000000405059212 */ /* 0x004fc800078e3cff */
[----:B------:R-:W-:-:S04]  /*29d70*/  @!P1 LOP3.LUT R4, R5, R4, RZ, 0x3c, !PT ;  /* 0x0000000405049212 */ /* 0x000fc800078e3cff */
[----:B------:R-:W-:-:S05]  /*29d80*/  @!P1 LOP3.LUT R5, R5, R4, RZ, 0x3c, !PT ;  /* 0x0000000405059212 */ /* 0x000fca00078e3cff */
[----:B------:R-:W2:Y:S04]  /*29d90*/  @!P1 LDG.E.U16 R14, desc[UR12][R4.64] ;  /* 0x0000000c040e9981 */ /* 0x000ea8000c1e1500 */
[----:B--2---:R0:W-:Y:S04]  /*29da0*/  STL [R1+0xb8], R14 ;  /* 0x0000b80e01007387 */ /* 0x0041e80000100800 */
[----:B0-----:R-:W2:Y:S04]  /*29db0*/  LDL.LU R14, [R1+0x1ddc] ;  /* 0x001ddc00010e7983 */ /* 0x001ea80000300800 */
[----:B------:R-:W4:Y:S04]  /*29dc0*/  LDL R4, [R1+0xde0] ;  /* 0x000de00001047983 */ /* 0x000f280000100800 */
[----:B------:R-:W4:Y:S01]  /*29dd0*/  LDL R5, [R1+0xde4] ;  /* 0x000de40001057983 */ /* 0x000f220000100800 */
[----:B---3--:R-:W-:-:S02]  /*29de0*/  PRMT R0, RZ, 0x7610, R0 ;  /* 0x00007610ff007816 */ /* 0x008fc40000000000 */
[----:B----4-:R-:W-:-:S04]  /*29df0*/  @!P1 LOP3.LUT R5, R5, R4, RZ, 0x3c, !PT ;  /* 0x0000000405059212 */ /* 0x010fc800078e3cff */
[----:B------:R-:W-:-:S04]  /*29e00*/  @!P1 LOP3.LUT R4, R5, R4, RZ, 0x3c, !PT ;  /* 0x0000000405049212 */ /* 0x000fc800078e3cff */
[----:B------:R-:W-:-:S05]  /*29e10*/  @!P1 LOP3.LUT R5, R5, R4, RZ, 0x3c, !PT ;  /* 0x0000000405059212 */ /* 0x000fca00078e3cff */
[----:B------:R-:W3:Y:S04]  /*29e20*/  @!P1 LDG.E.U16 R0, desc[UR12][R4.64] ;  /* 0x0000000c04009981 */ /* 0x000ee8000c1e1500 */
[----:B---3--:R0:W-:Y:S04]  /*29e30*/  STL [R1+0xb4], R0 ;  /* 0x0000b40001007387 */ /* 0x0081e80000100800 */
[----:B0-----:R-:W3:Y:S04]  /*29e40*/  LDL.LU R0, [R1+0x1dd8] ;  /* 0x001dd80001007983 */ /* 0x001ee80000300800 */
[----:B------:R-:W4:Y:S04]  /*29e50*/  LDL R4, [R1+0xdc0] ;  /* 0x000dc00001047983 */ /* 0x000f280000100800 */
[----:B------:R-:W4:Y:S01]  /*29e60*/  LDL R5, [R1+0xdc4] ;  /* 0x000dc40001057983 */ /* 0x000f220000100800 */
[----:B--2---:R-:W-:-:S02]  /*29e70*/  PRMT R14, RZ, 0x7610, R14 ;  /* 0x00007610ff0e7816 */ /* 0x004fc4000000000e */
[----:B----4-:R-:W-:-:S04]  /*29e80*/  @!P1 LOP3.LUT R5, R5, R4, RZ, 0x3c, !PT ;  /* 0x0000000405059212 */ /* 0x010fc800078e3cff */
        /* <DEDUP_REMOVED lines=34> */
[----:B------:R-:W-:-:S02]  /*2a0b0*/  PRMT R15, RZ, 0x7610, R15 ;  /* 0x00007610ff0f7816 */ /* 0x000fc4000000000f */
[----:B----4-:R-:W-:-:S04]  /*2a0c0*/  @!P1 LOP3.LUT R5, R5, R4, RZ, 0x3c, !PT ;  /* 0x0000000405059212 */ /* 0x010fc800078e3cff */
[----:B------:R-:W-:-:S04]  /*2a0d0*/  @!P1 LOP3.LUT R4, R5, R4, RZ, 0x3c, !PT ;  /* 0x0000000405049212 */ /* 0x000fc800078e3cff */
[----:B------:R-:W-:-:S05]  /*2a0e0*/  @!P1 LOP3.LUT R5, R5, R4, RZ, 0x3c, !PT ;  /* 0x0000000405059212 */ /* 0x000fca00078e3cff */
[----:B------:R-:W4:Y:S04]  /*2a0f0*/  @!P1 LDG.E.U16 R15, desc[UR12][R4.64] ;  /* 0x0000000c040f9981 */ /* 0x000f28000c1e1500 */
[----:B----4-:R0:W-:Y:S04]  /*2a100*/  STL [R1+0xa0], R15 ;  /* 0x0000a00f01007387 */ /* 0x0101e80000100800 */
[----:B0-----:R-:W4:Y:S04]  /*2a110*/  LDL.LU R15, [R1+0x1dc4] ;  /* 0x001dc400010f7983 */ /* 0x001f280000300800 */
        /* <DEDUP_REMOVED lines=10> */
[----:B------:R-:W3:Y:S02]  /*2a1c0*/  LDL R5, [R1+0xd04] ;  /* 0x000d040001057983 */ /* 0x000ee40000100800 */
[----:B---3--:R-:W-:-:S02]  /*2a1d0*/  @!P1 LOP3.LUT R5, R5, R4, RZ, 0x3c, !PT ;  /* 0x0000000405059212 */ /* 0x008fc400078e3cff */
[----:B--2---:R-:W-:Y:S02]  /*2a1e0*/  PRMT R0, RZ, 0x7610, R0 ;  /* 0x00007610ff007816 */ /* 0x004fe40000000000 */
        /* <DEDUP_REMOVED lines=185> */
[----:B------:R-:W2:Y:S04]  /*2ad80*/  LDL R4, [R1+0xa60] ;  /* 0x000a600001047983 */ /* 0x000ea80000100800 */
[----:B------:R-:W2:Y:S02]  /*2ad90*/  LDL R5, [R1+0xa64] ;  /* 0x000a640001057983 */ /* 0x000ea40000100800 */
[----:B--2---:R-:W-:-:S02]  /*2ada0*/  @!P1 LOP3.LUT R5, R5, R4, RZ, 0x3c, !PT ;  /* 0x0000000405059212 */ /* 0x004fc400078e3cff */
[----:B------:R-:W-:Y:S02]  /*2adb0*/  PRMT R0, RZ, 0x7610, R0 ;  /* 0x00007610ff007816 */ /* 0x000fe40000000000 */
[----:B------:R-:W-:-:S04]  /*2adc0*/  @!P1 LOP3.LUT R4, R5, R4, RZ, 0x3c, !PT ;  /* 0x0000000405049212 */ /* 0x000fc800078e3cff */
[----:B------:R-:W-:-:S05]  /*2add0*/  @!P1 LOP3.LUT R5, R5, R4, RZ, 0x3c, !PT ;  /* 0x0000000405059212 */ /* 0x000fca00078e3cff */
[----:B------:R-:W2:Y:S04]  /*2ade0*/  @!P1 LDG.E.U16 R0, desc[UR12][R4.64] ;  /* 0x0000000c04009981 */ /* 0x000ea8000c1e1500 */
        /* <DEDUP_REMOVED lines=29> */
[----:B------:R-:W4:Y:S01]  /*2afc0*/  LDL R5, [R1+0x9e0] ;  /* 0x0009e00001057983 */ /* 0x000f220000100800 */
[----:B---3--:R-:W-:-:S03]  /*2afd0*/  @!P1 IMAD.MOV.U32 R4, RZ, RZ, R7 ;  /* 0x000000ffff049224 */ /* 0x008fc600078e0007 */
[----:B------:R-:W3:Y:S01]  /*2afe0*/  LDL R7, [R1+0x944] ;  /* 0x0009440001077983 */ /* 0x000ee20000100800 */
[----:B--2---:R-:W-:-:S06]  /*2aff0*/  PRMT R0, RZ, 0x7610, R0 ;  /* 0x00007610ff007816 */ /* 0x004fcc0000000000 */
[----:B----4-:R-:W2:Y:S04]  /*2b000*/  @!P1 LDG.E.U16 R0, desc[UR12][R4.64] ;  /* 0x0000000c04009981 */ /* 0x010ea8000c1e1500 */
[----:B--2---:R0:W-:Y:S04]  /*2b010*/  STL [R1+0x34], R0 ;  /* 0x0000340001007387 */ /* 0x0041e80000100800 */
[----:B0-----:R-:W2:Y:S04]  /*2b020*/  LDL.LU R0, [R1+0x1d5c] ;  /* 0x001d5c0001007983 */ /* 0x001ea80000300800 */
[----:B------:R-:W4:Y:S04]  /*2b030*/  LDL R4, [R1+0x9c0] ;  /* 0x0009c00001047983 */ /* 0x000f280000100800 */
[----:B------:R-:W4:Y:S02]  /*2b040*/  LDL R5, [R1+0x9c4] ;  /* 0x0009c40001057983 */ /* 0x000f240000100800 */
[----:B----4-:R-:W-:-:S02]  /*2b050*/  @!P1 LOP3.LUT R5, R5, R4, RZ, 0x3c, !PT ;  /* 0x0000000405059212 */ /* 0x010fc400078e3cff */
[----:B--2---:R-:W-:Y:S02]  /*2b060*/  PRMT R0, RZ, 0x7610, R0 ;  /* 0x00007610ff007816 */ /* 0x004fe40000000000 */
[----:B------:R-:W-:-:S04]  /*2b070*/  @!P1 LOP3.LUT R4, R5, R4, RZ, 0x3c, !PT ;  /* 0x0000000405049212 */ /* 0x000fc800078e3cff */
[----:B------:R-:W-:-:S05]  /*2b080*/  @!P1 LOP3.LUT R5, R5, R4, RZ, 0x3c, !PT ;  /* 0x0000000405059212 */ /* 0x000fca00078e3cff */
[----:B------:R-:W2:Y:S04]  /*2b090*/  @!P1 LDG.E.U16 R0, desc[UR12][R4.64] ;  /* 0x0000000c04009981 */ /* 0x000ea8000c1e1500 */
[----:B--2---:R0:W-:Y:S04]  /*2b0a0*/  STL [R1+0x30], R0 ;  /* 0x0000300001007387 */ /* 0x0041e80000100800 */
[----:B0-----:R-:W2:Y:S04]  /*2b0b0*/  LDL.LU R0, [R1+0x1d58] ;  /* 0x001d580001007983 */ /* 0x001ea80000300800 */
[----:B------:R-:W4:Y:S04]  /*2b0c0*/  LDL R4, [R1+0x9a0] ;  /* 0x0009a00001047983 */ /* 0x000f280000100800 */
[----:B------:R-:W4:Y:S01]  /*2b0d0*/  LDL R5, [R1+0x9a4] ;  /* 0x0009a40001057983 */ /* 0x000f220000100800 */
[----:B------:R-:W-:-:S02]  /*2b0e0*/  PRMT R15, RZ, 0x7610, R15 ;  /* 0x00007610ff0f7816 */ /* 0x000fc4000000000f */
[----:B----4-:R-:W-:-:S04]  /*2b0f0*/  @!P1 LOP3.LUT R5, R5, R4, RZ, 0x3c, !PT ;  /* 0x0000000405059212 */ /* 0x010fc800078e3cff */
[----:B------:R-:W-:-:S04]  /*2b100*/  @!P1 LOP3.LUT R4, R5, R4, RZ, 0x3c, !PT ;  /* 0x0000000405049212 */ /* 0x000fc800078e3cff */
[----:B------:R-:W-:-:S05]  /*2b110*/  @!P1 LOP3.LUT R5, R5, R4, RZ, 0x3c, !PT ;  /* 0x0000000405059212 */ /* 0x000fca00078e3cff */
[----:B------:R0:W4:Y:S04]  /*2b120*/  @!P1 LDG.E.U16 R15, desc[UR12][R4.64] ;  /* 0x0000000c040f9981 */ /* 0x000128000c1e1500 */
[----:B------:R-:W0:Y:S04]  /*2b130*/  LDL R4, [R1+0x980] ;  /* 0x0009800001047983 */ /* 0x000e280000100800 */
[----:B------:R-:W0:Y:S01]  /*2b140*/  LDL R5, [R1+0x984] ;  /* 0x0009840001057983 */ /* 0x000e220000100800 */
[----:B------:R-:W-:Y:S02]  /*2b150*/  PRMT R14, RZ, 0x7610, R14 ;  /* 0x00007610ff0e7816 */ /* 0x000fe4000000000e */
[----:B0-----:R-:W-:-:S04]  /*2b160*/  @!P1 LOP3.LUT R5, R5, R4, RZ, 0x3c, !PT ;  /* 0x0000000405059212 */ /* 0x001fc800078e3cff */
[----:B------:R-:W-:-:S04]  /*2b170*/  @!P1 LOP3.LUT R4, R5, R4, RZ, 0x3c, !PT ;  /* 0x0000000405049212 */ /* 0x000fc800078e3cff */
[----:B------:R-:W-:Y:S01]  /*2b180*/  @!P1 LOP3.LUT R5, R5, R4, RZ, 0x3c, !PT ;  /* 0x0000000405059212 */ /* 0x000fe200078e3cff */
[----:B----4-:R0:W-:Y:S04]  /*2b190*/  STL [R1+0x2c], R15 ;  /* 0x00002c0f01007387 */ /* 0x0101e80000100800 */
[----:B------:R1:W4:Y:S01]  /*2b1a0*/  @!P1 LDG.E.U16 R14, desc[UR12][R4.64] ;  /* 0x0000000c040e9981 */ /* 0x000322000c1e1500 */
[----:B--2---:R-:W-:-:S03]  /*2b1b0*/  PRMT R0, RZ, 0x7610, R0 ;  /* 0x00007610ff007816 */ /* 0x004fc60000000000 */
[----:B0-----:R-:W2:Y:S04]  /*2b1c0*/  LDL R15, [R1+0x904] ;  /* 0x00090400010f7983 */ /* 0x001ea80000100800 */
[----:B------:R-:W1:Y:S04]  /*2b1d0*/  LDL R4, [R1+0x960] ;  /* 0x0009600001047983 */ /* 0x000e680000100800 */
[----:B------:R-:W1:Y:S02]  /*2b1e0*/  LDL R5, [R1+0x964] ;  /* 0x0009640001057983 */ /* 0x000e640000100800 */
[----:B-1----:R-:W-:-:S04]  /*2b1f0*/  @!P1 LOP3.LUT R5, R5, R4, RZ, 0x3c, !PT ;  /* 0x0000000405059212 */ /* 0x002fc800078e3cff */
[----:B------:R-:W-:-:S04]  /*2b200*/  @!P1 LOP3.LUT R4, R5, R4, RZ, 0x3c, !PT ;  /* 0x0000000405049212 */ /* 0x000fc800078e3cff */
[----:B------:R-:W-:-:S05]  /*2b210*/  @!P1 LOP3.LUT R5, R5, R4, RZ, 0x3c, !PT ;  /* 0x0000000405059212 */ /* 0x000fca00078e3cff */
[----:B------:R-:W2:Y:S04]  /*2b220*/  @!P1 LDG.E.U16 R0, desc[UR12][R4.64] ;  /* 0x0000000c04009981 */ /* 0x000ea8000c1e1500 */
[----:B----4-:R0:W-:Y:S04]  /*2b230*/  STL [R1+0x28], R14 ;  /* 0x0000280e01007387 */ /* 0x0101e80000100800 */
[----:B0-----:R-:W4:Y:S04]  /*2b240*/  LDL R14, [R1+0x8e4] ;  /* 0x0008e400010e7983 */ /* 0x001f280000100800 */
        /* <DEDUP_REMOVED lines=16> */
[----:B------:R-:W2:Y:S01]  /*2b350*/  LDL R5, [R1+0x900] ;  /* 0x0009000001057983 */ /* 0x000ea20000100800 */
[----:B------:R-:W-:Y:S01]  /*2b360*/  PRMT R9, RZ, 0x7610, R9 ;  /* 0x00007610ff097816 */ /* 0x000fe20000000009 */
[----:B0-----:R-:W-:Y:S02]  /*2b370*/  @!P1 IMAD.MOV.U32 R4, RZ, RZ, R15 ;  /* 0x000000ffff049224 */ /* 0x001fe400078e000f */
[----:B----4-:R0:W-:Y:S01]  /*2b380*/  STL [R1+0x1c], R13 ;  /* 0x00001c0d01007387 */ /* 0x0101e20000100800 */
[----:B------:R-:W-:-:S03]  /*2b390*/  PRMT R11, RZ, 0x7610, R11 ;  /* 0x00007610ff0b7816 */ /* 0x000fc6000000000b */
[----:B------:R-:W4:Y:S04]  /*2b3a0*/  LDL R15, [R1+0x880] ;  /* 0x00088000010f7983 */ /* 0x000f280000100800 */
[----:B--2---:R1:W2:Y:S04]  /*2b3b0*/  @!P1 LDG.E.U16 R9, desc[UR12][R4.64] ;  /* 0x0000000c04099981 */ /* 0x0042a8000c1e1500 */
[----:B0-----:R-:W3:Y:S04]  /*2b3c0*/  LDL R13, [R1+0x8a4] ;  /* 0x0008a400010d7983 */ /* 0x001ee80000100800 */
[----:B------:R-:W3:Y:S01]  /*2b3d0*/  LDL R5, [R1+0x8e0] ;  /* 0x0008e00001057983 */ /* 0x000ee20000100800 */
[----:B-1----:R-:W-:-:S03]  /*2b3e0*/  @!P1 IMAD.MOV.U32 R4, RZ, RZ, R14 ;  /* 0x000000ffff049224 */ /* 0x002fc600078e000e */
[----:B--2---:R0:W-:Y:S01]  /*2b3f0*/  STL [R1+0x18], R9 ;  /* 0x0000180901007387 */ /* 0x0041e20000100800 */
[----:B------:R-:W-:-:S03]  /*2b400*/  PRMT R6, RZ, 0x7610, R6 ;  /* 0x00007610ff067816 */ /* 0x000fc60000000006 */
[----:B------:R-:W2:Y:S04]  /*2b410*/  LDL R14, [R1+0x860] ;  /* 0x00086000010e7983 */ /* 0x000ea80000100800 */
[----:B---3--:R1:W3:Y:S04]  /*2b420*/  @!P1 LDG.E.U16 R11, desc[UR12][R4.64] ;  /* 0x0000000c040b9981 */ /* 0x0082e8000c1e1500 */
[----:B0-----:R-:W2:Y:S04]  /*2b430*/  LDL R9, [R1+0x884] ;  /* 0x0008840001097983 */ /* 0x001ea80000100800 */
[----:B------:R-:W2:Y:S01]  /*2b440*/  LDL R5, [R1+0x8c0] ;  /* 0x0008c00001057983 */ /* 0x000ea20000100800 */
[----:B-1----:R-:W-:-:S03]  /*2b450*/  @!P1 IMAD.MOV.U32 R4, RZ, RZ, R7 ;  /* 0x000000ffff049224 */ /* 0x002fc600078e0007 */
[----:B---3--:R0:W-:Y:S01]  /*2b460*/  STL [R1+0x14], R11 ;  /* 0x0000140b01007387 */ /* 0x0081e20000100800 */
[----:B------:R-:W-:-:S03]  /*2b470*/  PRMT R12, RZ, 0x7610, R12 ;  /* 0x00007610ff0c7816 */ /* 0x000fc6000000000c */
[----:B------:R-:W3:Y:S04]  /*2b480*/  LDL R7, [R1+0x840] ;  /* 0x0008400001077983 */ /* 0x000ee80000100800 */
[----:B--2---:R1:W2:Y:S04]  /*2b490*/  @!P1 LDG.E.U16 R6, desc[UR12][R4.64] ;  /* 0x0000000c04069981 */ /* 0x0042a8000c1e1500 */
[----:B0-----:R-:W2:Y:S04]  /*2b4a0*/  LDL R11, [R1+0x864] ;  /* 0x00086400010b7983 */ /* 0x001ea80000100800 */
[----:B------:R-:W2:Y:S01]  /*2b4b0*/  LDL R5, [R1+0x8a0] ;  /* 0x0008a00001057983 */ /* 0x000ea20000100800 */
[----:B-1----:R-:W-:-:S05]  /*2b4c0*/  @!P1 IMAD.MOV.U32 R4, RZ, RZ, R13 ;  /* 0x000000ffff049224 */ /* 0x002fca00078e000d */
[----:B--2---:R0:W2:Y:S04]  /*2b4d0*/  @!P1 LDG.E.U16 R12, desc[UR12][R4.64] ;  /* 0x0000000c040c9981 */ /* 0x0040a8000c1e1500 */
[----:B------:R1:W-:Y:S04]  /*2b4e0*/  STL [R1+0x10], R6 ;  /* 0x0000100601007387 */ /* 0x0003e80000100800 */
[----:B------:R-:W3:Y:S01]  /*2b4f0*/  LDL R13, [R1+0x820] ;  /* 0x00082000010d7983 */ /* 0x000ee20000100800 */
[----:B------:R-:W-:-:S03]  /*2b500*/  PRMT R8, RZ, 0x7610, R8 ;  /* 0x00007610ff087816 */ /* 0x000fc60000000008 */
[----:B-1----:R-:W3:Y:S01]  /*2b510*/  LDL R6, [R1+0x844] ;  /* 0x0008440001067983 */ /* 0x002ee20000100800 */
[----:B0-----:R-:W-:Y:S02]  /*2b520*/  @!P1 IMAD.MOV.U32 R4, RZ, RZ, R9 ;  /* 0x000000ffff049224 */ /* 0x001fe400078e0009 */
[----:B----4-:R-:W-:-:S05]  /*2b530*/  @!P1 IMAD.MOV.U32 R5, RZ, RZ, R15 ;  /* 0x000000ffff059224 */ /* 0x010fca00078e000f */
[----:B------:R0:W4:Y:S01]  /*2b540*/  @!P1 LDG.E.U16 R8, desc[UR12][R4.64] ;  /* 0x0000000c04089981 */ /* 0x000122000c1e1500 */
[----:B------:R-:W-:Y:S01]  /*2b550*/  PRMT R10, RZ, 0x7610, R10 ;  /* 0x00007610ff0a7816 */ /* 0x000fe2000000000a */
[----:B0-----:R-:W-:Y:S02]  /*2b560*/  @!P1 IMAD.MOV.U32 R4, RZ, RZ, R11 ;  /* 0x000000ffff049224 */ /* 0x001fe400078e000b */
[----:B------:R-:W-:-:S05]  /*2b570*/  @!P1 IMAD.MOV.U32 R5, RZ, RZ, R14 ;  /* 0x000000ffff059224 */ /* 0x000fca00078e000e */
[----:B------:R3:W4:Y:S04]  /*2b580*/  @!P1 LDG.E.U16 R10, desc[UR12][R4.64] ;  /* 0x0000000c040a9981 */ /* 0x000728000c1e1500 */
[----:B--2---:R0:W-:Y:S01]  /*2b590*/  STL [R1+0xc], R12 ;  /* 0x00000c0c01007387 */ /* 0x0041e20000100800 */
[----:B------:R-:W-:Y:S01]  /*2b5a0*/  PRMT R0, RZ, 0x7610, R0 ;  /* 0x00007610ff007816 */ /* 0x000fe20000000000 */
[----:B---3--:R-:W-:Y:S01]  /*2b5b0*/  @!P1 IMAD.MOV.U32 R5, RZ, RZ, R7 ;  /* 0x000000ffff059224 */ /* 0x008fe200078e0007 */
[----:B------:R-:W-:Y:S01]  /*2b5c0*/  PRMT R28, RZ, 0x7610, R28 ;  /* 0x00007610ff1c7816 */ /* 0x000fe2000000001c */
[----:B------:R-:W2:Y:S04]  /*2b5d0*/  LDL R9, [R1+0x800] ;  /* 0x0008000001097983 */ /* 0x000ea80000100800 */
[----:B0-----:R-:W3:Y:S01]  /*2b5e0*/  LDL R12, [R1+0x824] ;  /* 0x00082400010c7983 */ /* 0x001ee20000100800 */
[----:B------:R-:W-:-:S05]  /*2b5f0*/  @!P1 IMAD.MOV.U32 R4, RZ, RZ, R6 ;  /* 0x000000ffff049224 */ /* 0x000fca00078e0006 */
[----:B------:R0:W2:Y:S04]  /*2b600*/  @!P1 LDG.E.U16 R0, desc[UR12][R4.64] ;  /* 0x0000000c04009981 */ /* 0x0000a8000c1e1500 */
[----:B----4-:R1:W-:Y:S04]  /*2b610*/  STL [R1+0x8], R8 ;  /* 0x0000080801007387 */ /* 0x0103e80000100800 */
[----:B------:R-:W4:Y:S01]  /*2b620*/  LDL R11, [R1+0x7e0] ;  /* 0x0007e000010b7983 */ /* 0x000f220000100800 */
[----:B0-----:R-:W-:-:S03]  /*2b630*/  @!P1 IMAD.MOV.U32 R5, RZ, RZ, R13 ;  /* 0x000000ffff059224 */ /* 0x001fc600078e000d */
[----:B-1----:R-:W4:Y:S04]  /*2b640*/  LDL R8, [R1+0x804] ;  /* 0x0008040001087983 */ /* 0x002f280000100800 */
[----:B------:R0:W-:Y:S04]  /*2b650*/  STL [R1+0x4], R10 ;  /* 0x0000040a01007387 */ /* 0x0001e80000100800 */
[----:B------:R-:W4:Y:S04]  /*2b660*/  LDL R7, [R1+0x7c0] ;  /* 0x0007c00001077983 */ /* 0x000f280000100800 */
[----:B------:R-:W4:Y:S04]  /*2b670*/  LDL R6, [R1+0x7c4] ;  /* 0x0007c40001067983 */ /* 0x000f280000100800 */
[----:B0-----:R-:W4:Y:S01]  /*2b680*/  LDL R10, [R1+0x7e4] ;  /* 0x0007e400010a7983 */ /* 0x001f220000100800 */
[----:B---3--:R-:W-:-:S05]  /*2b690*/  @!P1 IMAD.MOV.U32 R4, RZ, RZ, R12 ;  /* 0x000000ffff049224 */ /* 0x008fca00078e000c */
[----:B------:R0:W3:Y:S04]  /*2b6a0*/  @!P1 LDG.E.U16 R28, desc[UR12][R4.64] ;  /* 0x0000000c041c9981 */ /* 0x0000e8000c1e1500 */
[----:B--2---:R1:W-:Y:S01]  /*2b6b0*/  STL [R1+0x1d08], R0 ;  /* 0x001d080001007387 */ /* 0x0043e20000100800 */
[----:B------:R-:W-:Y:S01]  /*2b6c0*/  PRMT R26, RZ, 0x7610, R26 ;  /* 0x00007610ff1a7816 */ /* 0x000fe2000000001a */
[----:B0-----:R-:W-:Y:S02]  /*2b6d0*/  @!P1 IMAD.MOV.U32 R5, RZ, RZ, R9 ;  /* 0x000000ffff059224 */ /* 0x001fe400078e0009 */
[----:B----4-:R-:W-:-:S05]  /*2b6e0*/  @!P1 IMAD.MOV.U32 R4, RZ, RZ, R8 ;  /* 0x000000ffff049224 */ /* 0x010fca00078e0008 */
[----:B------:R0:W2:Y:S01]  /*2b6f0*/  @!P1 LDG.E.U16 R26, desc[UR12][R4.64] ;  /* 0x0000000c041a9981 */ /* 0x0000a2000c1e1500 */
[----:B------:R-:W-:Y:S01]  /*2b700*/  PRMT R24, RZ, 0x7610, R24 ;  /* 0x00007610ff187816 */ /* 0x000fe20000000018 */
[----:B0-----:R-:W-:Y:S02]  /*2b710*/  @!P1 IMAD.MOV.U32 R5, RZ, RZ, R11 ;  /* 0x000000ffff059224 */ /* 0x001fe400078e000b */
[----:B------:R-:W-:-:S05]  /*2b720*/  @!P1 IMAD.MOV.U32 R4, RZ, RZ, R10 ;  /* 0x000000ffff049224 */ /* 0x000fca00078e000a */
[----:B------:R0:W4:Y:S04]  /*2b730*/  @!P1 LDG.E.U16 R24, desc[UR12][R4.64] ;  /* 0x0000000c04189981 */ /* 0x000128000c1e1500 */
[----:B---3--:R-:W-:Y:S04]  /*2b740*/  STL [R1+0x1d0c], R28 ;  /* 0x001d0c1c01007387 */ /* 0x008fe80000100800 */
[----:B------:R-:W3:Y:S04]  /*2b750*/  LDL R9, [R1+0x7a0] ;  /* 0x0007a00001097983 */ /* 0x000ee80000100800 */
[----:B------:R-:W3:Y:S01]  /*2b760*/  LDL R8, [R1+0x7a4] ;  /* 0x0007a40001087983 */ /* 0x000ee20000100800 */
[----:B------:R-:W-:Y:S01]  /*2b770*/  PRMT R22, RZ, 0x7610, R22 ;  /* 0x00007610ff167816 */ /* 0x000fe20000000016 */
[----:B0-----:R-:W-:-:S02]  /*2b780*/  @!P1 IMAD.MOV.U32 R4, RZ, RZ, R6 ;  /* 0x000000ffff049224 */ /* 0x001fc400078e0006 */
[----:B------:R-:W-:Y:S01]  /*2b790*/  @!P1 IMAD.MOV.U32 R5, RZ, RZ, R7 ;  /* 0x000000ffff059224 */ /* 0x000fe200078e0007 */
[----:B------:R-:W-:-:S04]  /*2b7a0*/  PRMT R20, RZ, 0x7610, R20 ;  /* 0x00007610ff147816 */ /* 0x000fc80000000014 */
[----:B------:R3:W3:Y:S04]  /*2b7b0*/  @!P1 LDG.E.U16 R22, desc[UR12][R4.64] ;  /* 0x0000000c04169981 */ /* 0x0006e8000c1e1500 */
[----:B--2---:R-:W-:Y:S04]  /*2b7c0*/  STL [R1+0x1d10], R26 ;  /* 0x001d101a01007387 */ /* 0x004fe80000100800 */
[----:B------:R-:W2:Y:S04]  /*2b7d0*/  LDL R11, [R1+0x748] ;  /* 0x00074800010b7983 */ /* 0x000ea80000100800 */
[----:B------:R-:W2:Y:S04]  /*2b7e0*/  LDL R10, [R1+0x74c] ;  /* 0x00074c00010a7983 */ /* 0x000ea80000100800 */
[----:B----4-:R-:W-:Y:S04]  /*2b7f0*/  STL [R1+0x1d14], R24 ;  /* 0x001d141801007387 */ /* 0x010fe80000100800 */
[----:B------:R-:W4:Y:S04]  /*2b800*/  LDL R7, [R1+0x728] ;  /* 0x0007280001077983 */ /* 0x000f280000100800 */
[----:B------:R-:W4:Y:S04]  /*2b810*/  LDL R6, [R1+0x72c] ;  /* 0x00072c0001067983 */ /* 0x000f280000100800 */
[----:B-1----:R-:W4:Y:S04]  /*2b820*/  LDL R0, [R1+0x70c] ;  /* 0x00070c0001007983 */ /* 0x002f280000100800 */
[----:B------:R-:W4:Y:S01]  /*2b830*/  LDL R12, [R1+0x708] ;  /* 0x00070800010c7983 */ /* 0x000f220000100800 */
[----:B---3--:R-:W-:-:S02]  /*2b840*/  @!P1 IMAD.MOV.U32 R5, RZ, RZ, R9 ;  /* 0x000000ffff059224 */ /* 0x008fc400078e0009 */
[----:B------:R-:W-:-:S05]  /*2b850*/  @!P1 IMAD.MOV.U32 R4, RZ, RZ, R8 ;  /* 0x000000ffff049224 */ /* 0x000fca00078e0008 */
[----:B------:R2:W3:Y:S04]  /*2b860*/  @!P1 LDG.E.U16 R20, desc[UR12][R4.64] ;  /* 0x0000000c04149981 */ /* 0x0004e8000c1e1500 */
[----:B------:R-:W-:Y:S04]  /*2b870*/  STL [R1+0x1d18], R22 ;  /* 0x001d181601007387 */ /* 0x000fe80000100800 */
[----:B------:R-:W3:Y:S04]  /*2b880*/  LDL R9, [R1+0x6e8] ;  /* 0x0006e80001097983 */ /* 0x000ee80000100800 */
[----:B------:R-:W3:Y:S01]  /*2b890*/  LDL R8, [R1+0x6ec] ;  /* 0x0006ec0001087983 */ /* 0x000ee20000100800 */
[----:B------:R-:W-:Y:S01]  /*2b8a0*/  PRMT R3, RZ, 0x7610, R3 ;  /* 0x00007610ff037816 */ /* 0x000fe20000000003 */
[----:B--2---:R-:W-:-:S02]  /*2b8b0*/  @!P1 IMAD.MOV.U32 R5, RZ, RZ, R11 ;  /* 0x000000ffff059224 */ /* 0x004fc400078e000b */
[----:B------:R-:W-:-:S05]  /*2b8c0*/  @!P1 IMAD.MOV.U32 R4, RZ, RZ, R10 ;  /* 0x000000ffff049224 */ /* 0x000fca00078e000a */
[----:B------:R0:W2:Y:S02]  /*2b8d0*/  @!P1 LDG.E.U16 R3, desc[UR12][R4.64] ;  /* 0x0000000c04039981 */ /* 0x0000a4000c1e1500 */
[----:B0-----:R-:W-:-:S06]  /*2b8e0*/  PRMT R4, RZ, 0x7610, R4 ;  /* 0x00007610ff047816 */ /* 0x001fcc0000000004 */
[----:B----4-:R0:W4:Y:S02]  /*2b8f0*/  @!P1 LDG.E.U16 R4, desc[UR12][R6.64] ;  /* 0x0000000c06049981 */ /* 0x010124000c1e1500 */
[----:B0-----:R-:W-:Y:S02]  /*2b900*/  @!P1 IMAD.MOV.U32 R6, RZ, RZ, R0 ;  /* 0x000000ffff069224 */ /* 0x001fe400078e0000 */
[----:B---3--:R0:W-:Y:S04]  /*2b910*/  STL [R1+0x1d1c], R20 ;  /* 0x001d1c1401007387 */ /* 0x0081e80000100800 */
[----:B------:R-:W3:Y:S04]  /*2b920*/  LDL R15, [R1+0xe24] ;  /* 0x000e2400010f7983 */ /* 0x000ee80000100800 */
[----:B------:R-:W2:Y:S04]  /*2b930*/  LDL R11, [R1+0x6bc] ;  /* 0x0006bc00010b7983 */ /* 0x000ea80000100800 */
[----:B------:R-:W2:Y:S04]  /*2b940*/  LDL R10, [R1+0xe44] ;  /* 0x000e4400010a7983 */ /* 0x000ea80000100800 */
[----:B------:R-:W2:Y:S04]  /*2b950*/  LDL R0, [R1+0xe64] ;  /* 0x000e640001007983 */ /* 0x000ea80000100800 */
[----:B------:R-:W2:Y:S01]  /*2b960*/  LDL R14, [R1+0xe28] ;  /* 0x000e2800010e7983 */ /* 0x000ea20000100800 */
[----:B------:R-:W-:Y:S01]  /*2b970*/  PRMT R5, RZ, 0x7610, R5 ;  /* 0x00007610ff057816 */ /* 0x000fe20000000005 */
[----:B------:R-:W-:-:S02]  /*2b980*/  @!P1 IMAD.MOV.U32 R7, RZ, RZ, R12 ;  /* 0x000000ffff079224 */ /* 0x000fc400078e000c */
[----:B------:R-:W2:Y:S04]  /*2b990*/  LDL R13, [R1+0xe48] ;  /* 0x000e4800010d7983 */ /* 0x000ea80000100800 */
[----:B0-----:R-:W2:Y:S04]  /*2b9a0*/  LDL R20, [R1+0x6cc] ;  /* 0x0006cc0001147983 */ /* 0x001ea80000100800 */
[----:B------:R0:W4:Y:S04]  /*2b9b0*/  @!P1 LDG.E.U16 R5, desc[UR12][R6.64] ;  /* 0x0000000c06059981 */ /* 0x000128000c1e1500 */
[----:B------:R-:W4:Y:S04]  /*2b9c0*/  LDL R12, [R1+0xe8c] ;  /* 0x000e8c00010c7983 */ /* 0x000f280000100800 */
[----:B------:R-:W4:Y:S04]  /*2b9d0*/  LDL R22, [R1+0xe68] ;  /* 0x000e680001167983 */ /* 0x000f280000100800 */
[----:B------:R-:W4:Y:S04]  /*2b9e0*/  LDL R28, [R1+0x780] ;  /* 0x00078000011c7983 */ /* 0x000f280000100800 */
[----:B------:R-:W4:Y:S04]  /*2b9f0*/  LDL R26, [R1+0x784] ;  /* 0x00078400011a7983 */ /* 0x000f280000100800 */
[----:B------:R-:W4:Y:S01]  /*2ba00*/  LDL R24, [R1+0x760] ;  /* 0x0007600001187983 */ /* 0x000f220000100800 */
[----:B0-----:R-:W-:-:S02]  /*2ba10*/  PRMT R6, RZ, 0x7610, R6 ;  /* 0x00007610ff067816 */ /* 0x001fc40000000006 */
[----:B------:R-:W-:-:S04]  /*2ba20*/  PRMT R7, RZ, 0x7610, R7 ;  /* 0x00007610ff077816 */ /* 0x000fc80000000007 */
[----:B------:R3:W4:Y:S02]  /*2ba30*/  @!P1 LDG.E.U16 R6, desc[UR12][R8.64] ;  /* 0x0000000c08069981 */ /* 0x000724000c1e1500 */
[----:B---3--:R-:W-:Y:S02]  /*2ba40*/  @!P1 IMAD.MOV.U32 R8, RZ, RZ, R15 ;  /* 0x000000ffff089224 */ /* 0x008fe400078e000f */
[----:B------:R-:W3:Y:S01]  /*2ba50*/  LDL R15, [R1+0x740] ;  /* 0x00074000010f7983 */ /* 0x000ee20000100800 */
[----:B--2---:R-:W-:-:S03]  /*2ba60*/  @!P1 IMAD.MOV.U32 R9, RZ, RZ, R20 ;  /* 0x000000ffff099224 */ /* 0x004fc600078e0014 */
[----:B------:R-:W2:Y:S04]  /*2ba70*/  LDL R20, [R1+0xe7c] ;  /* 0x000e7c0001147983 */ /* 0x000ea80000100800 */
[----:B------:R0:W3:Y:S02]  /*2ba80*/  @!P1 LDG.E.U16 R7, desc[UR12][R8.64] ;  /* 0x0000000c08079981 */ /* 0x0000e4000c1e1500 */
[----:B0-----:R-:W-:-:S06]  /*2ba90*/  PRMT R8, RZ, 0x7610, R8 ;  /* 0x00007610ff087816 */ /* 0x001fcc0000000008 */
[----:B------:R0:W3:Y:S02]  /*2baa0*/  @!P1 LDG.E.U16 R8, desc[UR12][R10.64] ;  /* 0x0000000c0a089981 */ /* 0x0000e4000c1e1500 */
[----:B0-----:R-:W-:Y:S02]  /*2bab0*/  @!P1 IMAD.MOV.U32 R10, RZ, RZ, R0 ;  /* 0x000000ffff0a9224 */ /* 0x001fe400078e0000 */
[----:B------:R-:W3:Y:S01]  /*2bac0*/  LDL R0, [R1+0x764] ;  /* 0x0007640001007983 */ /* 0x000ee20000100800 */
[----:B------:R-:W-:-:S03]  /*2bad0*/  @!P1 IMAD.MOV.U32 R11, RZ, RZ, R14 ;  /* 0x000000ffff0b9224 */ /* 0x000fc600078e000e */
[----:B------:R-:W3:Y:S01]  /*2bae0*/  LDL R14, [R1+0x744] ;  /* 0x00074400010e7983 */ /* 0x000ee20000100800 */
[----:B------:R-:W-:-:S06]  /*2baf0*/  PRMT R9, RZ, 0x7610, R9 ;  /* 0x00007610ff097816 */ /* 0x000fcc0000000009 */
[----:B------:R0:W3:Y:S02]  /*2bb00*/  @!P1 LDG.E.U16 R9, desc[UR12][R10.64] ;  /* 0x0000000c0a099981 */ /* 0x0000e4000c1e1500 */
[----:B0-----:R-:W-:Y:S02]  /*2bb10*/  PRMT R10, RZ, 0x7610, R10 ;  /* 0x00007610ff0a7816 */ /* 0x001fe4000000000a */
[----:B------:R-:W-:-:S04]  /*2bb20*/  PRMT R11, RZ, 0x7610, R11 ;  /* 0x00007610ff0b7816 */ /* 0x000fc8000000000b */
[----:B----4-:R0:W4:Y:S01]  /*2bb30*/  @!P1 LDG.E.U16 R10, desc[UR12][R12.64] ;  /* 0x0000000c0c0a9981 */ /* 0x010122000c1e1500 */
[----:B------:R-:W-:Y:S01]  /*2bb40*/  PRMT R18, RZ, 0x7610, R18 ;  /* 0x00007610ff127816 */ /* 0x000fe20000000012 */
[----:B0-----:R-:W-:Y:S01]  /*2bb50*/  @!P1 IMAD.MOV.U32 R13, RZ, RZ, R22 ;  /* 0x000000ffff0d9224 */ /* 0x001fe200078e0016 */
[----:B------:R-:W-:Y:S01]  /*2bb60*/  PRMT R16, RZ, 0x7610, R16 ;  /* 0x00007610ff107816 */ /* 0x000fe20000000010 */
[----:B------:R-:W4:Y:S01]  /*2bb70*/  LDL R22, [R1+0x720] ;  /* 0x0007200001167983 */ /* 0x000f220000100800 */
[----:B--2---:R-:W-:-:S03]  /*2bb80*/  @!P1 IMAD.MOV.U32 R12, RZ, RZ, R20 ;  /* 0x000000ffff0c9224 */ /* 0x004fc600078e0014 */
[----:B------:R-:W2:Y:S04]  /*2bb90*/  LDL R20, [R1+0x724] ;  /* 0x0007240001147983 */ /* 0x000ea80000100800 */
[----:B------:R0:W2:Y:S02]  /*2bba0*/  @!P1 LDG.E.U16 R11, desc[UR12][R12.64] ;  /* 0x0000000c0c0b9981 */ /* 0x0000a4000c1e1500 */
[----:B0-----:R-:W-:Y:S02]  /*2bbb0*/  @!P1 IMAD.MOV.U32 R12, RZ, RZ, R26 ;  /* 0x000000ffff0c9224 */ /* 0x001fe400078e001a */
[----:B------:R-:W-:-:S05]  /*2bbc0*/  @!P1 IMAD.MOV.U32 R13, RZ, RZ, R28 ;  /* 0x000000ffff0d9224 */ /* 0x000fca00078e001c */
[----:B------:R3:W2:Y:S02]  /*2bbd0*/  @!P1 LDG.E.U16 R18, desc[UR12][R12.64] ;  /* 0x0000000c0c129981 */ /* 0x0006a4000c1e1500 */
[----:B---3--:R-:W-:Y:S02]  /*2bbe0*/  @!P1 IMAD.MOV.U32 R12, RZ, RZ, R0 ;  /* 0x000000ffff0c9224 */ /* 0x008fe400078e0000 */
[----:B------:R-:W-:-:S05]  /*2bbf0*/  @!P1 IMAD.MOV.U32 R13, RZ, RZ, R24 ;  /* 0x000000ffff0d9224 */ /* 0x000fca00078e0018 */
[----:B------:R0:W3:Y:S02]  /*2bc00*/  @!P1 LDG.E.U16 R16, desc[UR12][R12.64] ;  /* 0x0000000c0c109981 */ /* 0x0000e4000c1e1500 */
[----:B0-----:R-:W-:-:S06]  /*2bc10*/  PRMT R12, RZ, 0x7610, R12 ;  /* 0x00007610ff0c7816 */ /* 0x001fcc000000000c */
[----:B------:R4:W3:Y:S01]  /*2bc20*/  @!P1 LDG.E.U16 R12, desc[UR12][R14.64] ;  /* 0x0000000c0e0c9981 */ /* 0x0008e2000c1e1500 */
[----:B------:R-:W-:Y:S01]  /*2bc30*/  PRMT R13, RZ, 0x7610, R13 ;  /* 0x00007610ff0d7816 */ /* 0x000fe2000000000d */
[----:B----4-:R-:W-:Y:S02]  /*2bc40*/  @!P1 IMAD.MOV.U32 R15, RZ, RZ, R22 ;  /* 0x000000ffff0f9224 */ /* 0x010fe400078e0016 */
[----:B--2---:R-:W-:Y:S04]  /*2bc50*/  STL [R1+0x1d20], R18 ;  /* 0x001d201201007387 */ /* 0x004fe80000100800 */
[----:B------:R-:W2:Y:S04]  /*2bc60*/  LDL R0, [R1+0x704] ;  /* 0x0007040001007983 */ /* 0x000ea80000100800 */
[----:B---3--:R0:W-:Y:S04]  /*2bc70*/  STL [R1+0x1d24], R16 ;  /* 0x001d241001007387 */ /* 0x0081e80000100800 */
[----:B------:R-:W3:Y:S04]  /*2bc80*/  LDL R28, [R1+0x6e0] ;  /* 0x0006e000011c7983 */ /* 0x000ee80000100800 */
[----:B------:R-:W4:Y:S04]  /*2bc90*/  LDL R26, [R1+0x6e4] ;  /* 0x0006e400011a7983 */ /* 0x000f280000100800 */
[----:B0-----:R-:W3:Y:S04]  /*2bca0*/  LDL R16, [R1+0x700] ;  /* 0x0007000001107983 */ /* 0x001ee80000100800 */
[----:B------:R-:W-:Y:S04]  /*2bcb0*/  STL [R1+0x1d28], R12 ;  /* 0x001d280c01007387 */ /* 0x000fe80000100800 */
[----:B------:R-:W4:Y:S04]  /*2bcc0*/  LDL R24, [R1+0x6c8] ;  /* 0x0006c80001187983 */ /* 0x000f280000100800 */
[----:B------:R-:W4:Y:S01]  /*2bcd0*/  LDL R22, [R1+0xe2c] ;  /* 0x000e2c0001167983 */ /* 0x000f220000100800 */
[----:B------:R-:W-:-:S03]  /*2bce0*/  @!P1 IMAD.MOV.U32 R14, RZ, RZ, R20 ;  /* 0x000000ffff0e9224 */ /* 0x000fc600078e0014 */
[----:B------:R-:W4:Y:S04]  /*2bcf0*/  LDL R18, [R1+0xe4c] ;  /* 0x000e4c0001127983 */ /* 0x000f280000100800 */
[----:B------:R-:W4:Y:S04]  /*2bd00*/  LDL R20, [R1+0x6b8] ;  /* 0x0006b80001147983 */ /* 0x000f280000100800 */
[----:B------:R2:W4:Y:S01]  /*2bd10*/  @!P1 LDG.E.U16 R13, desc[UR12][R14.64] ;  /* 0x0000000c0e0d9981 */ /* 0x000522000c1e1500 */
[----:B------:R-:W-:Y:S02]  /*2bd20*/  PRMT R17, RZ, 0x7610, R17 ;  /* 0x00007610ff117816 */ /* 0x000fe40000000011 */
[----:B------:R-:W-:-:S02]  /*2bd30*/  PRMT R19, RZ, 0x7610, R19 ;  /* 0x00007610ff137816 */ /* 0x000fc40000000013 */
[----:B------:R-:W-:Y:S02]  /*2bd40*/  PRMT R21, RZ, 0x7610, R21 ;  /* 0x00007610ff157816 */ /* 0x000fe40000000015 */
[----:B------:R-:W-:Y:S01]  /*2bd50*/  PRMT R23, RZ, 0x7610, R23 ;  /* 0x00007610ff177816 */ /* 0x000fe20000000017 */
[----:B--2---:R-:W-:Y:S02]  /*2bd60*/  @!P1 IMAD.MOV.U32 R14, RZ, RZ, R0 ;  /* 0x000000ffff0e9224 */ /* 0x004fe400078e0000 */
[----:B---3--:R-:W-:-:S05]  /*2bd70*/  @!P1 IMAD.MOV.U32 R15, RZ, RZ, R16 ;  /* 0x000000ffff0f9224 */ /* 0x008fca00078e0010 */
[----:B------:R4:W2:Y:S02]  /*2bd80*/  @!P1 LDG.E.U16 R17, desc[UR12][R14.64] ;  /* 0x0000000c0e119981 */ /* 0x0008a4000c1e1500 */
[----:B----4-:R-:W-:Y:S02]  /*2bd90*/  @!P1 IMAD.MOV.U32 R14, RZ, RZ, R26 ;  /* 0x000000ffff0e9224 */ /* 0x010fe400078e001a */
[----:B------:R-:W-:-:S05]  /*2bda0*/  @!P1 IMAD.MOV.U32 R15, RZ, RZ, R28 ;  /* 0x000000ffff0f9224 */ /* 0x000fca00078e001c */
[----:B------:R0:W3:Y:S02]  /*2bdb0*/  @!P1 LDG.E.U16 R19, desc[UR12][R14.64] ;  /* 0x0000000c0e139981 */ /* 0x0000e4000c1e1500 */
[----:B0-----:R-:W-:Y:S02]  /*2bdc0*/  @!P1 IMAD.MOV.U32 R14, RZ, RZ, R22 ;  /* 0x000000ffff0e9224 */ /* 0x001fe400078e0016 */
[----:B------:R-:W-:-:S05]  /*2bdd0*/  @!P1 IMAD.MOV.U32 R15, RZ, RZ, R24 ;  /* 0x000000ffff0f9224 */ /* 0x000fca00078e0018 */
[----:B------:R0:W4:Y:S04]  /*2bde0*/  @!P1 LDG.E.U16 R21, desc[UR12][R14.64] ;  /* 0x0000000c0e159981 */ /* 0x000128000c1e1500 */
[----:B------:R1:W-:Y:S04]  /*2bdf0*/  STL [R1+0x1d2c], R13 ;  /* 0x001d2c0d01007387 */ /* 0x0003e80000100800 */
[----:B------:R-:W4:Y:S04]  /*2be00*/  LDL R0, [R1+0xe6c] ;  /* 0x000e6c0001007983 */ /* 0x000f280000100800 */
[----:B------:R-:W4:Y:S01]  /*2be10*/  LDL R16, [R1+0xe30] ;  /* 0x000e300001107983 */ /* 0x000f220000100800 */
[----:B0-----:R-:W-:-:S02]  /*2be20*/  @!P1 IMAD.MOV.U32 R14, RZ, RZ, R18 ;  /* 0x000000ffff0e9224 */ /* 0x001fc400078e0012 */
[----:B------:R-:W-:-:S05]  /*2be30*/  @!P1 IMAD.MOV.U32 R15, RZ, RZ, R20 ;  /* 0x000000ffff0f9224 */ /* 0x000fca00078e0014 */
[----:B------:R0:W4:Y:S04]  /*2be40*/  @!P1 LDG.E.U16 R23, desc[UR12][R14.64] ;  /* 0x0000000c0e179981 */ /* 0x000128000c1e1500 */
[----:B--2---:R-:W-:Y:S04]  /*2be50*/  STL [R1+0x1d30], R17 ;  /* 0x001d301101007387 */ /* 0x004fe80000100800 */
[----:B-1----:R-:W2:Y:S04]  /*2be60*/  LDL R13, [R1+0xe50] ;  /* 0x000e5000010d7983 */ /* 0x002ea80000100800 */
[----:B------:R-:W2:Y:S04]  /*2be70*/  LDL R12, [R1+0xe88] ;  /* 0x000e8800010c7983 */ /* 0x000ea80000100800 */
[----:B---3--:R-:W-:Y:S04]  /*2be80*/  STL [R1+0x1d34], R19 ;  /* 0x001d341301007387 */ /* 0x008fe80000100800 */
[----:B----4-:R-:W-:Y:S01]  /*2be90*/  STL [R1+0x1d38], R21 ;  /* 0x001d381501007387 */ /* 0x010fe20000100800 */
[----:B0-----:R-:W-:-:S03]  /*2bea0*/  @!P1 IMAD.MOV.U32 R14, RZ, RZ, R0 ;  /* 0x000000ffff0e9224 */ /* 0x001fc600078e0000 */
[----:B------:R-:W-:Y:S04]  /*2beb0*/  STL [R1+0x1d3c], R23 ;  /* 0x001d3c1701007387 */ /* 0x000fe80000100800 */
[----:B------:R-:W3:Y:S01]  /*2bec0*/  LDL R0, [R1+0xe78] ;  /* 0x000e780001007983 */ /* 0x000ee20000100800 */
[----:B------:R-:W-:Y:S01]  /*2bed0*/  PRMT R25, RZ, 0x7610, R25 ;  /* 0x00007610ff197816 */ /* 0x000fe20000000019 */
[----:B------:R-:W-:Y:S01]  /*2bee0*/  @!P1 IMAD.MOV.U32 R15, RZ, RZ, R16 ;  /* 0x000000ffff0f9224 */ /* 0x000fe200078e0010 */
[----:B------:R-:W-:-:S04]  /*2bef0*/  PRMT R27, RZ, 0x7610, R27 ;  /* 0x00007610ff1b7816 */ /* 0x000fc8000000001b */
[----:B------:R2:W4:Y:S01]  /*2bf00*/  @!P1 LDG.E.U16 R25, desc[UR12][R14.64] ;  /* 0x0000000c0e199981 */ /* 0x000522000c1e1500 */
[----:B------:R-:W-:Y:S01]  /*2bf10*/  PRMT R29, RZ, 0x7610, R29 ;  /* 0x00007610ff1d7816 */ /* 0x000fe2000000001d */
[----:B--2---:R-:W-:Y:S02]  /*2bf20*/  @!P1 IMAD.MOV.U32 R15, RZ, RZ, R13 ;  /* 0x000000ffff0f9224 */ /* 0x004fe400078e000d */
[----:B------:R-:W-:-:S05]  /*2bf30*/  @!P1 IMAD.MOV.U32 R14, RZ, RZ, R12 ;  /* 0x000000ffff0e9224 */ /* 0x000fca00078e000c */
[----:B------:R0:W2:Y:S02]  /*2bf40*/  @!P1 LDG.E.U16 R27, desc[UR12][R14.64] ;  /* 0x0000000c0e1b9981 */ /* 0x0000a4000c1e1500 */
[----:B0-----:R-:W-:Y:S02]  /*2bf50*/  @!P1 IMAD.MOV.U32 R15, RZ, RZ, R2 ;  /* 0x000000ffff0f9224 */ /* 0x001fe400078e0002 */
[----:B---3--:R-:W-:-:S05]  /*2bf60*/  @!P1 IMAD.MOV.U32 R14, RZ, RZ, R0 ;  /* 0x000000ffff0e9224 */ /* 0x008fca00078e0000 */
[----:B------:R-:W3:Y:S04]  /*2bf70*/  @!P1 LDG.E.U16 R29, desc[UR12][R14.64] ;  /* 0x0000000c0e1d9981 */ /* 0x000ee8000c1e1500 */
[----:B----4-:R0:W-:Y:S04]  /*2bf80*/  STL [R1+0x1d40], R25 ;  /* 0x001d401901007387 */ /* 0x0101e80000100800 */
[----:B0-----:R-:W4:Y:S04]  /*2bf90*/  LDL.LU R25, [R1+0xb8] ;  /* 0x0000b80001197983 */ /* 0x001f280000300800 */
[----:B------:R-:W3:Y:S04]  /*2bfa0*/  LDL.LU R23, [R1+0xb4] ;  /* 0x0000b40001177983 */ /* 0x000ee80000300800 */
[----:B------:R-:W3:Y:S04]  /*2bfb0*/  LDL.LU R21, [R1+0xb0] ;  /* 0x0000b00001157983 */ /* 0x000ee80000300800 */
[----:B------:R-:W3:Y:S04]  /*2bfc0*/  LDL.LU R19, [R1+0xac] ;  /* 0x0000ac0001137983 */ /* 0x000ee80000300800 */
[----:B------:R-:W3:Y:S04]  /*2bfd0*/  LDL.LU R17, [R1+0xa8] ;  /* 0x0000a80001117983 */ /* 0x000ee80000300800 */
[----:B------:R-:W3:Y:S04]  /*2bfe0*/  LDL.LU R13, [R1+0xa4] ;  /* 0x0000a400010d7983 */ /* 0x000ee80000300800 */
[----:B------:R-:W3:Y:S04]  /*2bff0*/  LDL.LU R12, [R1+0xa0] ;  /* 0x0000a000010c7983 */ /* 0x000ee80000300800 */
[----:B------:R-:W3:Y:S04]  /*2c000*/  LDL.LU R16, [R1+0x9c] ;  /* 0x00009c0001107983 */ /* 0x000ee80000300800 */
[----:B--2---:R0:W-:Y:S04]  /*2c010*/  STL [R1+0x1d44], R27 ;  /* 0x001d441b01007387 */ /* 0x0041e80000100800 */
[----:B0-----:R-:W2:Y:S04]  /*2c020*/  LDL.LU R27, [R1+0xbc] ;  /* 0x0000bc00011b7983 */ /* 0x001ea80000300800 */
[----:B------:R-:W2:Y:S04]  /*2c030*/  LDL.LU R18, [R1+0x98] ;  /* 0x0000980001127983 */ /* 0x000ea80000300800 */
[----:B------:R-:W2:Y:S04]  /*2c040*/  LDL.LU R20, [R1+0x94] ;  /* 0x0000940001147983 */ /* 0x000ea80000300800 */
[----:B------:R-:W2:Y:S04]  /*2c050*/  LDL.LU R22, [R1+0x90] ;  /* 0x0000900001167983 */ /* 0x000ea80000300800 */
[----:B------:R-:W2:Y:S04]  /*2c060*/  LDL.LU R24, [R1+0x8c] ;  /* 0x00008c0001187983 */ /* 0x000ea80000300800 */
[----:B------:R-:W2:Y:S04]  /*2c070*/  LDL.LU R26, [R1+0x88] ;  /* 0x00008800011a7983 */ /* 0x000ea80000300800 */
[----:B------:R-:W2:Y:S04]  /*2c080*/  LDL.LU R28, [R1+0x84] ;  /* 0x00008400011c7983 */ /* 0x000ea80000300800 */
[----:B------:R-:W2:Y:S04]  /*2c090*/  LDL.LU R0, [R1+0x80] ;  /* 0x0000800001007983 */ /* 0x000ea80000300800 */
[----:B------:R0:W-:Y:S02]  /*2c0a0*/  STL [R1+0x12ec], R2 ;  /* 0x0012ec0201007387 */ /* 0x0001e40000100800 */
[----:B0-----:R-:W0:Y:S02]  /*2c0b0*/  S2R R2, SR_TID.X ;  /* 0x0000000000027919 */ /* 0x001e240000002100 */
[----:B0-----:R-:W-:-:S05]  /*2c0c0*/  LOP3.LUT R2, R2, 0x3f, RZ, 0xc0, !PT ;  /* 0x0000003f02027812 */ /* 0x001fca00078ec0ff */
[----:B------:R-:W-:-:S05]  /*2c0d0*/  IMAD.SHL.U32 R2, R2, 0x2, RZ ;  /* 0x0000000202027824 */ /* 0x000fca00078e00ff */
[----:B------:R-:W-:-:S05]  /*2c0e0*/  LOP3.LUT R2, R2, 0x20, RZ, 0x3c, !PT ;  /* 0x0000002002027812 */ /* 0x000fca00078e3cff */
        /* <DEDUP_REMOVED lines=8> */
[----:B---3--:R-:W-:Y:S04]  /*2c170*/  STL [R1+0x1d48], R29 ;  /* 0x001d481d01007387 */ /* 0x008fe80000100800 */
[----:B------:R0:W-:Y:S04]  /*2c180*/  STS.U16 [R2+UR6+0x7f00], R11 ;  /* 0x007f000b02007988 */ /* 0x0001e80008000406 */
[----:B0-----:R-:W3:Y:S04]  /*2c190*/  LDL.LU R2, [R1+0x7c] ;  /* 0x00007c0001027983 */ /* 0x001ee80000300800 */
[----:B------:R-:W2:Y:S04]  /*2c1a0*/  LDL.LU R14, [R1+0x78] ;  /* 0x00007800010e7983 */ /* 0x000ea80000300800 */
[----:B------:R-:W2:Y:S01]  /*2c1b0*/  LDL.LU R29, [R1+0x70] ;  /* 0x00007000011d7983 */ /* 0x000ea20000300800 */
[----:B------:R-:W0:Y:S02]  /*2c1c0*/  S2R R15, SR_TID.X ;  /* 0x00000000000f7919 */ /* 0x000e240000002100 */
[----:B0-----:R-:W-:Y:S01]  /*2c1d0*/  LOP3.LUT R15, R15, 0x3f, RZ, 0xc0, !PT ;  /* 0x0000003f0f0f7812 */ /* 0x001fe200078ec0ff */
[----:B--2---:R0:W-:Y:S04]  /*2c1e0*/  STL [R1+0x1d4c], R29 ;  /* 0x001d4c1d01007387 */ /* 0x0041e80000100800 */
[----:B0-----:R-:W2:Y:S01]  /*2c1f0*/  LDL.LU R29, [R1+0x74] ;  /* 0x00007400011d7983 */ /* 0x001ea20000300800 */
[----:B------:R-:W-:-:S05]  /*2c200*/  IMAD.SHL.U32 R15, R15, 0x2, RZ ;  /* 0x000000020f0f7824 */ /* 0x000fca00078e00ff */
[----:B------:R-:W-:-:S05]  /*2c210*/  LOP3.LUT R15, R15, 0x30, RZ, 0x3c, !PT ;  /* 0x000000300f0f7812 */ /* 0x000fca00078e3cff */
[----:B------:R0:W-:Y:S04]  /*2c220*/  STS.U16 [R15+UR6+0x180], R27 ;  /* 0x0001801b0f007988 */ /* 0x0001e80008000406 */
[----:B----4-:R1:W-:Y:S04]  /*2c230*/  STS.U16 [R15+UR6+0x380], R25 ;  /* 0x000380190f007988 */ /* 0x0103e80008000406 */
[----:B------:R4:W-:Y:S04]  /*2c240*/  STS.U16 [R15+UR6+0x580], R23 ;  /* 0x000580170f007988 */ /* 0x0009e80008000406 */
[----:B------:R0:W-:Y:S04]  /*2c250*/  STS.U16 [R15+UR6+0x780], R21 ;  /* 0x000780150f007988 */ /* 0x0001e80008000406 */
[----:B------:R1:W-:Y:S04]  /*2c260*/  STS.U16 [R15+UR6+0x980], R19 ;  /* 0x000980130f007988 */ /* 0x0003e80008000406 */
[----:B------:R3:W-:Y:S04]  /*2c270*/  STS.U16 [R15+UR6+0xb80], R17 ;  /* 0x000b80110f007988 */ /* 0x0007e80008000406 */
[----:B0-----:R-:W2:Y:S04]  /*2c280*/  LDL.LU R27, [R1+0x6c] ;  /* 0x00006c00011b7983 */ /* 0x001ea80000300800 */
[----:B-1----:R-:W2:Y:S04]  /*2c290*/  LDL.LU R25, [R1+0x68] ;  /* 0x0000680001197983 */ /* 0x002ea80000300800 */
[----:B----4-:R-:W4:Y:S04]  /*2c2a0*/  LDL.LU R23, [R1+0x64] ;  /* 0x0000640001177983 */ /* 0x010f280000300800 */
[----:B------:R-:W4:Y:S04]  /*2c2b0*/  LDL.LU R21, [R1+0x60] ;  /* 0x0000600001157983 */ /* 0x000f280000300800 */
[----:B------:R-:W4:Y:S04]  /*2c2c0*/  LDL.LU R19, [R1+0x5c] ;  /* 0x00005c0001137983 */ /* 0x000f280000300800 */
[----:B------:R0:W-:Y:S04]  /*2c2d0*/  STS.U16 [R15+UR6+0xd80], R13 ;  /* 0x000d800d0f007988 */ /* 0x0001e80008000406 */
[----:B---3--:R-:W3:Y:S04]  /*2c2e0*/  LDL.LU R17, [R1+0x58] ;  /* 0x0000580001117983 */ /* 0x008ee80000300800 */
[----:B------:R1:W-:Y:S04]  /*2c2f0*/  STS.U16 [R15+UR6+0xf80], R12 ;  /* 0x000f800c0f007988 */ /* 0x0003e80008000406 */
[----:B------:R0:W-:Y:S04]  /*2c300*/  STS.U16 [R15+UR6+0x1180], R16 ;  /* 0x001180100f007988 */ /* 0x0001e80008000406 */
[----:B------:R0:W-:Y:S04]  /*2c310*/  STS.U16 [R15+UR6+0x1380], R18 ;  /* 0x001380120f007988 */ /* 0x0001e80008000406 */
[----:B------:R1:W-:Y:S04]  /*2c320*/  STS.U16 [R15+UR6+0x1580], R20 ;  /* 0x001580140f007988 */ /* 0x0003e80008000406 */
[----:B------:R1:W-:Y:S04]  /*2c330*/  STS.U16 [R15+UR6+0x1780], R22 ;  /* 0x001780160f007988 */ /* 0x0003e80008000406 */
[----:B0-----:R-:W3:Y:S04]  /*2c340*/  LDL.LU R13, [R1+0x54] ;  /* 0x00005400010d7983 */ /* 0x001ee80000300800 */
[----:B-1----:R-:W3:Y:S04]  /*2c350*/  LDL.LU R12, [R1+0x50] ;  /* 0x00005000010c7983 */ /* 0x002ee80000300800 */
[----:B------:R-:W3:Y:S04]  /*2c360*/  LDL.LU R16, [R1+0x4c] ;  /* 0x00004c0001107983 */ /* 0x000ee80000300800 */
[----:B------:R-:W3:Y:S04]  /*2c370*/  LDL.LU R18, [R1+0x48] ;  /* 0x0000480001127983 */ /* 0x000ee80000300800 */
[----:B------:R-:W3:Y:S04]  /*2c380*/  LDL.LU R20, [R1+0x44] ;  /* 0x0000440001147983 */ /* 0x000ee80000300800 */
[----:B------:R0:W-:Y:S04]  /*2c390*/  STS.U16 [R15+UR6+0x1980], R24 ;  /* 0x001980180f007988 */ /* 0x0001e80008000406 */
[----:B------:R-:W3:Y:S04]  /*2c3a0*/  LDL.LU R22, [R1+0x40] ;  /* 0x0000400001167983 */ /* 0x000ee80000300800 */
        /* <DEDUP_REMOVED lines=14> */
[----:B------:R0:W-:Y:S04]  /*2c490*/  STS.U16 [R15+UR6+0x2180], R2 ;  /* 0x002180020f007988 */ /* 0x0001e80008000406 */
[----:B------:R-:W3:Y:S04]  /*2c4a0*/  LDL.LU R5, [R1+0x10] ;  /* 0x0000100001057983 */ /* 0x000ee80000300800 */
[----:B------:R1:W-:Y:S04]  /*2c4b0*/  STS.U16 [R15+UR6+0x2380], R14 ;  /* 0x0023800e0f007988 */ /* 0x0003e80008000406 */
[----:B0-----:R-:W3:Y:S04]  /*2c4c0*/  LDL.LU R2, [R1+0xc] ;  /* 0x00000c0001027983 */ /* 0x001ee80000300800 */
[----:B------:R-:W3:Y:S04]  /*2c4d0*/  LDL.LU R4, [R1+0x8] ;  /* 0x0000080001047983 */ /* 0x000ee80000300800 */
[----:B-1----:R-:W3:Y:S04]  /*2c4e0*/  LDL.LU R14, [R1+0x4] ;  /* 0x00000400010e7983 */ /* 0x002ee80000300800 */
[----:B--2---:R0:W-:Y:S04]  /*2c4f0*/  STS.U16 [R15+UR6+0x2580], R29 ;  /* 0x0025801d0f007988 */ /* 0x0041e80008000406 */
[----:B0-----:R-:W2:Y:S04]  /*2c500*/  LDL.LU R29, [R1+0x1d4c] ;  /* 0x001d4c00011d7983 */ /* 0x001ea80000300800 */
[----:B--2---:R0:W-:Y:S04]  /*2c510*/  STS.U16 [R15+UR6+0x2780], R29 ;  /* 0x0027801d0f007988 */ /* 0x0041e80008000406 */
[----:B------:R1:W-:Y:S04]  /*2c520*/  STS.U16 [R15+UR6+0x2980], R27 ;  /* 0x0029801b0f007988 */ /* 0x0003e80008000406 */
[----:B------:R2:W-:Y:S04]  /*2c530*/  STS.U16 [R15+UR6+0x2b80], R25 ;  /* 0x002b80190f007988 */ /* 0x0005e80008000406 */
[----:B----4-:R4:W-:Y:S04]  /*2c540*/  STS.U16 [R15+UR6+0x2d80], R23 ;  /* 0x002d80170f007988 */ /* 0x0109e80008000406 */
[----:B------:R1:W-:Y:S04]  /*2c550*/  STS.U16 [R15+UR6+0x2f80], R21 ;  /* 0x002f80150f007988 */ /* 0x0003e80008000406 */
[----:B------:R2:W-:Y:S04]  /*2c560*/  STS.U16 [R15+UR6+0x3180], R19 ;  /* 0x003180130f007988 */ /* 0x0005e80008000406 */
[----:B0-----:R-:W3:Y:S04]  /*2c570*/  LDL.LU R29, [R1+0x1d48] ;  /* 0x001d4800011d7983 */ /* 0x001ee80000300800 */
[----:B-1----:R-:W3:Y:S04]  /*2c580*/  LDL.LU R27, [R1+0x1d44] ;  /* 0x001d4400011b7983 */ /* 0x002ee80000300800 */
[----:B--2---:R-:W2:Y:S04]  /*2c590*/  LDL.LU R25, [R1+0x1d40] ;  /* 0x001d400001197983 */ /* 0x004ea80000300800 */
[----:B----4-:R-:W4:Y:S04]  /*2c5a0*/  LDL.LU R23, [R1+0x1d3c] ;  /* 0x001d3c0001177983 */ /* 0x010f280000300800 */
[----:B------:R-:W2:Y:S04]  /*2c5b0*/  LDL.LU R21, [R1+0x1d38] ;  /* 0x001d380001157983 */ /* 0x000ea80000300800 */
[----:B------:R-:W2:Y:S04]  /*2c5c0*/  LDL.LU R19, [R1+0x1d34] ;  /* 0x001d340001137983 */ /* 0x000ea80000300800 */
[----:B---3--:R0:W-:Y:S04]  /*2c5d0*/  STS.U16 [R15+UR6+0x3380], R17 ;  /* 0x003380110f007988 */ /* 0x0081e80008000406 */
[----:B------:R1:W-:Y:S04]  /*2c5e0*/  STS.U16 [R15+UR6+0x3580], R13 ;  /* 0x0035800d0f007988 */ /* 0x0003e80008000406 */
[----:B------:R3:W-:Y:S04]  /*2c5f0*/  STS.U16 [R15+UR6+0x3780], R12 ;  /* 0x0037800c0f007988 */ /* 0x0007e80008000406 */
[----:B------:R0:W-:Y:S04]  /*2c600*/  STS.U16 [R15+UR6+0x3980], R16 ;  /* 0x003980100f007988 */ /* 0x0001e80008000406 */
[----:B------:R1:W-:Y:S04]  /*2c610*/  STS.U16 [R15+UR6+0x3b80], R18 ;  /* 0x003b80120f007988 */ /* 0x0003e80008000406 */
[----:B------:R3:W-:Y:S04]  /*2c620*/  STS.U16 [R15+UR6+0x3d80], R20 ;  /* 0x003d80140f007988 */ /* 0x0007e80008000406 */
[----:B0-----:R-:W2:Y:S04]  /*2c630*/  LDL.LU R17, [R1+0x1d30] ;  /* 0x001d300001117983 */ /* 0x001ea80000300800 */
[----:B-1----:R-:W2:Y:S04]  /*2c640*/  LDL.LU R13, [R1+0x1d2c] ;  /* 0x001d2c00010d7983 */ /* 0x002ea80000300800 */
[----:B---3--:R-:W3:Y:S04]  /*2c650*/  LDL.LU R12, [R1+0x1d28] ;  /* 0x001d2800010c7983 */ /* 0x008ee80000300800 */
[----:B------:R-:W2:Y:S04]  /*2c660*/  LDL.LU R16, [R1+0x1d24] ;  /* 0x001d240001107983 */ /* 0x000ea80000300800 */
[----:B------:R-:W2:Y:S04]  /*2c670*/  LDL.LU R18, [R1+0x1d20] ;  /* 0x001d200001127983 */ /* 0x000ea80000300800 */
[----:B------:R-:W2:Y:S04]  /*2c680*/  LDL.LU R20, [R1+0x1d1c] ;  /* 0x001d1c0001147983 */ /* 0x000ea80000300800 */
[----:B------:R0:W-:Y:S04]  /*2c690*/  STS.U16 [R15+UR6+0x3f80], R22 ;  /* 0x003f80160f007988 */ /* 0x0001e80008000406 */
[----:B------:R1:W-:Y:S04]  /*2c6a0*/  STS.U16 [R15+UR6+0x4180], R24 ;  /* 0x004180180f007988 */ /* 0x0003e80008000406 */
[----:B------:R0:W-:Y:S04]  /*2c6b0*/  STS.U16 [R15+UR6+0x4380], R26 ;  /* 0x0043801a0f007988 */ /* 0x0001e80008000406 */
[----:B------:R1:W-:Y:S04]  /*2c6c0*/  STS.U16 [R15+UR6+0x4580], R28 ;  /* 0x0045801c0f007988 */ /* 0x0003e80008000406 */
[----:B------:R1:W-:Y:S04]  /*2c6d0*/  STS.U16 [R15+UR6+0x4780], R0 ;  /* 0x004780000f007988 */ /* 0x0003e80008000406 */
[----:B0-----:R-:W2:Y:S04]  /*2c6e0*/  LDL.LU R22, [R1+0x1d18] ;  /* 0x001d180001167983 */ /* 0x001ea80000300800 */
[----:B-1----:R-:W2:Y:S04]  /*2c6f0*/  LDL.LU R24, [R1+0x1d14] ;  /* 0x001d140001187983 */ /* 0x002ea80000300800 */
[----:B------:R-:W2:Y:S04]  /*2c700*/  LDL.LU R26, [R1+0x1d10] ;  /* 0x001d1000011a7983 */ /* 0x000ea80000300800 */
[----:B------:R-:W2:Y:S04]  /*2c710*/  LDL.LU R28, [R1+0x1d0c] ;  /* 0x001d0c00011c7983 */ /* 0x000ea80000300800 */
[----:B------:R-:W2:Y:S04]  /*2c720*/  LDL.LU R0, [R1+0x1d08] ;  /* 0x001d080001007983 */ /* 0x000ea80000300800 */
[----:B------:R-:W-:Y:S04]  /*2c730*/  STS.U16 [R15+UR6+0x4980], R11 ;  /* 0x0049800b0f007988 */ /* 0x000fe80008000406 */
[----:B------:R-:W-:Y:S04]  /*2c740*/  STS.U16 [R15+UR6+0x4b80], R10 ;  /* 0x004b800a0f007988 */ /* 0x000fe80008000406 */
[----:B------:R0:W-:Y:S04]  /*2c750*/  STS.U16 [R15+UR6+0x4d80], R3 ;  /* 0x004d80030f007988 */ /* 0x0001e80008000406 */
[----:B------:R-:W-:Y:S04]  /*2c760*/  STS.U16 [R15+UR6+0x4f80], R9 ;  /* 0x004f80090f007988 */ /* 0x000fe80008000406 */
[----:B------:R-:W-:Y:S04]  /*2c770*/  STS.U16 [R15+UR6+0x5180], R8 ;  /* 0x005180080f007988 */ /* 0x000fe80008000406 */
[----:B------:R-:W-:Y:S04]  /*2c780*/  STS.U16 [R15+UR6+0x5380], R7 ;  /* 0x005380070f007988 */ /* 0x000fe80008000406 */
[----:B------:R-:W-:Y:S04]  /*2c790*/  STS.U16 [R15+UR6+0x5580], R6 ;  /* 0x005580060f007988 */ /* 0x000fe80008000406 */
[----:B------:R-:W-:Y:S04]  /*2c7a0*/  STS.U16 [R15+UR6+0x5780], R5 ;  /* 0x005780050f007988 */ /* 0x000fe80008000406 */
[----:B------:R1:W-:Y:S04]  /*2c7b0*/  STS.U16 [R15+UR6+0x5980], R2 ;  /* 0x005980020f007988 */ /* 0x0003e80008000406 */
[----:B------:R-:W-:Y:S04]  /*2c7c0*/  STS.U16 [R15+UR6+0x5b80], R4 ;  /* 0x005b80040f007988 */ /* 0x000fe80008000406 */
[----:B------:R-:W-:Y:S04]  /*2c7d0*/  STS.U16 [R15+UR6+0x5d80], R14 ;  /* 0x005d800e0f007988 */ /* 0x000fe80008000406 */
[----:B0-----:R-:W4:Y:S04]  /*2c7e0*/  LDL R3, [R1+0xea4] ;  /* 0x000ea40001037983 */ /* 0x001f280000100800 */
[----:B-1----:R-:W4:Y:S04]  /*2c7f0*/  LDL R2, [R1+0xea0] ;  /* 0x000ea00001027983 */ /* 0x002f280000100800 */
[----:B--2---:R0:W-:Y:S04]  /*2c800*/  STS.U16 [R15+UR6+0x5f80], R0 ;  /* 0x005f80000f007988 */ /* 0x0041e80008000406 */
[----:B0-----:R-:W2:Y:S04]  /*2c810*/  LDL.LU R0, [R1+0x1d04] ;  /* 0x001d040001007983 */ /* 0x001ea80000300800 */
[----:B------:R-:W-:Y:S04]  /*2c820*/  STS.U16 [R15+UR6+0x6180], R28 ;  /* 0x0061801c0f007988 */ /* 0x000fe80008000406 */
[----:B------:R-:W-:Y:S04]  /*2c830*/  STS.U16 [R15+UR6+0x6380], R26 ;  /* 0x0063801a0f007988 */ /* 0x000fe80008000406 */
[----:B------:R-:W-:Y:S04]  /*2c840*/  STS.U16 [R15+UR6+0x6580], R24 ;  /* 0x006580180f007988 */ /* 0x000fe80008000406 */
[----:B------:R-:W-:Y:S04]  /*2c850*/  STS.U16 [R15+UR6+0x6780], R22 ;  /* 0x006780160f007988 */ /* 0x000fe80008000406 */
[----:B------:R-:W-:Y:S04]  /*2c860*/  STS.U16 [R15+UR6+0x6980], R20 ;  /* 0x006980140f007988 */ /* 0x000fe80008000406 */
[----:B------:R-:W-:Y:S04]  /*2c870*/  STS.U16 [R15+UR6+0x6b80], R18 ;  /* 0x006b80120f007988 */ /* 0x000fe80008000406 */
[----:B------:R-:W-:Y:S04]  /*2c880*/  STS.U16 [R15+UR6+0x6d80], R16 ;  /* 0x006d80100f007988 */ /* 0x000fe80008000406 */
[----:B---3--:R-:W-:Y:S04]  /*2c890*/  STS.U16 [R15+UR6+0x6f80], R12 ;  /* 0x006f800c0f007988 */ /* 0x008fe80008000406 */
[----:B------:R-:W-:Y:S04]  /*2c8a0*/  STS.U16 [R15+UR6+0x7180], R13 ;  /* 0x0071800d0f007988 */ /* 0x000fe80008000406 */
[----:B------:R-:W-:Y:S04]  /*2c8b0*/  STS.U16 [R15+UR6+0x7380], R17 ;  /* 0x007380110f007988 */ /* 0x000fe80008000406 */
[----:B------:R-:W-:Y:S04]  /*2c8c0*/  STS.U16 [R15+UR6+0x7580], R19 ;  /* 0x007580130f007988 */ /* 0x000fe80008000406 */
[----:B------:R-:W-:Y:S04]  /*2c8d0*/  STS.U16 [R15+UR6+0x7780], R21 ;  /* 0x007780150f007988 */ /* 0x000fe80008000406 */
[----:B----4-:R-:W-:Y:S04]  /*2c8e0*/  STS.U16 [R15+UR6+0x7980], R23 ;  /* 0x007980170f007988 */ /* 0x010fe80008000406 */
[----:B------:R-:W-:Y:S04]  /*2c8f0*/  STS.U16 [R15+UR6+0x7b80], R25 ;  /* 0x007b80190f007988 */ /* 0x000fe80008000406 */
[----:B------:R-:W-:Y:S04]  /*2c900*/  STS.U16 [R15+UR6+0x7d80], R27 ;  /* 0x007d801b0f007988 */ /* 0x000fe80008000406 */
[----:B------:R-:W-:Y:S01]  /*2c910*/  STS.U16 [R15+UR6+0x7f80], R29 ;  /* 0x007f801d0f007988 */ /* 0x000fe20008000406 */
[----:B------:R-:W-:Y:S06]  /*2c920*/  BAR.SYNC.DEFER_BLOCKING 0x0 ;  /* 0x0000000000007b1d */ /* 0x000fec0000010000 */
[----:B------:R-:W0:Y:S04]  /*2c930*/  LDSM.16.MT88.4 R16, [R2+UR6+0x8000] ;  /* 0x008000060210783b */ /* 0x000e280008004200 */
[----:B------:R-:W-:Y:S04]  /*2c940*/  LDSM.16.MT88.4 R12, [R3+UR6+0x8000] ;  /* 0x00800006030c783b */ /* 0x000fe80008004200 */
[----:B0-----:R-:W-:Y:S04]  /*2c950*/  STL.64 [R1+0x1cf0], R18 ;  /* 0x001cf01201007387 */ /* 0x001fe80000100a00 */
[----:B--2---:R-:W0:Y:S04]  /*2c960*/  LDSM.16.M88.4 R4, [R0+UR7] ;  /* 0x000000070004783b */ /* 0x004e280008000200 */
[----:B------:R-:W-:Y:S04]  /*2c970*/  LDSM.16.M88.4 R24, [R0+UR7+0x1000] ;  /* 0x001000070018783b */ /* 0x000fe80008000200 */
[----:B0-----:R-:W-:Y:S04]  /*2c980*/  STL.64 [R1+0x1b0], R4 ;  /* 0x0001b00401007387 */ /* 0x001fe80000100a00 */
[----:B------:R-:W-:Y:S04]  /*2c990*/  STL.64 [R1+0x1b8], R6 ;  /* 0x0001b80601007387 */ /* 0x000fe80000100a00 */
[----:B------:R-:W0:Y:S04]  /*2c9a0*/  LDSM.16.M88.4 R4, [R0+UR7+0x400] ;  /* 0x000400070004783b */ /* 0x000e280008000200 */
[----:B------:R1:W-:Y:S04]  /*2c9b0*/  STL.64 [R1+0x1ce8], R16 ;  /* 0x001ce81001007387 */ /* 0x0003e80000100a00 */
[----:B-1----:R-:W2:Y:S04]  /*2c9c0*/  LDL.LU.64 R16, [R1+0x280] ;  /* 0x0002800001107983 */ /* 0x002ea80000300a00 */
[----:B------:R-:W2:Y:S01]  /*2c9d0*/  LDL.LU.64 R18, [R1+0x288] ;  /* 0x0002880001127983 */ /* 0x000ea20000300a00 */
[----:B0-----:R-:W-:-:S03]  /*2c9e0*/  IMAD.MOV.U32 R10, RZ, RZ, R4 ;  /* 0x000000ffff0a7224 */ /* 0x001fc600078e0004 */
[----:B------:R-:W-:Y:S01]  /*2c9f0*/  STL.64 [R1+0x1a8], R6 ;  /* 0x0001a80601007387 */ /* 0x000fe20000100a00 */
[----:B------:R-:W-:-:S03]  /*2ca00*/  IMAD.MOV.U32 R9, RZ, RZ, R5 ;  /* 0x000000ffff097224 */ /* 0x000fc600078e0005 */
[----:B------:R-:W0:Y:S02]  /*2ca10*/  LDSM.16.M88.4 R4, [R0+UR7+0x800] ;  /* 0x000800070004783b */ /* 0x000e240008000200 */
[----:B0-----:R-:W-:Y:S02]  /*2ca20*/  IMAD.MOV.U32 R20, RZ, RZ, R4 ;  /* 0x000000ffff147224 */ /* 0x001fe400078e0004 */
[----:B------:R-:W-:Y:S01]  /*2ca30*/  STL.64 [R1+0x198], R6 ;  /* 0x0001980601007387 */ /* 0x000fe20000100a00 */
[----:B------:R-:W-:-:S03]  /*2ca40*/  IMAD.MOV.U32 R11, RZ, RZ, R5 ;  /* 0x000000ffff0b7224 */ /* 0x000fc600078e0005 */
[----:B------:R-:W0:Y:S02]  /*2ca50*/  LDSM.16.M88.4 R4, [R0+UR7+0xc00] ;  /* 0x000c00070004783b */ /* 0x000e240008000200 */
[----:B0-----:R-:W-:Y:S02]  /*2ca60*/  IMAD.MOV.U32 R22, RZ, RZ, R4 ;  /* 0x000000ffff167224 */ /* 0x001fe400078e0004 */
[----:B------:R-:W-:Y:S01]  /*2ca70*/  IMAD.MOV.U32 R21, RZ, RZ, R5 ;  /* 0x000000ffff157224 */ /* 0x000fe200078e0005 */
[----:B------:R-:W-:Y:S04]  /*2ca80*/  STL.64 [R1+0x188], R6 ;  /* 0x0001880601007387 */ /* 0x000fe80000100a00 */
[----:B------:R-:W-:Y:S04]  /*2ca90*/  STL [R1+0x1d00], R22 ;  /* 0x001d001601007387 */ /* 0x000fe80000100800 */
[----:B------:R0:W-:Y:S04]  /*2caa0*/  STL.64 [R1+0x1cf8], R20 ;  /* 0x001cf81401007387 */ /* 0x0001e80000100a00 */
[----:B0-----:R-:W2:Y:S01]  /*2cab0*/  LDL.LU.64 R20, [R1+0x1b0] ;  /* 0x0001b00001147983 */ /* 0x001ea20000300a00 */
[----:B------:R-:W-:-:S02]  /*2cac0*/  IMAD.MOV.U32 R3, RZ, RZ, R7 ;  /* 0x000000ffff037224 */ /* 0x000fc400078e0007 */
[----:B------:R-:W-:Y:S02]  /*2cad0*/  IMAD.MOV.U32 R28, RZ, RZ, R6 ;  /* 0x000000ffff1c7224 */ /* 0x000fe400078e0006 */
[----:B------:R-:W0:Y:S04]  /*2cae0*/  LDSM.16.M88.4 R4, [R0+UR7+0x1400] ;  /* 0x001400070004783b */ /* 0x000e280008000200 */
[----:B------:R1:W-:Y:S04]  /*2caf0*/  STL [R1+0x18f4], R3 ;  /* 0x0018f40301007387 */ /* 0x0003e80000100800 */
[----:B------:R3:W-:Y:S04]  /*2cb00*/  STL [R1+0x18f0], R28 ;  /* 0x0018f01c01007387 */ /* 0x0007e80000100800 */
[----:B------:R-:W4:Y:S01]  /*2cb10*/  LDL.LU R22, [R1+0x1d00] ;  /* 0x001d000001167983 */ /* 0x000f220000300800 */
[----:B--2---:R-:W-:Y:S01]  /*2cb20*/  HMMA.16816.F32.BF16 R16, R12, R20, R16 ;  /* 0x000000140c10723c */ /* 0x004fe20000041810 */
[----:B------:R-:W-:-:S02]  /*2cb30*/  IMAD.MOV.U32 R8, RZ, RZ, R20 ;  /* 0x000000ffff087224 */ /* 0x000fc400078e0014 */
[----:B------:R-:W-:Y:S02]  /*2cb40*/  IMAD.MOV.U32 R2, RZ, RZ, R21 ;  /* 0x000000ffff027224 */ /* 0x000fe400078e0015 */
[----:B------:R-:W2:-:S14]  /*2cb50*/  LDL.LU.64 R20, [R1+0x1cf8] ;  /* 0x001cf80001147983 */ /* 0x000e9c0000300a00 */
[----:B-1----:R-:W-:Y:S01]  /*2cb60*/  IMAD.MOV.U32 R3, RZ, RZ, R18 ;  /* 0x000000ffff037224 */ /* 0x002fe200078e0012 */
[----:B------:R1:W-:Y:S01]  /*2cb70*/  STL.64 [R1+0x280], R16 ;  /* 0x0002801001007387 */ /* 0x0003e20000100a00 */
[----:B---3--:R-:W-:-:S03]  /*2cb80*/  IMAD.MOV.U32 R28, RZ, RZ, R19 ;  /* 0x000000ffff1c7224 */ /* 0x008fc600078e0013 */
[----:B------:R-:W3:Y:S04]  /*2cb90*/  LDL.LU.64 R18, [R1+0x1cf0] ;  /* 0x001cf00001127983 */ /* 0x000ee80000300a00 */
[----:B-1----:R-:W3:Y:S04]  /*2cba0*/  LDL.LU.64 R16, [R1+0x1ce8] ;  /* 0x001ce80001107983 */ /* 0x002ee80000300a00 */
[----:B------:R-:W-:Y:S04]  /*2cbb0*/  STL.64 [R1+0x1cd8], R14 ;  /* 0x001cd80e01007387 */ /* 0x000fe80000100a00 */
[----:B------:R-:W-:Y:S04]  /*2cbc0*/  STL.64 [R1+0x1cd0], R12 ;  /* 0x001cd00c01007387 */ /* 0x000fe80000100a00 */
[----:B------:R-:W-:Y:S04]  /*2cbd0*/  STL.64 [R1+0x178], R26 ;  /* 0x0001781a01007387 */ /* 0x000fe80000100a00 */
[----:B------:R4:W-:Y:S02]  /*2cbe0*/  STL.64 [R1+0x1c58], R24 ;  /* 0x001c581801007387 */ /* 0x0009e40000100a00 */
[----:B----4-:R-:W-:-:S02]  /*2cbf0*/  IMAD.MOV.U32 R24, RZ, RZ, R22 ;  /* 0x000000ffff187224 */ /* 0x010fc400078e0016 */
[----:B--2---:R-:W-:-:S05]  /*2cc00*/  IMAD.MOV.U32 R25, RZ, RZ, R21 ;  /* 0x000000ffff197224 */ /* 0x004fca00078e0015 */
[----:B------:R1:W-:Y:S02]  /*2cc10*/  STL.64 [R1+0x1c80], R24 ;  /* 0x001c801801007387 */ /* 0x0003e40000100a00 */
[----:B-1----:R-:W-:Y:S02]  /*2cc20*/  IMAD.MOV.U32 R24, RZ, RZ, R20 ;  /* 0x000000ffff187224 */ /* 0x002fe400078e0014 */
[----:B------:R-:W-:-:S05]  /*2cc30*/  IMAD.MOV.U32 R25, RZ, RZ, R11 ;  /* 0x000000ffff197224 */ /* 0x000fca00078e000b */
[----:B------:R1:W-:Y:S02]  /*2cc40*/  STL.64 [R1+0x1ca8], R24 ;  /* 0x001ca81801007387 */ /* 0x0003e40000100a00 */
[----:B-1----:R-:W-:Y:S02]  /*2cc50*/  IMAD.MOV.U32 R24, RZ, RZ, R10 ;  /* 0x000000ffff187224 */ /* 0x002fe400078e000a */
[----:B------:R-:W-:-:S05]  /*2cc60*/  IMAD.MOV.U32 R25, RZ, RZ, R9 ;  /* 0x000000ffff197224 */ /* 0x000fca00078e0009 */
[----:B------:R1:W-:Y:S04]  /*2cc70*/  STL.64 [R1+0x1ce0], R24 ;  /* 0x001ce01801007387 */ /* 0x0003e80000100a00 */
[----:B-1----:R-:W3:Y:S04]  /*2cc80*/  LDL.LU.64 R24, [R1+0x240] ;  /* 0x0002400001187983 */ /* 0x002ee80000300a00 */
[----:B------:R-:W3:Y:S04]  /*2cc90*/  LDL.LU.64 R26, [R1+0x248] ;  /* 0x00024800011a7983 */ /* 0x000ee80000300a00 */
[----:B------:R-:W2:Y:S04]  /*2cca0*/  LDL.LU.64 R20, [R1+0x5f0] ;  /* 0x0005f00001147983 */ /* 0x000ea80000300a00 */
[----:B------:R-:W4:Y:S04]  /*2ccb0*/  LDL.LU.64 R22, [R1+0x5f8] ;  /* 0x0005f80001167983 */ /* 0x000f280000300a00 */
[----:B----4-:R-:W-:Y:S04]  /*2ccc0*/  STL.64 [R1+0x1c40], R22 ;  /* 0x001c401601007387 */ /* 0x010fe80000100a00 */
[----:B--2---:R1:W-:Y:S04]  /*2ccd0*/  STL.64 [R1+0x1c38], R20 ;  /* 0x001c381401007387 */ /* 0x0043e80000100a00 */
[----:B-1----:R-:W2:Y:S04]  /*2cce0*/  LDL.LU.64 R20, [R1+0x220] ;  /* 0x0002200001147983 */ /* 0x002ea80000300a00 */
        /* <DEDUP_REMOVED lines=20> */
[----:B------:R-:W4:Y:S01]  /*2ce30*/  LDL.LU.64 R22, [R1+0x268] ;  /* 0x0002680001167983 */ /* 0x000f220000300a00 */
[----:B------:R-:W-:-:S02]  /*2ce40*/  IMAD.MOV.U32 R12, RZ, RZ, R8 ;  /* 0x000000ffff0c7224 */ /* 0x000fc400078e0008 */
[----:B------:R-:W-:Y:S01]  /*2ce50*/  IMAD.MOV.U32 R13, RZ, RZ, R2 ;  /* 0x000000ffff0d7224 */ /* 0x000fe200078e0002 */
[----:B----4-:R-:W-:Y:S04]  /*2ce60*/  STL.64 [R1+0x1cb8], R22 ;  /* 0x001cb81601007387 */ /* 0x010fe80000100a00 */
[----:B--2---:R1:W-:Y:S04]  /*2ce70*/  STL.64 [R1+0x1cb0], R20 ;  /* 0x001cb01401007387 */ /* 0x0043e80000100a00 */
[----:B-1----:R-:W2:Y:S04]  /*2ce80*/  LDL.LU.64 R20, [R1+0x250] ;  /* 0x0002500001147983 */ /* 0x002ea80000300a00 */
[----:B------:R-:W4:Y:S01]  /*2ce90*/  LDL.LU.64 R22, [R1+0x258] ;  /* 0x0002580001167983 */ /* 0x000f220000300a00 */
[----:B---3--:R-:W-:Y:S03]  /*2cea0*/  HMMA.16816.F32.BF16 R12, R16, R12, R24 ;  /* 0x0000000c100c723c */ /* 0x008fe60000041818 */
[----:B----4-:R-:W-:Y:S04]  /*2ceb0*/  STL.64 [R1+0x1cc8], R22 ;  /* 0x001cc81601007387 */ /* 0x010fe80000100a00 */
[----:B--2---:R1:W-:Y:S04]  /*2cec0*/  STL.64 [R1+0x1cc0], R20 ;  /* 0x001cc01401007387 */ /* 0x0043e80000100a00 */
[----:B-1----:R-:W2:Y:S04]  /*2ced0*/  LDL.LU.64 R20, [R1+0x270] ;  /* 0x0002700001147983 */ /* 0x002ea80000300a00 */
[----:B------:R-:W2:Y:S04]  /*2cee0*/  LDL.LU.64 R22, [R1+0x278] ;  /* 0x0002780001167983 */ /* 0x000ea80000300a00 */
[----:B------:R-:W3:Y:S04]  /*2cef0*/  LDL.LU.64 R8, [R1+0x3e0] ;  /* 0x0003e00001087983 */ /* 0x000ee80000300a00 */
[----:B------:R-:W3:Y:S04]  /*2cf00*/  LDL.LU.64 R10, [R1+0x3e8] ;  /* 0x0003e800010a7983 */ /* 0x000ee80000300a00 */
[----:B0-----:R-:W-:Y:S04]  /*2cf10*/  STL.64 [R1+0x168], R6 ;  /* 0x0001680601007387 */ /* 0x001fe80000100a00 */
[----:B------:R-:W-:Y:S04]  /*2cf20*/  STL [R1+0x1a54], R28 ;  /* 0x001a541c01007387 */ /* 0x000fe80000100800 */
[----:B------:R-:W-:Y:S04]  /*2cf30*/  STL [R1+0x1a50], R3 ;  /* 0x001a500301007387 */ /* 0x000fe80000100800 */
[----:B------:R-:W2:Y:S04]  /*2cf40*/  LDL.LU.64 R24, [R1+0x1ce0] ;  /* 0x001ce00001187983 */ /* 0x000ea80000300a00 */
[----:B------:R-:W-:Y:S04]  /*2cf50*/  STL.64 [R1+0x430], R12 ;  /* 0x0004300c01007387 */ /* 0x000fe80000100a00 */
[----:B------:R0:W-:Y:S04]  /*2cf60*/  STL.64 [R1+0x438], R14 ;  /* 0x0004380e01007387 */ /* 0x0001e80000100a00 */
[----:B0-----:R-:W2:Y:S04]  /*2cf70*/  LDL.LU.64 R14, [R1+0x1cd8] ;  /* 0x001cd800010e7983 */ /* 0x001ea80000300a00 */
[----:B------:R-:W2:Y:S02]  /*2cf80*/  LDL.LU.64 R12, [R1+0x1cd0] ;  /* 0x001cd000010c7983 */ /* 0x000ea40000300a00 */
[----:B--2---:R-:W-:-:S15]  /*2cf90*/  HMMA.16816.F32.BF16 R20, R12, R24, R20 ;  /* 0x000000180c14723c */ /* 0x004fde0000041814 */
[----:B------:R-:W-:-:S04]  /*2cfa0*/  NOP ;  /* 0x0000000000007918 */ /* 0x000fc80000000000 */
[----:B------:R-:W-:Y:S04]  /*2cfb0*/  STL.64 [R1+0x270], R20 ;  /* 0x0002701401007387 */ /* 0x000fe80000100a00 */
[----:B------:R0:W-:Y:S01]  /*2cfc0*/  STL [R1+0x278], R22 ;  /* 0x0002781601007387 */ /* 0x0001e20000100800 */
[----:B------:R-:W-:-:S03]  /*2cfd0*/  IMAD.MOV.U32 R29, RZ, RZ, R23 ;  /* 0x000000ffff1d7224 */ /* 0x000fc600078e0017 */
[----:B0-----:R-:W2:Y:S04]  /*2cfe0*/  LDL.LU.64 R22, [R1+0x1cc8] ;  /* 0x001cc80001167983 */ /* 0x001ea80000300a00 */
[----:B------:R-:W2:Y:S04]  /*2cff0*/  LDL.LU.64 R20, [R1+0x1cc0] ;  /* 0x001cc00001147983 */ /* 0x000ea80000300a00 */
[----:B------:R-:W-:Y:S01]  /*2d000*/  STL [R1+0x1a58], R29 ;  /* 0x001a581d01007387 */ /* 0x000fe20000100800 */
[----:B--2---:R-:W-:Y:S03]  /*2d010*/  HMMA.16816.F32.BF16 R24, R16, R24, R20 ;  /* 0x000000181018723c */ /* 0x004fe60000041814 */
[----:B------:R-:W2:Y:S04]  /*2d020*/  LDL.LU.64 R22, [R1+0x1cb8] ;  /* 0x001cb80001167983 */ /* 0x000ea80000300a00 */
[----:B------:R-:W2:-:S12]  /*2d030*/  LDL.LU.64 R20, [R1+0x1cb0] ;  /* 0x001cb00001147983 */ /* 0x000e980000300a00 */
[----:B------:R0:W-:Y:S04]  /*2d040*/  STL.64 [R1+0x420], R24 ;  /* 0x0004201801007387 */ /* 0x0001e80000100a00 */
[----:B------:R-:W-:Y:S04]  /*2d050*/  STL.64 [R1+0x428], R26 ;  /* 0x0004281a01007387 */ /* 0x000fe80000100a00 */
[----:B0-----:R-:W2:Y:S02]  /*2d060*/  LDL.LU.64 R24, [R1+0x1ca8] ;  /* 0x001ca80001187983 */ /* 0x001ea40000300a00 */
[----:B--2---:R-:W-:-:S15]  /*2d070*/  HMMA.16816.F32.BF16 R20, R12, R24, R20 ;  /* 0x000000180c14723c */ /* 0x004fde0000041814 */
[----:B------:R-:W-:-:S04]  /*2d080*/  NOP ;  /* 0x0000000000007918 */ /* 0x000fc80000000000 */
[----:B------:R-:W-:Y:S04]  /*2d090*/  STL.64 [R1+0x260], R20 ;  /* 0x0002601401007387 */ /* 0x000fe80000100a00 */
[----:B------:R0:W-:Y:S04]  /*2d0a0*/  STL.64 [R1+0x268], R22 ;  /* 0x0002681601007387 */ /* 0x0001e80000100a00 */
[----:B0-----:R-:W2:Y:S04]  /*2d0b0*/  LDL.LU.64 R22, [R1+0x1ca0] ;  /* 0x001ca00001167983 */ /* 0x001ea80000300a00 */
[----:B------:R-:W2:Y:S02]  /*2d0c0*/  LDL.LU.64 R20, [R1+0x1c98] ;  /* 0x001c980001147983 */ /* 0x000ea40000300a00 */
[----:B--2---:R-:W-:Y:S02]  /*2d0d0*/  HMMA.16816.F32.BF16 R24, R16, R24, R20 ;  /* 0x000000181018723c */ /* 0x004fe40000041814 */
[----:B------:R-:W2:Y:S04]  /*2d0e0*/  LDL.LU.64 R22, [R1+0x1c90] ;  /* 0x001c900001167983 */ /* 0x000ea80000300a00 */
[----:B------:R-:W2:-:S13]  /*2d0f0*/  LDL.LU.64 R20, [R1+0x1c88] ;  /* 0x001c880001147983 */ /* 0x000e9a0000300a00 */
        /* <DEDUP_REMOVED lines=24> */
[----:B------:R-:W-:Y:S04]  /*2d280*/  STL.64 [R1+0x3f0], R24 ;  /* 0x0003f01801007387 */ /* 0x000fe80000100a00 */
[----:B------:R-:W-:Y:S04]  /*2d290*/  STL.64 [R1+0x3f8], R26 ;  /* 0x0003f81a01007387 */ /* 0x000fe80000100a00 */
[----:B------:R-:W-:Y:S04]  /*2d2a0*/  STL.64 [R1+0x1c30], R18 ;  /* 0x001c301201007387 */ /* 0x000fe80000100a00 */
[----:B------:R-:W-:Y:S01]  /*2d2b0*/  LDSM.16.M88.4 R24, [R0+UR7+0x3c00] ;  /* 0x003c00070018783b */ /* 0x000fe20008000200 */
[-C--:B--2---:R-:W-:Y:S08]  /*2d2c0*/  HMMA.16816.F32.BF16 R20, R12, R4.reuse, R20 ;  /* 0x000000040c14723c */ /* 0x084ff00000041814 */
[----:B---3--:R-:W-:Y:S01]  /*2d2d0*/  HMMA.16816.F32.BF16 R4, R16, R4, R8 ;  /* 0x000000041004723c */ /* 0x008fe20000041808 */
[----:B------:R-:W-:Y:S10]  /*2d2e0*/  LDSM.16.M88.4 R8, [R0+UR7+0x1c00] ;  /* 0x001c00070008783b */ /* 0x000ff40008000200 */
[----:B------:R-:W-:Y:S04]  /*2d2f0*/  STL.64 [R1+0x230], R20 ;  /* 0x0002301401007387 */ /* 0x000fe80000100a00 */
[----:B------:R-:W-:Y:S04]  /*2d300*/  STL.64 [R1+0x238], R22 ;  /* 0x0002381601007387 */ /* 0x000fe80000100a00 */
[----:B------:R-:W-:Y:S04]  /*2d310*/  STL.64 [R1+0x1c28], R16 ;  /* 0x001c281001007387 */ /* 0x000fe80000100a00 */
[----:B------:R-:W-:Y:S04]  /*2d320*/  STL.64 [R1+0x3e0], R4 ;  /* 0x0003e00401007387 */ /* 0x000fe80000100a00 */
[----:B------:R-:W-:Y:S04]  /*2d330*/  STL.64 [R1+0x3e8], R6 ;  /* 0x0003e80601007387 */ /* 0x000fe80000100a00 */
[----:B------:R-:W0:Y:S04]  /*2d340*/  LDSM.16.M88.4 R4, [R0+UR7+0x1800] ;  /* 0x001800070004783b */ /* 0x000e280008000200 */
[----:B------:R-:W1:Y:S04]  /*2d350*/  LDSM.16.M88.4 R20, [R0+UR7+0x2000] ;  /* 0x002000070014783b */ /* 0x000e680008000200 */
[----:B------:R-:W2:Y:S04]  /*2d360*/  LDSM.16.M88.4 R16, [R0+UR7+0x2400] ;  /* 0x002400070010783b */ /* 0x000ea80008000200 */
[----:B0-----:R-:W-:Y:S04]  /*2d370*/  STL.64 [R1+0x158], R6 ;  /* 0x0001580601007387 */ /* 0x001fe80000100a00 */
[----:B------:R-:W-:Y:S01]  /*2d380*/  STL.64 [R1+0x148], R10 ;  /* 0x0001480a01007387 */ /* 0x000fe20000100a00 */
[----:B------:R-:W-:-:S02]  /*2d390*/  IMAD.MOV.U32 R3, RZ, RZ, R4 ;  /* 0x000000ffff037224 */ /* 0x000fc400078e0004 */
[----:B------:R-:W-:Y:S01]  /*2d3a0*/  IMAD.MOV.U32 R2, RZ, RZ, R5 ;  /* 0x000000ffff027224 */ /* 0x000fe200078e0005 */
[----:B-1----:R-:W-:Y:S01]  /*2d3b0*/  STL.64 [R1+0x130], R20 ;  /* 0x0001301401007387 */ /* 0x002fe20000100a00 */
[----:B------:R-:W-:Y:S02]  /*2d3c0*/  IMAD.MOV.U32 R5, RZ, RZ, R8 ;  /* 0x000000ffff057224 */ /* 0x000fe400078e0008 */
[----:B------:R-:W-:Y:S01]  /*2d3d0*/  IMAD.MOV.U32 R4, RZ, RZ, R9 ;  /* 0x000000ffff047224 */ /* 0x000fe200078e0009 */
[----:B------:R-:W-:Y:S01]  /*2d3e0*/  STL.64 [R1+0x138], R22 ;  /* 0x0001381601007387 */ /* 0x000fe20000100a00 */
[----:B--2---:R-:W-:-:S03]  /*2d3f0*/  IMAD.MOV.U32 R9, RZ, RZ, R16 ;  /* 0x000000ffff097224 */ /* 0x004fc600078e0010 */
[----:B------:R-:W-:Y:S01]  /*2d400*/  STL.64 [R1+0x128], R18 ;  /* 0x0001281201007387 */ /* 0x000fe20000100a00 */
[----:B------:R-:W-:-:S03]  /*2d410*/  IMAD.MOV.U32 R8, RZ, RZ, R17 ;  /* 0x000000ffff087224 */ /* 0x000fc600078e0011 */
[----:B------:R-:W0:Y:S02]  /*2d420*/  LDSM.16.M88.4 R16, [R0+UR7+0x2800] ;  /* 0x002800070010783b */ /* 0x000e240008000200 */
[----:B0-----:R-:W-:Y:S02]  /*2d430*/  IMAD.MOV.U32 R11, RZ, RZ, R16 ;  /* 0x000000ffff0b7224 */ /* 0x001fe400078e0010 */
[----:B------:R-:W-:Y:S01]  /*2d440*/  IMAD.MOV.U32 R10, RZ, RZ, R17 ;  /* 0x000000ffff0a7224 */ /* 0x000fe200078e0011 */
[----:B------:R-:W-:Y:S04]  /*2d450*/  STL.64 [R1+0x118], R18 ;  /* 0x0001181201007387 */ /* 0x000fe80000100a00 */
[----:B------:R-:W-:Y:S04]  /*2d460*/  STL.64 [R1+0x1bf0], R10 ;  /* 0x001bf00a01007387 */ /* 0x000fe80000100a00 */
[----:B------:R0:W-:Y:S02]  /*2d470*/  STL.64 [R1+0x1be8], R8 ;  /* 0x001be80801007387 */ /* 0x0001e40000100a00 */
[----:B0-----:R-:W-:-:S02]  /*2d480*/  IMAD.MOV.U32 R8, RZ, RZ, R5 ;  /* 0x000000ffff087224 */ /* 0x001fc400078e0005 */
[----:B------:R-:W-:Y:S02]  /*2d490*/  IMAD.MOV.U32 R9, RZ, RZ, R4 ;  /* 0x000000ffff097224 */ /* 0x000fe400078e0004 */
        /* <DEDUP_REMOVED lines=8> */
[----:B------:R-:W2:Y:S04]  /*2d520*/  LDL.LU.64 R16, [R1+0x5e0] ;  /* 0x0005e00001107983 */ /* 0x000ea80000300a00 */
[----:B------:R-:W2:Y:S04]  /*2d530*/  LDL.LU.64 R18, [R1+0x5e8] ;  /* 0x0005e80001127983 */ /* 0x000ea80000300a00 */
[----:B------:R-:W0:Y:S04]  /*2d540*/  LDSM.16.M88.4 R4, [R0+UR7+0x3400] ;  /* 0x003400070004783b */ /* 0x000e280008000200 */
[----:B------:R-:W-:Y:S04]  /*2d550*/  STL.64 [R1+0x1c00], R22 ;  /* 0x001c001601007387 */ /* 0x000fe80000100a00 */
[----:B------:R1:W-:Y:S04]  /*2d560*/  STL.64 [R1+0x1bf8], R20 ;  /* 0x001bf81401007387 */ /* 0x0003e80000100a00 */
[----:B-1----:R-:W3:Y:S04]  /*2d570*/  LDL.LU.64 R20, [R1+0x3c0] ;  /* 0x0003c00001147983 */ /* 0x002ee80000300a00 */
[----:B------:R-:W4:Y:S04]  /*2d580*/  LDL.LU.64 R22, [R1+0x3c8] ;  /* 0x0003c80001167983 */ /* 0x000f280000300a00 */
[----:B----4-:R-:W-:Y:S04]  /*2d590*/  STL.64 [R1+0x1c10], R22 ;  /* 0x001c101601007387 */ /* 0x010fe80000100a00 */
[----:B---3--:R1:W-:Y:S04]  /*2d5a0*/  STL.64 [R1+0x1c08], R20 ;  /* 0x001c081401007387 */ /* 0x0083e80000100a00 */
[----:B0-----:R-:W-:Y:S01]  /*2d5b0*/  STL.64 [R1+0xe8], R6 ;  /* 0x0000e80601007387 */ /* 0x001fe20000100a00 */
[----:B-1----:R-:W-:-:S02]  /*2d5c0*/  IMAD.MOV.U32 R20, RZ, RZ, R3 ;  /* 0x000000ffff147224 */ /* 0x002fc400078e0003 */
[----:B------:R-:W-:Y:S02]  /*2d5d0*/  IMAD.MOV.U32 R21, RZ, RZ, R2 ;  /* 0x000000ffff157224 */ /* 0x000fe400078e0002 */
[----:B------:R-:W-:Y:S02]  /*2d5e0*/  IMAD.MOV.U32 R3, RZ, RZ, R4 ;  /* 0x000000ffff037224 */ /* 0x000fe400078e0004 */
[----:B------:R-:W-:Y:S02]  /*2d5f0*/  IMAD.MOV.U32 R2, RZ, RZ, R5 ;  /* 0x000000ffff027224 */ /* 0x000fe400078e0005 */
[----:B------:R-:W0:Y:S01]  /*2d600*/  LDSM.16.M88.4 R4, [R0+UR7+0x3800] ;  /* 0x003800070004783b */ /* 0x000e220008000200 */
[-C--:B--2---:R-:W-:Y:S01]  /*2d610*/  HMMA.16816.F32.BF16 R16, R12, R20.reuse, R16 ;  /* 0x000000140c10723c */ /* 0x084fe20000041810 */
[----:B0-----:R-:W-:Y:S02]  /*2d620*/  IMAD.MOV.U32 R11, RZ, RZ, R4 ;  /* 0x000000ffff0b7224 */ /* 0x001fe400078e0004 */
[----:B------:R-:W-:Y:S01]  /*2d630*/  IMAD.MOV.U32 R10, RZ, RZ, R5 ;  /* 0x000000ffff0a7224 */ /* 0x000fe200078e0005 */
[----:B------:R-:W-:Y:S04]  /*2d640*/  STL.64 [R1+0xd8], R6 ;  /* 0x0000d80601007387 */ /* 0x000fe80000100a00 */
[----:B------:R-:W0:Y:S04]  /*2d650*/  LDSM.16.M88.4 R4, [R0+UR7+0x4000] ;  /* 0x004000070004783b */ /* 0x000e280008000200 */
[----:B------:R-:W-:Y:S04]  /*2d660*/  STL.64 [R1+0x1c20], R10 ;  /* 0x001c200a01007387 */ /* 0x000fe80000100a00 */
[----:B------:R1:W-:Y:S04]  /*2d670*/  STL.64 [R1+0x1c18], R8 ;  /* 0x001c180801007387 */ /* 0x0003e80000100a00 */
[----:B-1----:R-:W2:Y:S04]  /*2d680*/  LDL.LU.64 R8, [R1+0x3d0] ;  /* 0x0003d00001087983 */ /* 0x002ea80000300a00 */
[----:B------:R-:W2:Y:S04]  /*2d690*/  LDL.LU.64 R10, [R1+0x3d8] ;  /* 0x0003d800010a7983 */ /* 0x000ea80000300a00 */
[----:B------:R-:W-:Y:S04]  /*2d6a0*/  STL.64 [R1+0x220], R16 ;  /* 0x0002201001007387 */ /* 0x000fe80000100a00 */
[----:B------:R1:W-:Y:S04]  /*2d6b0*/  STL.64 [R1+0x228], R18 ;  /* 0x0002281201007387 */ /* 0x0003e80000100a00 */
[----:B-1----:R-:W2:Y:S04]  /*2d6c0*/  LDL.LU.64 R18, [R1+0x1c30] ;  /* 0x001c300001127983 */ /* 0x002ea80000300a00 */
[----:B------:R-:W2:Y:S02]  /*2d6d0*/  LDL.LU.64 R16, [R1+0x1c28] ;  /* 0x001c280001107983 */ /* 0x000ea40000300a00 */
[----:B--2---:R-:W-:Y:S02]  /*2d6e0*/  HMMA.16816.F32.BF16 R20, R16, R20, R8 ;  /* 0x000000141014723c */ /* 0x004fe40000041808 */
[----:B------:R-:W2:Y:S04]  /*2d6f0*/  LDL.LU.64 R10, [R1+0x1c20] ;  /* 0x001c2000010a7983 */ /* 0x000ea80000300a00 */
[----:B------:R-:W3:-:S13]  /*2d700*/  LDL.LU.64 R8, [R1+0x1c18] ;  /* 0x001c180001087983 */ /* 0x000eda0000300a00 */
[----:B------:R-:W-:Y:S04]  /*2d710*/  STL.64 [R1+0x3d0], R20 ;  /* 0x0003d01401007387 */ /* 0x000fe80000100a00 */
[----:B------:R1:W-:Y:S04]  /*2d720*/  STL.64 [R1+0x3d8], R22 ;  /* 0x0003d81601007387 */ /* 0x0003e80000100a00 */
[----:B-1----:R-:W4:Y:S04]  /*2d730*/  LDL.LU.64 R22, [R1+0x1c10] ;  /* 0x001c100001167983 */ /* 0x002f280000300a00 */
[----:B------:R-:W4:Y:S04]  /*2d740*/  LDL.LU.64 R20, [R1+0x1c08] ;  /* 0x001c080001147983 */ /* 0x000f280000300a00 */
[----:B------:R-:W-:Y:S04]  /*2d750*/  STL.64 [R1+0xc8], R26 ;  /* 0x0000c81a01007387 */ /* 0x000fe80000100a00 */
[----:B------:R2:W-:Y:S02]  /*2d760*/  STL.64 [R1+0x1ae0], R24 ;  /* 0x001ae01801007387 */ /* 0x0005e40000100a00 */
[----:B--2---:R-:W-:-:S02]  /*2d770*/  IMAD.MOV.U32 R24, RZ, RZ, R11 ;  /* 0x000000ffff187224 */ /* 0x004fc400078e000b */
[----:B------:R-:W-:-:S05]  /*2d780*/  IMAD.MOV.U32 R25, RZ, RZ, R10 ;  /* 0x000000ffff197224 */ /* 0x000fca00078e000a */
[----:B------:R1:W-:Y:S04]  /*2d790*/  STL.64 [R1+0x1b08], R24 ;  /* 0x001b081801007387 */ /* 0x0003e80000100a00 */
[----:B-1----:R-:W3:Y:S04]  /*2d7a0*/  LDL.LU.64 R24, [R1+0x5b0] ;  /* 0x0005b00001187983 */ /* 0x002ee80000300a00 */
[----:B------:R-:W3:Y:S02]  /*2d7b0*/  LDL.LU.64 R26, [R1+0x5b8] ;  /* 0x0005b800011a7983 */ /* 0x000ee40000300a00 */
[----:B---3--:R-:W-:-:S15]  /*2d7c0*/  HMMA.16816.F32.BF16 R24, R12, R8, R24 ;  /* 0x000000080c18723c */ /* 0x008fde0000041818 */
[----:B------:R-:W-:-:S04]  /*2d7d0*/  NOP ;  /* 0x0000000000007918 */ /* 0x000fc80000000000 */
[----:B------:R1:W-:Y:S04]  /*2d7e0*/  STL.64 [R1+0x5b0], R24 ;  /* 0x0005b01801007387 */ /* 0x0003e80000100a00 */
[----:B------:R-:W-:Y:S01]  /*2d7f0*/  STL.64 [R1+0x5b8], R26 ;  /* 0x0005b81a01007387 */ /* 0x000fe20000100a00 */
[----:B-1----:R-:W-:Y:S02]  /*2d800*/  IMAD.MOV.U32 R24, RZ, RZ, R3 ;  /* 0x000000ffff187224 */ /* 0x002fe400078e0003 */
[----:B------:R-:W-:-:S05]  /*2d810*/  IMAD.MOV.U32 R25, RZ, RZ, R2 ;  /* 0x000000ffff197224 */ /* 0x000fca00078e0002 */
[----:B------:R1:W-:Y:S04]  /*2d820*/  STL.64 [R1+0x1b30], R24 ;  /* 0x001b301801007387 */ /* 0x0003e80000100a00 */
[----:B-1----:R-:W2:Y:S04]  /*2d830*/  LDL.LU.64 R24, [R1+0x130] ;  /* 0x0001300001187983 */ /* 0x002ea80000300a00 */
[----:B0-----:R-:W-:Y:S04]  /*2d840*/  STL.64 [R1+0xb8], R6 ;  /* 0x0000b80601007387 */ /* 0x001fe80000100a00 */
[----:B------:R0:W-:Y:S01]  /*2d850*/  STL.64 [R1+0x1ac8], R4 ;  /* 0x001ac80401007387 */ /* 0x0001e20000100a00 */
[----:B----4-:R-:W-:Y:S03]  /*2d860*/  HMMA.16816.F32.BF16 R8, R16, R8, R20 ;  /* 0x000000081008723c */ /* 0x010fe60000041814 */
[----:B0-----:R-:W2:Y:S04]  /*2d870*/  LDL.LU.64 R4, [R1+0x5a0] ;  /* 0x0005a00001047983 */ /* 0x001ea80000300a00 */
[----:B------:R-:W2:Y:S04]  /*2d880*/  LDL.LU.64 R6, [R1+0x5a8] ;  /* 0x0005a80001067983 */ /* 0x000ea80000300a00 */
[----:B------:R-:W3:Y:S04]  /*2d890*/  LDL.LU.64 R22, [R1+0x1c00] ;  /* 0x001c000001167983 */ /* 0x000ee80000300a00 */
[----:B------:R-:W4:Y:S04]  /*2d8a0*/  LDL.LU.64 R20, [R1+0x1bf8] ;  /* 0x001bf80001147983 */ /* 0x000f280000300a00 */
[----:B------:R-:W-:Y:S04]  /*2d8b0*/  STL.64 [R1+0x3c0], R8 ;  /* 0x0003c00801007387 */ /* 0x000fe80000100a00 */
[----:B------:R0:W-:Y:S04]  /*2d8c0*/  STL.64 [R1+0x3c8], R10 ;  /* 0x0003c80a01007387 */ /* 0x0001e80000100a00 */
[----:B0-----:R-:W4:Y:S04]  /*2d8d0*/  LDL.LU.64 R10, [R1+0x1bf0] ;  /* 0x001bf000010a7983 */ /* 0x001f280000300a00 */
[----:B------:R-:W4:Y:S01]  /*2d8e0*/  LDL.LU.64 R8, [R1+0x1be8] ;  /* 0x001be80001087983 */ /* 0x000f220000300a00 */
[----:B--2---:R-:W-:Y:S01]  /*2d8f0*/  HMMA.16816.F32.BF16 R4, R12, R24, R4 ;  /* 0x000000180c04723c */ /* 0x004fe20000041804 */
[----:B------:R-:W-:-:S02]  /*2d900*/  IMAD.MOV.U32 R3, RZ, RZ, R24 ;  /* 0x000000ffff037224 */ /* 0x000fc400078e0018 */
[----:B------:R-:W-:Y:S02]  /*2d910*/  IMAD.MOV.U32 R2, RZ, RZ, R25 ;  /* 0x000000ffff027224 */ /* 0x000fe400078e0019 */
[----:B---3--:R-:W-:Y:S02]  /*2d920*/  IMAD.MOV.U32 R24, RZ, RZ, R23 ;  /* 0x000000ffff187224 */ /* 0x008fe400078e0017 */
[----:B------:R-:W-:-:S12]  /*2d930*/  IMAD.MOV.U32 R25, RZ, RZ, R22 ;  /* 0x000000ffff197224 */ /* 0x000fd800078e0016 */
[----:B------:R-:W-:Y:S04]  /*2d940*/  STL.64 [R1+0x5a0], R4 ;  /* 0x0005a00401007387 */ /* 0x000fe80000100a00 */
[----:B------:R-:W-:Y:S04]  /*2d950*/  STL.64 [R1+0x5a8], R6 ;  /* 0x0005a80601007387 */ /* 0x000fe80000100a00 */
[----:B------:R-:W-:Y:S04]  /*2d960*/  STL.64 [R1+0x1bd8], R14 ;  /* 0x001bd80e01007387 */ /* 0x000fe80000100a00 */
[----:B------:R-:W-:Y:S04]  /*2d970*/  STL.64 [R1+0x1bd0], R12 ;  /* 0x001bd00c01007387 */ /* 0x000fe80000100a00 */
[----:B------:R4:W-:Y:S02]  /*2d980*/  STL.64 [R1+0x1b58], R24 ;  /* 0x001b581801007387 */ /* 0x0009e40000100a00 */
[----:B----4-:R-:W-:-:S02]  /*2d990*/  IMAD.MOV.U32 R24, RZ, RZ, R21 ;  /* 0x000000ffff187224 */ /* 0x010fc400078e0015 */
[----:B------:R-:W-:-:S05]  /*2d9a0*/  IMAD.MOV.U32 R25, RZ, RZ, R20 ;  /* 0x000000ffff197224 */ /* 0x000fca00078e0014 */
[----:B------:R0:W-:Y:S02]  /*2d9b0*/  STL.64 [R1+0x1b80], R24 ;  /* 0x001b801801007387 */ /* 0x0001e40000100a00 */
[----:B0-----:R-:W-:Y:S02]  /*2d9c0*/  IMAD.MOV.U32 R24, RZ, RZ, R11 ;  /* 0x000000ffff187224 */ /* 0x001fe400078e000b */
[----:B------:R-:W-:-:S05]  /*2d9d0*/  IMAD.MOV.U32 R25, RZ, RZ, R10 ;  /* 0x000000ffff197224 */ /* 0x000fca00078e000a */
[----:B------:R0:W-:Y:S02]  /*2d9e0*/  STL.64 [R1+0x1ba8], R24 ;  /* 0x001ba81801007387 */ /* 0x0001e40000100a00 */
[----:B0-----:R-:W-:Y:S02]  /*2d9f0*/  IMAD.MOV.U32 R24, RZ, RZ, R9 ;  /* 0x000000ffff187224 */ /* 0x001fe400078e0009 */
[----:B------:R-:W-:-:S05]  /*2da00*/  IMAD.MOV.U32 R25, RZ, RZ, R8 ;  /* 0x000000ffff197224 */ /* 0x000fca00078e0008 */
[----:B------:R0:W-:Y:S04]  /*2da10*/  STL.64 [R1+0x1be0], R24 ;  /* 0x001be01801007387 */ /* 0x0001e80000100a00 */
[----:B0-----:R-:W2:Y:S04]  /*2da20*/  LDL.LU.64 R24, [R1+0x3b0] ;  /* 0x0003b00001187983 */ /* 0x001ea80000300a00 */
[----:B------:R-:W2:Y:S04]  /*2da30*/  LDL.LU.64 R26, [R1+0x3b8] ;  /* 0x0003b800011a7983 */ /* 0x000ea80000300a00 */
[----:B------:R-:W3:Y:S04]  /*2da40*/  LDL.LU.64 R4, [R1+0x340] ;  /* 0x0003400001047983 */ /* 0x000ee80000300a00 */
[----:B------:R-:W4:Y:S04]  /*2da50*/  LDL.LU.64 R6, [R1+0x348] ;  /* 0x0003480001067983 */ /* 0x000f280000300a00 */
[----:B----4-:R-:W-:Y:S04]  /*2da60*/  STL.64 [R1+0x1ad8], R6 ;  /* 0x001ad80601007387 */ /* 0x010fe80000100a00 */
[----:B---3--:R0:W-:Y:S04]  /*2da70*/  STL.64 [R1+0x1ad0], R4 ;  /* 0x001ad00401007387 */ /* 0x0081e80000100a00 */
[----:B0-----:R-:W3:Y:S04]  /*2da80*/  LDL.LU.64 R4, [R1+0x530] ;  /* 0x0005300001047983 */ /* 0x001ee80000300a00 */
        /* <DEDUP_REMOVED lines=40> */
[----:B------:R-:W4:Y:S01]  /*2dd10*/  LDL.LU.64 R6, [R1+0x588] ;  /* 0x0005880001067983 */ /* 0x000f220000300a00 */
[----:B------:R-:W-:-:S02]  /*2dd20*/  IMAD.MOV.U32 R12, RZ, RZ, R3 ;  /* 0x000000ffff0c7224 */ /* 0x000fc400078e0003 */
[----:B------:R-:W-:Y:S01]  /*2dd30*/  IMAD.MOV.U32 R13, RZ, RZ, R2 ;  /* 0x000000ffff0d7224 */ /* 0x000fe200078e0002 */
[----:B----4-:R-:W-:Y:S04]  /*2dd40*/  STL.64 [R1+0x1bb8], R6 ;  /* 0x001bb80601007387 */ /* 0x010fe80000100a00 */
[----:B---3--:R0:W-:Y:S04]  /*2dd50*/  STL.64 [R1+0x1bb0], R4 ;  /* 0x001bb00401007387 */ /* 0x0081e80000100a00 */
[----:B0-----:R-:W3:Y:S04]  /*2dd60*/  LDL.LU.64 R4, [R1+0x3a0] ;  /* 0x0003a00001047983 */ /* 0x001ee80000300a00 */
[----:B------:R-:W4:Y:S01]  /*2dd70*/  LDL.LU.64 R6, [R1+0x3a8] ;  /* 0x0003a80001067983 */ /* 0x000f220000300a00 */
[----:B--2---:R-:W-:Y:S03]  /*2dd80*/  HMMA.16816.F32.BF16 R12, R16, R12, R24 ;  /* 0x0000000c100c723c */ /* 0x004fe60000041818 */
[----:B----4-:R-:W-:Y:S04]  /*2dd90*/  STL.64 [R1+0x1bc8], R6 ;  /* 0x001bc80601007387 */ /* 0x010fe80000100a00 */
[----:B---3--:R0:W-:Y:S04]  /*2dda0*/  STL.64 [R1+0x1bc0], R4 ;  /* 0x001bc00401007387 */ /* 0x0081e80000100a00 */
[----:B0-----:R-:W2:Y:S04]  /*2ddb0*/  LDL.LU.64 R4, [R1+0x590] ;  /* 0x0005900001047983 */ /* 0x001ea80000300a00 */
[----:B------:R-:W2:Y:S04]  /*2ddc0*/  LDL.LU.64 R6, [R1+0x598] ;  /* 0x0005980001067983 */ /* 0x000ea80000300a00 */
[----:B------:R-:W3:Y:S04]  /*2ddd0*/  LDL.LU.64 R20, [R1+0x520] ;  /* 0x0005200001147983 */ /* 0x000ee80000300a00 */
[----:B------:R-:W3:Y:S04]  /*2dde0*/  LDL.LU.64 R22, [R1+0x528] ;  /* 0x0005280001167983 */ /* 0x000ee80000300a00 */
[----:B------:R-:W4:Y:S04]  /*2ddf0*/  LDL.LU.64 R8, [R1+0x330] ;  /* 0x0003300001087983 */ /* 0x000f280000300a00 */
[----:B------:R-:W4:Y:S04]  /*2de00*/  LDL.LU.64 R10, [R1+0x338] ;  /* 0x00033800010a7983 */ /* 0x000f280000300a00 */
        /* <DEDUP_REMOVED lines=84> */
[----:B------:R-:W3:-:S15]  /*2e350*/  LDL.LU.64 R4, [R1+0x1ac8] ;  /* 0x001ac80001047983 */ /* 0x000ede0000300a00 */
[----:B------:R-:W-:Y:S02]  /*2e360*/  NOP ;  /* 0x0000000000007918 */ /* 0x000fe40000000000 */
[----:B------:R-:W-:Y:S04]  /*2e370*/  STL.64 [R1+0x340], R24 ;  /* 0x0003401801007387 */ /* 0x000fe80000100a00 */
[----:B------:R-:W-:Y:S04]  /*2e380*/  STL.64 [R1+0x348], R26 ;  /* 0x0003481a01007387 */ /* 0x000fe80000100a00 */
[----:B------:R-:W-:Y:S04]  /*2e390*/  STL.64 [R1+0x1ac0], R18 ;  /* 0x001ac01201007387 */ /* 0x000fe80000100a00 */
[----:B------:R-:W-:Y:S01]  /*2e3a0*/  LDSM.16.M88.4 R24, [R0+UR7+0x6400] ;  /* 0x006400070018783b */ /* 0x000fe20008000200 */
[-C--:B---3--:R-:W-:Y:S08]  /*2e3b0*/  HMMA.16816.F32.BF16 R20, R12, R4.reuse, R20 ;  /* 0x000000040c14723c */ /* 0x088ff00000041814 */
[----:B----4-:R-:W-:Y:S11]  /*2e3c0*/  HMMA.16816.F32.BF16 R4, R16, R4, R8 ;  /* 0x000000041004723c */ /* 0x010ff60000041808 */
[----:B------:R-:W-:Y:S04]  /*2e3d0*/  STL.64 [R1+0x520], R20 ;  /* 0x0005201401007387 */ /* 0x000fe80000100a00 */
[----:B------:R-:W-:Y:S04]  /*2e3e0*/  STL.64 [R1+0x528], R22 ;  /* 0x0005281601007387 */ /* 0x000fe80000100a00 */
[----:B------:R-:W-:Y:S04]  /*2e3f0*/  STL.64 [R1+0x1ab8], R16 ;  /* 0x001ab81001007387 */ /* 0x000fe80000100a00 */
[----:B------:R-:W0:Y:S04]  /*2e400*/  LDSM.16.M88.4 R16, [R0+UR7+0x4400] ;  /* 0x004400070010783b */ /* 0x000e280008000200 */
[----:B------:R-:W-:Y:S04]  /*2e410*/  STL.64 [R1+0x330], R4 ;  /* 0x0003300401007387 */ /* 0x000fe80000100a00 */
[----:B------:R-:W-:Y:S04]  /*2e420*/  STL.64 [R1+0x338], R6 ;  /* 0x0003380601007387 */ /* 0x000fe80000100a00 */
[----:B------:R-:W1:Y:S04]  /*2e430*/  LDSM.16.M88.4 R4, [R0+UR7+0x4800] ;  /* 0x004800070004783b */ /* 0x000e680008000200 */
[----:B------:R-:W-:Y:S04]  /*2e440*/  LDSM.16.M88.4 R20, [R0+UR7+0x5000] ;  /* 0x005000070014783b */ /* 0x000fe80008000200 */
[----:B0-----:R-:W-:Y:S04]  /*2e450*/  STL.64 [R1+0xa0], R16 ;  /* 0x0000a01001007387 */ /* 0x001fe80000100a00 */
[----:B------:R-:W-:Y:S04]  /*2e460*/  STL.64 [R1+0xa8], R18 ;  /* 0x0000a81201007387 */ /* 0x000fe80000100a00 */
[----:B------:R-:W0:Y:S01]  /*2e470*/  LDSM.16.M88.4 R16, [R0+UR7+0x4c00] ;  /* 0x004c00070010783b */ /* 0x000e220008000200 */
[----:B-1----:R-:W-:-:S03]  /*2e480*/  IMAD.MOV.U32 R9, RZ, RZ, R4 ;  /* 0x000000ffff097224 */ /* 0x002fc600078e0004 */
[----:B------:R-:W-:Y:S01]  /*2e490*/  STL.64 [R1+0x98], R6 ;  /* 0x0000980601007387 */ /* 0x000fe20000100a00 */
[----:B------:R-:W-:Y:S02]  /*2e4a0*/  IMAD.MOV.U32 R8, RZ, RZ, R5 ;  /* 0x000000ffff087224 */ /* 0x000fe400078e0005 */
[----:B0-----:R-:W-:Y:S01]  /*2e4b0*/  IMAD.MOV.U32 R5, RZ, RZ, R16 ;  /* 0x000000ffff057224 */ /* 0x001fe200078e0010 */
        /* <DEDUP_REMOVED lines=13> */
[----:B------:R0:W-:Y:S04]  /*2e590*/  STL.64 [R1+0x48], R18 ;  /* 0x0000481201007387 */ /* 0x0001e80000100a00 */
[----:B------:R-:W2:Y:S04]  /*2e5a0*/  LDL.LU.64 R16, [R1+0x510] ;  /* 0x0005100001107983 */ /* 0x000ea80000300a00 */
[----:B0-----:R-:W2:Y:S04]  /*2e5b0*/  LDL.LU.64 R18, [R1+0x518] ;  /* 0x0005180001127983 */ /* 0x001ea80000300a00 */
[----:B------:R-:W-:Y:S04]  /*2e5c0*/  STL.64 [R1+0x1ab0], R10 ;  /* 0x001ab00a01007387 */ /* 0x000fe80000100a00 */
[----:B------:R0:W-:Y:S04]  /*2e5d0*/  STL.64 [R1+0x1aa8], R8 ;  /* 0x001aa80801007387 */ /* 0x0001e80000100a00 */
[----:B0-----:R-:W3:Y:S04]  /*2e5e0*/  LDL.LU.64 R8, [R1+0x320] ;  /* 0x0003200001087983 */ /* 0x001ee80000300a00 */
[----:B------:R-:W3:Y:S04]  /*2e5f0*/  LDL.LU.64 R10, [R1+0x328] ;  /* 0x00032800010a7983 */ /* 0x000ee80000300a00 */
[----:B------:R0:W-:Y:S02]  /*2e600*/  STL.64 [R1+0x78], R22 ;  /* 0x0000781601007387 */ /* 0x0001e40000100a00 */
[----:B0-----:R-:W-:-:S02]  /*2e610*/  IMAD.MOV.U32 R22, RZ, RZ, R5 ;  /* 0x000000ffff167224 */ /* 0x001fc400078e0005 */
[----:B------:R-:W-:Y:S02]  /*2e620*/  IMAD.MOV.U32 R23, RZ, RZ, R4 ;  /* 0x000000ffff177224 */ /* 0x000fe400078e0004 */
[----:B------:R-:W0:Y:S04]  /*2e630*/  LDSM.16.M88.4 R4, [R0+UR7+0x6000] ;  /* 0x006000070004783b */ /* 0x000e280008000200 */
[----:B------:R0:W-:Y:S02]  /*2e640*/  STL.64 [R1+0x1a60], R20 ;  /* 0x001a601401007387 */ /* 0x0001e40000100a00 */
[----:B0-----:R-:W-:Y:S02]  /*2e650*/  IMAD.MOV.U32 R21, RZ, RZ, R4 ;  /* 0x000000ffff157224 */ /* 0x001fe400078e0004 */
[----:B------:R-:W-:Y:S01]  /*2e660*/  STL.64 [R1+0x38], R6 ;  /* 0x0000380601007387 */ /* 0x000fe20000100a00 */
[----:B------:R-:W-:-:S03]  /*2e670*/  IMAD.MOV.U32 R20, RZ, RZ, R5 ;  /* 0x000000ffff147224 */ /* 0x000fc600078e0005 */
[----:B------:R-:W0:Y:S04]  /*2e680*/  LDSM.16.M88.4 R4, [R0+UR7+0x6800] ;  /* 0x006800070004783b */ /* 0x000e280008000200 */
[----:B0-----:R-:W-:Y:S04]  /*2e690*/  STL.64 [R1+0x1aa0], R6 ;  /* 0x001aa00601007387 */ /* 0x001fe80000100a00 */
[----:B------:R0:W-:Y:S04]  /*2e6a0*/  STL.64 [R1+0x1a98], R4 ;  /* 0x001a980401007387 */ /* 0x0001e80000100a00 */
[----:B0-----:R-:W2:Y:S04]  /*2e6b0*/  LDL.LU R4, [R1+0xa0] ;  /* 0x0000a00001047983 */ /* 0x001ea80000300800 */
[----:B------:R-:W2:Y:S02]  /*2e6c0*/  LDL.LU R5, [R1+0xa4] ;  /* 0x0000a40001057983 */ /* 0x000ea40000300800 */
[----:B--2---:R-:W-:-:S15]  /*2e6d0*/  HMMA.16816.F32.BF16 R16, R12, R4, R16 ;  /* 0x000000040c10723c */ /* 0x004fde0000041810 */
[----:B------:R-:W-:-:S04]  /*2e6e0*/  NOP ;  /* 0x0000000000007918 */ /* 0x000fc80000000000 */
[----:B------:R-:W-:Y:S04]  /*2e6f0*/  STL.64 [R1+0x510], R16 ;  /* 0x0005101001007387 */ /* 0x000fe80000100a00 */
[----:B------:R0:W-:Y:S04]  /*2e700*/  STL.64 [R1+0x518], R18 ;  /* 0x0005181201007387 */ /* 0x0001e80000100a00 */
[----:B0-----:R-:W3:Y:S04]  /*2e710*/  LDL.LU.64 R18, [R1+0x1ac0] ;  /* 0x001ac00001127983 */ /* 0x001ee80000300a00 */
[----:B------:R-:W3:Y:S02]  /*2e720*/  LDL.LU.64 R16, [R1+0x1ab8] ;  /* 0x001ab80001107983 */ /* 0x000ee40000300a00 */
[----:B---3--:R-:W-:Y:S02]  /*2e730*/  HMMA.16816.F32.BF16 R4, R16, R4, R8 ;  /* 0x000000041004723c */ /* 0x008fe40000041808 */
[----:B------:R-:W2:Y:S04]  /*2e740*/  LDL.LU.64 R10, [R1+0x1ab0] ;  /* 0x001ab000010a7983 */ /* 0x000ea80000300a00 */
[----:B------:R-:W3:-:S13]  /*2e750*/  LDL.LU.64 R8, [R1+0x1aa8] ;  /* 0x001aa80001087983 */ /* 0x000eda0000300a00 */
[----:B------:R0:W-:Y:S04]  /*2e760*/  STL.64 [R1+0x320], R4 ;  /* 0x0003200401007387 */ /* 0x0001e80000100a00 */
[----:B------:R1:W-:Y:S04]  /*2e770*/  STL.64 [R1+0x328], R6 ;  /* 0x0003280601007387 */ /* 0x0003e80000100a00 */
[----:B0-----:R-:W4:Y:S04]  /*2e780*/  LDL.LU.64 R4, [R1+0x500] ;  /* 0x0005000001047983 */ /* 0x001f280000300a00 */
[----:B-1----:R-:W4:Y:S04]  /*2e790*/  LDL.LU.64 R6, [R1+0x508] ;  /* 0x0005080001067983 */ /* 0x002f280000300a00 */
[----:B------:R0:W-:Y:S04]  /*2e7a0*/  STL.64 [R1+0x28], R26 ;  /* 0x0000281a01007387 */ /* 0x0001e80000100a00 */
[----:B------:R1:W-:Y:S01]  /*2e7b0*/  STL.64 [R1+0x19b0], R24 ;  /* 0x0019b01801007387 */ /* 0x0003e20000100a00 */
[----:B0-----:R-:W-:-:S02]  /*2e7c0*/  IMAD.MOV.U32 R26, RZ, RZ, R22 ;  /* 0x000000ffff1a7224 */ /* 0x001fc400078e0016 */
[----:B-1----:R-:W-:Y:S02]  /*2e7d0*/  IMAD.MOV.U32 R24, RZ, RZ, R21 ;  /* 0x000000ffff187224 */ /* 0x002fe400078e0015 */
[----:B------:R-:W-:Y:S02]  /*2e7e0*/  IMAD.MOV.U32 R25, RZ, RZ, R20 ;  /* 0x000000ffff197224 */ /* 0x000fe400078e0014 */
[----:B------:R-:W-:Y:S01]  /*2e7f0*/  IMAD.MOV.U32 R27, RZ, RZ, R23 ;  /* 0x000000ffff1b7224 */ /* 0x000fe200078e0017 */
[----:B------:R-:W2:Y:S04]  /*2e800*/  LDL.LU.64 R20, [R1+0x300] ;  /* 0x0003000001147983 */ /* 0x000ea80000300a00 */
[----:B------:R-:W2:Y:S04]  /*2e810*/  LDL.LU.64 R22, [R1+0x308] ;  /* 0x0003080001167983 */ /* 0x000ea80000300a00 */
[----:B--2---:R-:W-:Y:S04]  /*2e820*/  STL.64 [R1+0x1a70], R22 ;  /* 0x001a701601007387 */ /* 0x004fe80000100a00 */
[----:B------:R0:W-:Y:S04]  /*2e830*/  STL.64 [R1+0x1a68], R20 ;  /* 0x001a681401007387 */ /* 0x0001e80000100a00 */
[----:B0-----:R-:W2:Y:S04]  /*2e840*/  LDL.LU.64 R20, [R1+0x4f0] ;  /* 0x0004f00001147983 */ /* 0x001ea80000300a00 */
[----:B------:R-:W2:Y:S04]  /*2e850*/  LDL.LU.64 R22, [R1+0x4f8] ;  /* 0x0004f80001167983 */ /* 0x000ea80000300a00 */
[----:B--2---:R0:W-:Y:S04]  /*2e860*/  STL.64 [R1+0x1a80], R22 ;  /* 0x001a801601007387 */ /* 0x0041e80000100a00 */
[----:B------:R3:W-:Y:S01]  /*2e870*/  STL.64 [R1+0x1a78], R20 ;  /* 0x001a781401007387 */ /* 0x0007e20000100a00 */
[----:B0-----:R-:W-:-:S02]  /*2e880*/  IMAD.MOV.U32 R22, RZ, RZ, R11 ;  /* 0x000000ffff167224 */ /* 0x001fc400078e000b */
[----:B---3--:R-:W-:Y:S02]  /*2e890*/  IMAD.MOV.U32 R20, RZ, RZ, R9 ;  /* 0x000000ffff147224 */ /* 0x008fe400078e0009 */
[----:B------:R-:W-:Y:S02]  /*2e8a0*/  IMAD.MOV.U32 R21, RZ, RZ, R8 ;  /* 0x000000ffff157224 */ /* 0x000fe400078e0008 */
[----:B------:R-:W-:Y:S01]  /*2e8b0*/  IMAD.MOV.U32 R23, RZ, RZ, R10 ;  /* 0x000000ffff177224 */ /* 0x000fe200078e000a */
[----:B------:R-:W2:Y:S04]  /*2e8c0*/  LDL.LU.64 R8, [R1+0x4d0] ;  /* 0x0004d00001087983 */ /* 0x000ea80000300a00 */
[----:B------:R-:W3:Y:S04]  /*2e8d0*/  LDL.LU.64 R10, [R1+0x4d8] ;  /* 0x0004d800010a7983 */ /* 0x000ee80000300a00 */
[----:B---3--:R-:W-:Y:S04]  /*2e8e0*/  STL.64 [R1+0x1a48], R10 ;  /* 0x001a480a01007387 */ /* 0x008fe80000100a00 */
[----:B--2---:R0:W-:Y:S04]  /*2e8f0*/  STL.64 [R1+0x1a40], R8 ;  /* 0x001a400801007387 */ /* 0x0041e80000100a00 */
[----:B0-----:R-:W2:Y:S04]  /*2e900*/  LDL.LU.64 R8, [R1+0x4e0] ;  /* 0x0004e00001087983 */ /* 0x001ea80000300a00 */
[----:B------:R-:W3:Y:S01]  /*2e910*/  LDL.LU.64 R10, [R1+0x4e8] ;  /* 0x0004e800010a7983 */ /* 0x000ee20000300a00 */
[----:B----4-:R-:W-:Y:S03]  /*2e920*/  HMMA.16816.F32.BF16 R4, R12, R20, R4 ;  /* 0x000000140c04723c */ /* 0x010fe60000041804 */
[----:B---3--:R-:W-:Y:S04]  /*2e930*/  STL.64 [R1+0x1a90], R10 ;  /* 0x001a900a01007387 */ /* 0x008fe80000100a00 */
[----:B--2---:R0:W-:Y:S04]  /*2e940*/  STL.64 [R1+0x1a88], R8 ;  /* 0x001a880801007387 */ /* 0x0041e80000100a00 */
[----:B0-----:R-:W2:Y:S04]  /*2e950*/  LDL.LU.64 R8, [R1+0x210] ;  /* 0x0002100001087983 */ /* 0x001ea80000300a00 */
[----:B------:R-:W2:Y:S04]  /*2e960*/  LDL.LU.64 R10, [R1+0x218] ;  /* 0x00021800010a7983 */ /* 0x000ea80000300a00 */
[----:B------:R0:W-:Y:S02]  /*2e970*/  STL.64 [R1+0x19d8], R24 ;  /* 0x0019d81801007387 */ /* 0x0001e40000100a00 */
[----:B0-----:R-:W-:-:S02]  /*2e980*/  IMAD.MOV.U32 R24, RZ, RZ, R22 ;  /* 0x000000ffff187224 */ /* 0x001fc400078e0016 */
[----:B------:R-:W-:-:S05]  /*2e990*/  IMAD.MOV.U32 R25, RZ, RZ, R23 ;  /* 0x000000ffff197224 */ /* 0x000fca00078e0017 */
[----:B------:R-:W-:Y:S04]  /*2e9a0*/  STL.64 [R1+0x1a00], R24 ;  /* 0x001a001801007387 */ /* 0x000fe80000100a00 */
[----:B------:R-:W-:Y:S04]  /*2e9b0*/  STL.64 [R1+0x500], R4 ;  /* 0x0005000401007387 */ /* 0x000fe80000100a00 */
[----:B------:R0:W-:Y:S04]  /*2e9c0*/  STL.64 [R1+0x508], R6 ;  /* 0x0005080601007387 */ /* 0x0001e80000100a00 */
[----:B0-----:R-:W3:Y:S04]  /*2e9d0*/  LDL.LU.64 R6, [R1+0x1aa0] ;  /* 0x001aa00001067983 */ /* 0x001ee80000300a00 */
[----:B------:R-:W4:Y:S01]  /*2e9e0*/  LDL.LU.64 R4, [R1+0x1a98] ;  /* 0x001a980001047983 */ /* 0x000f220000300a00 */
[----:B--2---:R-:W-:Y:S03]  /*2e9f0*/  HMMA.16816.F32.BF16 R20, R16, R20, R8 ;  /* 0x000000141014723c */ /* 0x004fe60000041808 */
[----:B---3--:R-:W-:Y:S04]  /*2ea00*/  STL.64 [R1+0x18], R6 ;  /* 0x0000180601007387 */ /* 0x008fe80000100a00 */
[----:B----4-:R0:W-:Y:S04]  /*2ea10*/  STL.64 [R1+0x1998], R4 ;  /* 0x0019980401007387 */ /* 0x0101e80000100a00 */
[----:B0-----:R-:W2:Y:S04]  /*2ea20*/  LDL.LU.64 R4, [R1+0x2f0] ;  /* 0x0002f00001047983 */ /* 0x001ea80000300a00 */
[----:B------:R-:W2:Y:S04]  /*2ea30*/  LDL.LU.64 R6, [R1+0x2f8] ;  /* 0x0002f80001067983 */ /* 0x000ea80000300a00 */
[----:B------:R-:W3:Y:S04]  /*2ea40*/  LDL.LU.64 R10, [R1+0x1a90] ;  /* 0x001a9000010a7983 */ /* 0x000ee80000300a00 */
[----:B------:R-:W3:Y:S04]  /*2ea50*/  LDL.LU.64 R8, [R1+0x1a88] ;  /* 0x001a880001087983 */ /* 0x000ee80000300a00 */
[----:B------:R-:W-:Y:S04]  /*2ea60*/  STL.64 [R1+0x310], R20 ;  /* 0x0003101401007387 */ /* 0x000fe80000100a00 */
[----:B------:R0:W-:Y:S04]  /*2ea70*/  STL.64 [R1+0x318], R22 ;  /* 0x0003181601007387 */ /* 0x0001e80000100a00 */
[----:B0-----:R-:W4:Y:S04]  /*2ea80*/  LDL.LU.64 R22, [R1+0x1a80] ;  /* 0x001a800001167983 */ /* 0x001f280000300a00 */
[----:B------:R-:W4:Y:S01]  /*2ea90*/  LDL.LU.64 R20, [R1+0x1a78] ;  /* 0x001a780001147983 */ /* 0x000f220000300a00 */
[----:B------:R-:W-:-:S02]  /*2eaa0*/  IMAD.MOV.U32 R24, RZ, RZ, R26 ;  /* 0x000000ffff187224 */ /* 0x000fc400078e001a */
[----:B------:R-:W-:-:S07]  /*2eab0*/  IMAD.MOV.U32 R25, RZ, RZ, R27 ;  /* 0x000000ffff197224 */ /* 0x000fce00078e001b */
[----:B----4-:R-:W-:-:S15]  /*2eac0*/  HMMA.16816.F32.BF16 R20, R12, R24, R20 ;  /* 0x000000180c14723c */ /* 0x010fde0000041814 */
[----:B------:R-:W-:-:S04]  /*2ead0*/  NOP ;  /* 0x0000000000007918 */ /* 0x000fc80000000000 */
[----:B------:R-:W-:Y:S04]  /*2eae0*/  STL.64 [R1+0x4f0], R20 ;  /* 0x0004f01401007387 */ /* 0x000fe80000100a00 */
[----:B------:R0:W-:Y:S04]  /*2eaf0*/  STL.64 [R1+0x4f8], R22 ;  /* 0x0004f81601007387 */ /* 0x0001e80000100a00 */
[----:B0-----:R-:W4:Y:S04]  /*2eb00*/  LDL.LU.64 R22, [R1+0x1a70] ;  /* 0x001a700001167983 */ /* 0x001f280000300a00 */
[----:B------:R-:W4:Y:S02]  /*2eb10*/  LDL.LU.64 R20, [R1+0x1a68] ;  /* 0x001a680001147983 */ /* 0x000f240000300a00 */
[----:B----4-:R-:W-:Y:S02]  /*2eb20*/  HMMA.16816.F32.BF16 R24, R16, R24, R20 ;  /* 0x000000181018723c */ /* 0x010fe40000041814 */
[----:B------:R-:W3:-:S15]  /*2eb30*/  LDL.LU.64 R20, [R1+0x1a60] ;  /* 0x001a600001147983 */ /* 0x000ede0000300a00 */
[----:B------:R-:W-:Y:S02]  /*2eb40*/  NOP ;  /* 0x0000000000007918 */ /* 0x000fe40000000000 */
[----:B------:R0:W-:Y:S04]  /*2eb50*/  STL.64 [R1+0x300], R24 ;  /* 0x0003001801007387 */ /* 0x0001e80000100a00 */
[----:B------:R-:W-:Y:S01]  /*2eb60*/  STL.64 [R1+0x308], R26 ;  /* 0x0003081a01007387 */ /* 0x000fe20000100a00 */
[----:B0-----:R-:W-:Y:S02]  /*2eb70*/  IMAD.MOV.U32 R24, RZ, RZ, R29 ;  /* 0x000000ffff187224 */ /* 0x001fe400078e001d */
[----:B------:R-:W-:Y:S01]  /*2eb80*/  IMAD.MOV.U32 R25, RZ, RZ, R28 ;  /* 0x000000ffff197224 */ /* 0x000fe200078e001c */
[----:B------:R-:W4:Y:S04]  /*2eb90*/  LDL.LU R29, [R1+0x1a58] ;  /* 0x001a5800011d7983 */ /* 0x000f280000300800 */
[----:B------:R-:W2:Y:S04]  /*2eba0*/  LDL.LU R28, [R1+0x1a54] ;  /* 0x001a5400011c7983 */ /* 0x000ea80000300800 */
[----:B------:R0:W-:Y:S02]  /*2ebb0*/  STL.64 [R1+0x1a28], R24 ;  /* 0x001a281801007387 */ /* 0x0001e40000100a00 */
[----:B0-----:R-:W-:-:S02]  /*2ebc0*/  IMAD.MOV.U32 R24, RZ, RZ, R3 ;  /* 0x000000ffff187224 */ /* 0x001fc400078e0003 */
[----:B------:R-:W4:Y:S01]  /*2ebd0*/  LDL.LU R3, [R1+0x1a50] ;  /* 0x001a500001037983 */ /* 0x000f220000300800 */
[----:B---3--:R-:W-:-:S15]  /*2ebe0*/  HMMA.16816.F32.BF16 R8, R12, R20, R8 ;  /* 0x000000140c08723c */ /* 0x008fde0000041808 */
[----:B------:R-:W-:-:S04]  /*2ebf0*/  NOP ;  /* 0x0000000000007918 */ /* 0x000fc80000000000 */
[----:B------:R-:W-:Y:S04]  /*2ec00*/  STL.64 [R1+0x4e0], R8 ;  /* 0x0004e00801007387 */ /* 0x000fe80000100a00 */
[----:B------:R0:W-:Y:S04]  /*2ec10*/  STL.64 [R1+0x4e8], R10 ;  /* 0x0004e80a01007387 */ /* 0x0001e80000100a00 */
[----:B0-----:R-:W3:Y:S04]  /*2ec20*/  LDL.LU.64 R10, [R1+0x1a48] ;  /* 0x001a4800010a7983 */ /* 0x001ee80000300a00 */
[----:B------:R-:W3:Y:S01]  /*2ec30*/  LDL.LU.64 R8, [R1+0x1a40] ;  /* 0x001a400001087983 */ /* 0x000ee20000300a00 */
[----:B------:R-:W-:Y:S01]  /*2ec40*/  IMAD.MOV.U32 R25, RZ, RZ, R2 ;  /* 0x000000ffff197224 */ /* 0x000fe200078e0002 */
[----:B--2---:R-:W-:Y:S02]  /*2ec50*/  HMMA.16816.F32.BF16 R20, R16, R20, R4 ;  /* 0x000000141014723c */ /* 0x004fe40000041804 */
[----:B------:R-:W-:-:S15]  /*2ec60*/  STL.64 [R1+0x1a38], R14 ;  /* 0x001a380e01007387 */ /* 0x000fde0000100a00 */
[----:B------:R-:W-:Y:S02]  /*2ec70*/  NOP ;  /* 0x0000000000007918 */ /* 0x000fe40000000000 */
[----:B------:R-:W-:Y:S04]  /*2ec80*/  STL.64 [R1+0x2f0], R20 ;  /* 0x0002f01401007387 */ /* 0x000fe80000100a00 */
[----:B------:R-:W-:Y:S04]  /*2ec90*/  STL.64 [R1+0x2f8], R22 ;  /* 0x0002f81601007387 */ /* 0x000fe80000100a00 */
[----:B------:R0:W-:Y:S01]  /*2eca0*/  STL.64 [R1+0x1a30], R12 ;  /* 0x001a300c01007387 */ /* 0x0001e20000100a00 */
[----:B---3--:R-:W-:-:S15]  /*2ecb0*/  HMMA.16816.F32.BF16 R4, R12, R24, R8 ;  /* 0x000000180c04723c */ /* 0x008fde0000041808 */
[----:B------:R-:W-:-:S04]  /*2ecc0*/  NOP ;  /* 0x0000000000007918 */ /* 0x000fc80000000000 */
[----:B------:R1:W-:Y:S04]  /*2ecd0*/  STL.64 [R1+0x4d0], R4 ;  /* 0x0004d00401007387 */ /* 0x0003e80000100a00 */
[----:B------:R2:W-:Y:S04]  /*2ece0*/  STL.64 [R1+0x4d8], R6 ;  /* 0x0004d80601007387 */ /* 0x0005e80000100a00 */
[----:B0-----:R-:W3:Y:S04]  /*2ecf0*/  LDL.LU.64 R12, [R1+0x2e0] ;  /* 0x0002e000010c7983 */ /* 0x001ee80000300a00 */
[----:B------:R-:W3:Y:S04]  /*2ed00*/  LDL.LU.64 R14, [R1+0x2e8] ;  /* 0x0002e800010e7983 */ /* 0x000ee80000300a00 */
[----:B-1----:R-:W3:Y:S04]  /*2ed10*/  LDL.LU.64 R4, [R1+0x2a0] ;  /* 0x0002a00001047983 */ /* 0x002ee80000300a00 */
[----:B--2---:R-:W2:Y:S04]  /*2ed20*/  LDL.LU.64 R6, [R1+0x2a8] ;  /* 0x0002a80001067983 */ /* 0x004ea80000300a00 */
[----:B--2---:R-:W-:Y:S04]  /*2ed30*/  STL.64 [R1+0x19a8], R6 ;  /* 0x0019a80601007387 */ /* 0x004fe80000100a00 */
[----:B---3--:R0:W-:Y:S04]  /*2ed40*/  STL.64 [R1+0x19a0], R4 ;  /* 0x0019a00401007387 */ /* 0x0081e80000100a00 */
[----:B0-----:R-:W2:Y:S04]  /*2ed50*/  LDL.LU.64 R4, [R1+0x490] ;  /* 0x0004900001047983 */ /* 0x001ea80000300a00 */
[----:B------:R-:W3:Y:S04]  /*2ed60*/  LDL.LU.64 R6, [R1+0x498] ;  /* 0x0004980001067983 */ /* 0x000ee80000300a00 */
[----:B---3--:R-:W-:Y:S04]  /*2ed70*/  STL.64 [R1+0x19c0], R6 ;  /* 0x0019c00601007387 */ /* 0x008fe80000100a00 */
[----:B--2---:R0:W-:Y:S04]  /*2ed80*/  STL.64 [R1+0x19b8], R4 ;  /* 0x0019b80401007387 */ /* 0x0041e80000100a00 */
        /* <DEDUP_REMOVED lines=13> */
[----:B------:R-:W3:Y:S01]  /*2ee60*/  LDL.LU.64 R6, [R1+0x4b8] ;  /* 0x0004b80001067983 */ /* 0x000ee20000300a00 */
[----:B------:R-:W-:Y:S03]  /*2ee70*/  HMMA.16816.F32.BF16 R24, R16, R24, R12 ;  /* 0x000000181018723c */ /* 0x000fe6000004180c */
[----:B---3--:R-:W-:Y:S04]  /*2ee80*/  STL.64 [R1+0x1a10], R6 ;  /* 0x001a100601007387 */ /* 0x008fe80000100a00 */
[----:B--2---:R0:W-:Y:S04]  /*2ee90*/  STL.64 [R1+0x1a08], R4 ;  /* 0x001a080401007387 */ /* 0x0041e80000100a00 */
[----:B0-----:R-:W2:Y:S04]  /*2eea0*/  LDL.LU.64 R4, [R1+0x2d0] ;  /* 0x0002d00001047983 */ /* 0x001ea80000300a00 */
[----:B------:R-:W3:Y:S04]  /*2eeb0*/  LDL.LU.64 R6, [R1+0x2d8] ;  /* 0x0002d80001067983 */ /* 0x000ee80000300a00 */
[----:B---3--:R-:W-:Y:S04]  /*2eec0*/  STL.64 [R1+0x1a20], R6 ;  /* 0x001a200601007387 */ /* 0x008fe80000100a00 */
[----:B--2---:R0:W-:Y:S04]  /*2eed0*/  STL.64 [R1+0x1a18], R4 ;  /* 0x001a180401007387 */ /* 0x0041e80000100a00 */
[----:B0-----:R-:W2:Y:S04]  /*2eee0*/  LDL.LU.64 R4, [R1+0x4c0] ;  /* 0x0004c00001047983 */ /* 0x001ea80000300a00 */
[----:B------:R-:W2:Y:S04]  /*2eef0*/  LDL.LU.64 R6, [R1+0x4c8] ;  /* 0x0004c80001067983 */ /* 0x000ea80000300a00 */
[----:B------:R-:W3:Y:S04]  /*2ef00*/  LDL.LU.64 R20, [R1+0x480] ;  /* 0x0004800001147983 */ /* 0x000ee80000300a00 */
[----:B------:R-:W3:Y:S04]  /*2ef10*/  LDL.LU.64 R22, [R1+0x488] ;  /* 0x0004880001167983 */ /* 0x000ee80000300a00 */
[----:B------:R-:W2:Y:S04]  /*2ef20*/  LDL.LU.64 R8, [R1+0x290] ;  /* 0x0002900001087983 */ /* 0x000ea80000300a00 */
[----:B------:R-:W2:Y:S04]  /*2ef30*/  LDL.LU.64 R10, [R1+0x298] ;  /* 0x00029800010a7983 */ /* 0x000ea80000300a00 */
[----:B------:R-:W2:Y:S04]  /*2ef40*/  LDL.LU.64 R14, [R1+0x1a38] ;  /* 0x001a3800010e7983 */ /* 0x000ea80000300a00 */
[----:B------:R-:W2:Y:S04]  /*2ef50*/  LDL.LU.64 R12, [R1+0x1a30] ;  /* 0x001a3000010c7983 */ /* 0x000ea80000300a00 */
        /* <DEDUP_REMOVED lines=25> */
[----:B------:R-:W-:Y:S04]  /*2f0f0*/  STL [R1+0x2c8], R26 ;  /* 0x0002c81a01007387 */ /* 0x000fe80000100800 */
[----:B0-----:R-:W2:Y:S01]  /*2f100*/  LDL.LU.64 R24, [R1+0x19d8] ;  /* 0x0019d80001187983 */ /* 0x001ea20000300a00 */
[----:B------:R-:W-:-:S05]  /*2f110*/  IMAD.MOV.U32 R2, RZ, RZ, R27 ;  /* 0x000000ffff027224 */ /* 0x000fca00078e001b */
[----:B------:R-:W-:Y:S01]  /*2f120*/  STL [R1+0x1480], R2 ;  /* 0x0014800201007387 */ /* 0x000fe20000100800 */
        /* <DEDUP_REMOVED lines=23> */
[----:B------:R-:W-:Y:S01]  /*2f2a0*/  IMAD.MOV.U32 R2, RZ, RZ, R25 ;  /* 0x000000ffff027224 */ /* 0x000fe200078e0019 */
[----:B------:R-:W-:Y:S04]  /*2f2b0*/  STL [R1+0x2a0], R24 ;  /* 0x0002a01801007387 */ /* 0x000fe80000100800 */
[----:B------:R-:W-:Y:S04]  /*2f2c0*/  STL.64 [R1+0x2a8], R26 ;  /* 0x0002a81a01007387 */ /* 0x000fe80000100a00 */
[----:B------:R-:W0:Y:S04]  /*2f2d0*/  LDSM.16.M88.4 R24, [R0+UR7+0x7000] ;  /* 0x007000070018783b */ /* 0x000e280008000200 */
[----:B------:R1:W-:Y:S01]  /*2f2e0*/  STL [R1+0x1488], R2 ;  /* 0x0014880201007387 */ /* 0x0003e20000100800 */
[-C--:B---3--:R-:W-:Y:S08]  /*2f2f0*/  HMMA.16816.F32.BF16 R20, R12, R4.reuse, R20 ;  /* 0x000000040c14723c */ /* 0x088ff00000041814 */
[----:B------:R-:W-:Y:S01]  /*2f300*/  HMMA.16816.F32.BF16 R4, R16, R4, R8 ;  /* 0x000000041004723c */ /* 0x000fe20000041808 */
[----:B------:R-:W-:-:S15]  /*2f310*/  LDSM.16.M88.4 R8, [R0+UR7+0x7800] ;  /* 0x007800070008783b */ /* 0x000fde0008000200 */
[----:B------:R-:W-:-:S03]  /*2f320*/  NOP ;  /* 0x0000000000007918 */ /* 0x000fc60000000000 */
[----:B------:R-:W-:Y:S04]  /*2f330*/  STL [R1+0x294], R5 ;  /* 0x0002940501007387 */ /* 0x000fe80000100800 */
[----:B------:R-:W-:Y:S04]  /*2f340*/  STL.64 [R1+0x480], R20 ;  /* 0x0004801401007387 */ /* 0x000fe80000100a00 */
[----:B------:R-:W-:Y:S04]  /*2f350*/  STL.64 [R1+0x488], R22 ;  /* 0x0004881601007387 */ /* 0x000fe80000100a00 */
[----:B------:R-:W-:Y:S04]  /*2f360*/  STL.64 [R1+0x298], R6 ;  /* 0x0002980601007387 */ /* 0x000fe80000100a00 */
[----:B------:R-:W-:Y:S04]  /*2f370*/  STL.64 [R1+0x1950], R18 ;  /* 0x0019501201007387 */ /* 0x000fe80000100a00 */
[----:B------:R2:W-:Y:S01]  /*2f380*/  STL.64 [R1+0x1948], R16 ;  /* 0x0019481001007387 */ /* 0x0005e20000100a00 */
[----:B-1----:R-:W-:-:S03]  /*2f390*/  IMAD.MOV.U32 R2, RZ, RZ, R4 ;  /* 0x000000ffff027224 */ /* 0x002fc600078e0004 */
[----:B------:R-:W1:Y:S04]  /*2f3a0*/  LDSM.16.M88.4 R20, [R0+UR7+0x7400] ;  /* 0x007400070014783b */ /* 0x000e680008000200 */
[----:B------:R-:W-:Y:S04]  /*2f3b0*/  LDSM.16.M88.4 R4, [R0+UR7+0x7c00] ;  /* 0x007c00070004783b */ /* 0x000fe80008000200 */
[----:B--2---:R-:W2:Y:S04]  /*2f3c0*/  LDL.LU.64 R16, [R1+0x440] ;  /* 0x0004400001107983 */ /* 0x004ea80000300a00 */
[----:B------:R-:W3:Y:S04]  /*2f3d0*/  LDL.LU.64 R18, [R1+0x448] ;  /* 0x0004480001127983 */ /* 0x000ee80000300a00 */
[----:B---3--:R-:W-:Y:S04]  /*2f3e0*/  STL.64 [R1+0x1960], R18 ;  /* 0x0019601201007387 */ /* 0x008fe80000100a00 */
[----:B--2---:R2:W-:Y:S04]  /*2f3f0*/  STL.64 [R1+0x1958], R16 ;  /* 0x0019581001007387 */ /* 0x0045e80000100a00 */
[----:B--2---:R-:W2:Y:S04]  /*2f400*/  LDL.LU.64 R16, [R1+0x450] ;  /* 0x0004500001107983 */ /* 0x004ea80000300a00 */
[----:B------:R-:W3:Y:S04]  /*2f410*/  LDL.LU.64 R18, [R1+0x458] ;  /* 0x0004580001127983 */ /* 0x000ee80000300a00 */
[----:B---3--:R-:W-:Y:S04]  /*2f420*/  STL.64 [R1+0x1970], R18 ;  /* 0x0019701201007387 */ /* 0x008fe80000100a00 */
[----:B--2---:R2:W-:Y:S04]  /*2f430*/  STL.64 [R1+0x1968], R16 ;  /* 0x0019681001007387 */ /* 0x0045e80000100a00 */
[----:B--2---:R-:W2:Y:S04]  /*2f440*/  LDL.LU.64 R16, [R1+0x460] ;  /* 0x0004600001107983 */ /* 0x004ea80000300a00 */
[----:B------:R-:W3:Y:S04]  /*2f450*/  LDL.LU.64 R18, [R1+0x468] ;  /* 0x0004680001127983 */ /* 0x000ee80000300a00 */
[----:B---3--:R-:W-:Y:S04]  /*2f460*/  STL.64 [R1+0x1980], R18 ;  /* 0x0019801201007387 */ /* 0x008fe80000100a00 */
[----:B--2---:R-:W-:Y:S04]  /*2f470*/  STL.64 [R1+0x1978], R16 ;  /* 0x0019781001007387 */ /* 0x004fe80000100a00 */
[----:B------:R2:W-:Y:S04]  /*2f480*/  STL [R1+0x148c], R2 ;  /* 0x00148c0201007387 */ /* 0x0005e80000100800 */
[----:B------:R-:W3:Y:S04]  /*2f490*/  LDSM.16.M88.4 R16, [R0+UR7+0x6c00] ;  /* 0x006c00070010783b */ /* 0x000ee80008000200 */
[----:B--2---:R-:W2:Y:S04]  /*2f4a0*/  LDL R2, [R1+0xea4] ;  /* 0x000ea40001027983 */ /* 0x004ea80000100800 */
[----:B0-----:R-:W-:Y:S04]  /*2f4b0*/  STL.64 [R1+0x1990], R26 ;  /* 0x0019901a01007387 */ /* 0x001fe80000100a00 */
[----:B------:R0:W-:Y:S04]  /*2f4c0*/  STL.64 [R1+0x1988], R24 ;  /* 0x0019881801007387 */ /* 0x0001e80000100a00 */
[----:B0-----:R-:W2:Y:S04]  /*2f4d0*/  LDL.LU.64 R24, [R1+0x470] ;  /* 0x0004700001187983 */ /* 0x001ea80000300a00 */
[----:B------:R-:W2:Y:S04]  /*2f4e0*/  LDL.LU.64 R26, [R1+0x478] ;  /* 0x00047800011a7983 */ /* 0x000ea80000300a00 */
[----:B-1----:R-:W-:Y:S04]  /*2f4f0*/  STL [R1+0x16f4], R23 ;  /* 0x0016f41701007387 */ /* 0x002fe80000100800 */
[----:B---3--:R-:W-:Y:S04]  /*2f500*/  STL.64 [R1+0x8], R18 ;  /* 0x0000081201007387 */ /* 0x008fe80000100a00 */
[----:B------:R0:W-:Y:S04]  /*2f510*/  STL [R1+0x1768], R10 ;  /* 0x0017680a01007387 */ /* 0x0001e80000100800 */
[----:B------:R-:W-:Y:S04]  /*2f520*/  STL [R1+0x16f0], R11 ;  /* 0x0016f00b01007387 */ /* 0x000fe80000100800 */
[----:B------:R1:W-:Y:S01]  /*2f530*/  STL [R1+0x12f0], R0 ;  /* 0x0012f00001007387 */ /* 0x0003e20000100800 */
[----:B0-----:R-:W-:-:S02]  /*2f540*/  IMAD.MOV.U32 R10, RZ, RZ, R16 ;  /* 0x000000ffff0a7224 */ /* 0x001fc400078e0010 */
[----:B-1----:R-:W-:Y:S01]  /*2f550*/  IMAD.MOV.U32 R0, RZ, RZ, R17 ;  /* 0x000000ffff007224 */ /* 0x002fe200078e0011 */
[----:B--2---:R-:W-:-:S15]  /*2f560*/  HMMA.16816.F32.BF16 R24, R12, R16, R24 ;  /* 0x000000100c18723c */ /* 0x004fde0000041818 */
[----:B------:R-:W-:-:S04]  /*2f570*/  NOP ;  /* 0x0000000000007918 */ /* 0x000fc80000000000 */
[----:B------:R-:W-:Y:S04]  /*2f580*/  STL.64 [R1+0x470], R24 ;  /* 0x0004701801007387 */ /* 0x000fe80000100a00 */
[----:B------:R0:W-:Y:S04]  /*2f590*/  STL.64 [R1+0x478], R26 ;  /* 0x0004781a01007387 */ /* 0x0001e80000100a00 */
[----:B0-----:R-:W2:Y:S04]  /*2f5a0*/  LDL.LU.64 R26, [R1+0x1990] ;  /* 0x00199000011a7983 */ /* 0x001ea80000300a00 */
[----:B------:R-:W3:Y:S04]  /*2f5b0*/  LDL.LU.64 R24, [R1+0x1988] ;  /* 0x0019880001187983 */ /* 0x000ee80000300a00 */
[----:B------:R-:W3:Y:S04]  /*2f5c0*/  LDL.LU.64 R18, [R1+0x1980] ;  /* 0x0019800001127983 */ /* 0x000ee80000300a00 */
[----:B------:R-:W3:Y:S02]  /*2f5d0*/  LDL.LU.64 R16, [R1+0x1978] ;  /* 0x0019780001107983 */ /* 0x000ee40000300a00 */
[----:B---3--:R-:W-:-:S15]  /*2f5e0*/  HMMA.16816.F32.BF16 R16, R12, R24, R16 ;  /* 0x000000180c10723c */ /* 0x008fde0000041810 */
[----:B------:R-:W-:-:S04]  /*2f5f0*/  NOP ;  /* 0x0000000000007918 */ /* 0x000fc80000000000 */
[----:B------:R-:W-:Y:S04]  /*2f600*/  STL.64 [R1+0x460], R16 ;  /* 0x0004601001007387 */ /* 0x000fe80000100a00 */
[----:B------:R0:W-:Y:S04]  /*2f610*/  STL.64 [R1+0x468], R18 ;  /* 0x0004681201007387 */ /* 0x0001e80000100a00 */
[----:B0-----:R-:W3:Y:S04]  /*2f620*/  LDL.LU.64 R18, [R1+0x1970] ;  /* 0x0019700001127983 */ /* 0x001ee80000300a00 */
[----:B------:R-:W3:Y:S04]  /*2f630*/  LDL.LU.64 R16, [R1+0x1968] ;  /* 0x0019680001107983 */ /* 0x000ee80000300a00 */
[----:B--2---:R-:W-:Y:S04]  /*2f640*/  STL.64 [R1+0x1930], R26 ;  /* 0x0019301a01007387 */ /* 0x004fe80000100a00 */
[----:B------:R-:W-:Y:S01]  /*2f650*/  STL.64 [R1+0x1928], R24 ;  /* 0x0019281801007387 */ /* 0x000fe20000100a00 */
[----:B---3--:R-:W-:-:S15]  /*2f660*/  HMMA.16816.F32.BF16 R16, R12, R20, R16 ;  /* 0x000000140c10723c */ /* 0x008fde0000041810 */
[----:B------:R-:W-:-:S04]  /*2f670*/  NOP ;  /* 0x0000000000007918 */ /* 0x000fc80000000000 */
[----:B------:R-:W-:Y:S04]  /*2f680*/  STL.64 [R1+0x450], R16 ;  /* 0x0004501001007387 */ /* 0x000fe80000100a00 */
[----:B------:R0:W-:Y:S04]  /*2f690*/  STL.64 [R1+0x458], R18 ;  /* 0x0004581201007387 */ /* 0x0001e80000100a00 */
[----:B0-----:R-:W2:Y:S04]  /*2f6a0*/  LDL.LU.64 R18, [R1+0x1960] ;  /* 0x0019600001127983 */ /* 0x001ea80000300a00 */
[----:B------:R-:W2:Y:S04]  /*2f6b0*/  LDL.LU.64 R16, [R1+0x1958] ;  /* 0x0019580001107983 */ /* 0x000ea80000300a00 */
[----:B------:R-:W-:Y:S04]  /*2f6c0*/  STL [R1+0x1920], R22 ;  /* 0x0019201601007387 */ /* 0x000fe80000100800 */
[----:B------:R0:W-:Y:S04]  /*2f6d0*/  STL.64 [R1+0x1918], R20 ;  /* 0x0019181401007387 */ /* 0x0001e80000100a00 */
[----:B0-----:R-:W3:Y:S04]  /*2f6e0*/  LDL.LU.64 R20, [R1+0x5d0] ;  /* 0x0005d00001147983 */ /* 0x001ee80000300a00 */
[----:B------:R-:W3:Y:S01]  /*2f6f0*/  LDL.LU.64 R22, [R1+0x5d8] ;  /* 0x0005d80001167983 */ /* 0x000ee20000300a00 */
[----:B------:R-:W-:Y:S01]  /*2f700*/  IMAD.MOV.U32 R24, RZ, RZ, R10 ;  /* 0x000000ffff187224 */ /* 0x000fe200078e000a */
[C---:B--2---:R-:W-:Y:S08]  /*2f710*/  HMMA.16816.F32.BF16 R16, R12.reuse, R8, R16 ;  /* 0x000000080c10723c */ /* 0x044ff00000041810 */
[----:B---3--:R-:W-:Y:S01]  /*2f720*/  HMMA.16816.F32.BF16 R20, R12, R4, R20 ;  /* 0x000000040c14723c */ /* 0x008fe20000041814 */
[----:B------:R-:W0:Y:S10]  /*2f730*/  LDSM.16.MT88.4 R12, [R2+UR6+0x8400] ;  /* 0x00840006020c783b */ /* 0x000e340008004200 */
[----:B------:R-:W-:Y:S04]  /*2f740*/  STL.64 [R1+0x440], R16 ;  /* 0x0004401001007387 */ /* 0x000fe80000100a00 */
[----:B------:R1:W-:Y:S04]  /*2f750*/  STL.64 [R1+0x448], R18 ;  /* 0x0004481201007387 */ /* 0x0003e80000100a00 */
[----:B-1----:R-:W2:Y:S04]  /*2f760*/  LDL.LU.64 R18, [R1+0x1950] ;  /* 0x0019500001127983 */ /* 0x002ea80000300a00 */
[----:B------:R-:W2:Y:S01]  /*2f770*/  LDL.LU.64 R16, [R1+0x1948] ;  /* 0x0019480001107983 */ /* 0x000ea20000300a00 */
[----:B------:R-:W-:-:S03]  /*2f780*/  IMAD.MOV.U32 R10, RZ, RZ, R23 ;  /* 0x000000ffff0a7224 */ /* 0x000fc600078e0017 */
[----:B------:R1:W-:Y:S04]  /*2f790*/  STL.64 [R1+0x210], R20 ;  /* 0x0002101401007387 */ /* 0x0003e80000100a00 */
[----:B------:R3:W-:Y:S04]  /*2f7a0*/  STL [R1+0x218], R22 ;  /* 0x0002181601007387 */ /* 0x0007e80000100800 */
[----:B-1----:R-:W2:Y:S04]  /*2f7b0*/  LDL.LU.64 R20, [R1+0x1f0] ;  /* 0x0001f00001147983 */ /* 0x002ea80000300a00 */
[----:B---3--:R-:W3:Y:S01]  /*2f7c0*/  LDL.LU.64 R22, [R1+0x1f8] ;  /* 0x0001f80001167983 */ /* 0x008ee20000300a00 */
[----:B------:R-:W-:-:S03]  /*2f7d0*/  IMAD.MOV.U32 R25, RZ, RZ, R0 ;  /* 0x000000ffff197224 */ /* 0x000fc600078e0000 */
[----:B---3--:R-:W-:Y:S04]  /*2f7e0*/  STL.64 [R1+0x1940], R22 ;  /* 0x0019401601007387 */ /* 0x008fe80000100a00 */
[----:B--2---:R1:W-:Y:S04]  /*2f7f0*/  STL.64 [R1+0x1938], R20 ;  /* 0x0019381401007387 */ /* 0x0043e80000100a00 */
[----:B-1----:R-:W2:Y:S04]  /*2f800*/  LDL.LU.64 R20, [R1+0x200] ;  /* 0x0002000001147983 */ /* 0x002ea80000300a00 */
[----:B------:R-:W2:Y:S04]  /*2f810*/  LDL.LU.64 R22, [R1+0x208] ;  /* 0x0002080001167983 */ /* 0x000ea80000300a00 */
[----:B------:R-:W-:Y:S04]  /*2f820*/  STL [R1+0x1910], R10 ;  /* 0x0019100a01007387 */ /* 0x000fe80000100800 */
[----:B------:R1:W-:Y:S04]  /*2f830*/  STL.64 [R1+0x1908], R8 ;  /* 0x0019080801007387 */ /* 0x0003e80000100a00 */
[----:B-1----:R-:W3:Y:S04]  /*2f840*/  LDL.LU.64 R8, [R1+0x1e0] ;  /* 0x0001e00001087983 */ /* 0x002ee80000300a00 */
[----:B------:R-:W3:Y:S04]  /*2f850*/  LDL.LU.64 R10, [R1+0x1e8] ;  /* 0x0001e800010a7983 */ /* 0x000ee80000300a00 */
[----:B------:R-:W-:Y:S04]  /*2f860*/  STL.64 [R1+0x1900], R6 ;  /* 0x0019000601007387 */ /* 0x000fe80000100a00 */
[----:B------:R1:W-:Y:S04]  /*2f870*/  STL.64 [R1+0x18f8], R4 ;  /* 0x0018f80401007387 */ /* 0x0003e80000100a00 */
[----:B-1----:R-:W3:Y:S04]  /*2f880*/  LDL.LU.64 R4, [R1+0x1d0] ;  /* 0x0001d00001047983 */ /* 0x002ee80000300a00 */
[----:B------:R-:W3:Y:S04]  /*2f890*/  LDL.LU.64 R6, [R1+0x1d8] ;  /* 0x0001d80001067983 */ /* 0x000ee80000300a00 */
[----:B0-----:R-:W-:Y:S04]  /*2f8a0*/  STL.64 [R1+0x18e8], R14 ;  /* 0x0018e80e01007387 */ /* 0x001fe80000100a00 */
[----:B------:R0:W-:Y:S04]  /*2f8b0*/  STL.64 [R1+0x18e0], R12 ;  /* 0x0018e00c01007387 */ /* 0x0001e80000100a00 */
[----:B0-----:R-:W3:Y:S04]  /*2f8c0*/  LDL.LU.64 R12, [R1+0x1c0] ;  /* 0x0001c000010c7983 */ /* 0x001ee80000300a00 */
[----:B------:R-:W3:Y:S01]  /*2f8d0*/  LDL.LU.64 R14, [R1+0x1c8] ;  /* 0x0001c800010e7983 */ /* 0x000ee20000300a00 */
[----:B--2---:R-:W-:Y:S03]  /*2f8e0*/  HMMA.16816.F32.BF16 R24, R16, R24, R20 ;  /* 0x000000181018723c */ /* 0x004fe60000041814 */
[----:B------:R-:W2:Y:S04]  /*2f8f0*/  LDL.LU.64 R22, [R1+0x1940] ;  /* 0x0019400001167983 */ /* 0x000ea80000300a00 */
[----:B------:R-:W2:-:S12]  /*2f900*/  LDL.LU.64 R20, [R1+0x1938] ;  /* 0x0019380001147983 */ /* 0x000e980000300a00 */
[----:B------:R-:W-:Y:S04]  /*2f910*/  STL.64 [R1+0x200], R24 ;  /* 0x0002001801007387 */ /* 0x000fe80000100a00 */
[----:B------:R0:W-:Y:S01]  /*2f920*/  STL [R1+0x208], R26 ;  /* 0x0002081a01007387 */ /* 0x0001e20000100800 */
[----:B------:R-:W-:-:S03]  /*2f930*/  IMAD.MOV.U32 R0, RZ, RZ, R27 ;  /* 0x000000ffff007224 */ /* 0x000fc600078e001b */
[----:B0-----:R-:W2:Y:S04]  /*2f940*/  LDL.LU.64 R26, [R1+0x1930] ;  /* 0x00193000011a7983 */ /* 0x001ea80000300a00 */
[----:B------:R-:W2:Y:S04]  /*2f950*/  LDL.LU.64 R24, [R1+0x1928] ;  /* 0x0019280001187983 */ /* 0x000ea80000300a00 */
[----:B------:R-:W-:Y:S01]  /*2f960*/  STL [R1+0x1490], R0 ;  /* 0x0014900001007387 */ /* 0x000fe20000100800 */
[----:B--2---:R-:W-:-:S15]  /*2f970*/  HMMA.16816.F32.BF16 R20, R16, R24, R20 ;  /* 0x000000181014723c */ /* 0x004fde0000041814 */
[----:B------:R-:W-:-:S04]  /*2f980*/  NOP ;  /* 0x0000000000007918 */ /* 0x000fc80000000000 */
[----:B------:R-:W-:Y:S04]  /*2f990*/  STL.64 [R1+0x1f0], R20 ;  /* 0x0001f01401007387 */ /* 0x000fe80000100a00 */
[----:B------:R0:W-:Y:S04]  /*2f9a0*/  STL.64 [R1+0x1f8], R22 ;  /* 0x0001f81601007387 */ /* 0x0001e80000100a00 */
[----:B0-----:R-:W2:Y:S04]  /*2f9b0*/  LDL.LU R22, [R1+0x1920] ;  /* 0x0019200001167983 */ /* 0x001ea80000300800 */
[----:B------:R-:W3:Y:S04]  /*2f9c0*/  LDL.LU.64 R20, [R1+0x1918] ;  /* 0x0019180001147983 */ /* 0x000ee80000300a00 */
[----:B------:R0:W-:Y:S04]  /*2f9d0*/  STL.64 [R1+0x18d8], R26 ;  /* 0x0018d81a01007387 */ /* 0x0001e80000100a00 */
[----:B0-----:R-:W2:Y:S01]  /*2f9e0*/  LDL.LU.64 R26, [R1+0x1b8] ;  /* 0x0001b800011a7983 */ /* 0x001ea20000300a00 */
[----:B---3--:R-:W-:-:S15]  /*2f9f0*/  HMMA.16816.F32.BF16 R8, R16, R20, R8 ;  /* 0x000000141008723c */ /* 0x008fde0000041808 */
[----:B------:R-:W-:-:S04]  /*2fa00*/  NOP ;  /* 0x0000000000007918 */ /* 0x000fc80000000000 */
[----:B------:R-:W-:Y:S04]  /*2fa10*/  STL.64 [R1+0x1e0], R8 ;  /* 0x0001e00801007387 */ /* 0x000fe80000100a00 */
[----:B------:R0:W-:Y:S04]  /*2fa20*/  STL.64 [R1+0x1e8], R10 ;  /* 0x0001e80a01007387 */ /* 0x0001e80000100a00 */
[----:B0-----:R-:W3:Y:S04]  /*2fa30*/  LDL.LU R10, [R1+0x1910] ;  /* 0x00191000010a7983 */ /* 0x001ee80000300800 */
[----:B------:R-:W2:Y:S02]  /*2fa40*/  LDL.LU.64 R8, [R1+0x1908] ;  /* 0x0019080001087983 */ /* 0x000ea40000300a00 */
[----:B--2---:R-:W-:-:S15]  /*2fa50*/  HMMA.16816.F32.BF16 R4, R16, R8, R4 ;  /* 0x000000081004723c */ /* 0x004fde0000041804 */
[----:B------:R-:W-:-:S04]  /*2fa60*/  NOP ;  /* 0x0000000000007918 */ /* 0x000fc80000000000 */
[----:B------:R-:W-:Y:S04]  /*2fa70*/  STL.64 [R1+0x1d0], R4 ;  /* 0x0001d00401007387 */ /* 0x000fe80000100a00 */
[----:B------:R0:W-:Y:S04]  /*2fa80*/  STL.64 [R1+0x1d8], R6 ;  /* 0x0001d80601007387 */ /* 0x0001e80000100a00 */
[----:B0-----:R-:W2:Y:S04]  /*2fa90*/  LDL.LU.64 R6, [R1+0x1900] ;  /* 0x0019000001067983 */ /* 0x001ea80000300a00 */
[----:B------:R-:W2:Y:S04]  /*2faa0*/  LDL.LU.64 R4, [R1+0x18f8] ;  /* 0x0018f80001047983 */ /* 0x000ea80000300a00 */
[----:B---3--:R0:W-:Y:S04]  /*2fab0*/  STL [R1+0x18c8], R10 ;  /* 0x0018c80a01007387 */ /* 0x0081e80000100800 */
[----:B0-----:R-:W3:Y:S01]  /*2fac0*/  LDL.LU.64 R10, [R1+0x1a8] ;  /* 0x0001a800010a7983 */ /* 0x001ee20000300a00 */
[----:B--2---:R-:W-:Y:S03]  /*2fad0*/  HMMA.16816.F32.BF16 R16, R16, R4, R12 ;  /* 0x000000041010723c */ /* 0x004fe6000004180c */
[----:B---3--:R4:W-:Y:S04]  /*2fae0*/  STL.64 [R1+0x18d0], R10 ;  /* 0x0018d00a01007387 */ /* 0x0089e80000100a00 */
[----:B------:R-:W2:Y:S04]  /*2faf0*/  LDL.LU R8, [R1+0x280] ;  /* 0x0002800001087983 */ /* 0x000ea80000300800 */
[----:B------:R-:W2:Y:S01]  /*2fb00*/  LDL.LU R9, [R1+0x284] ;  /* 0x0002840001097983 */ /* 0x000ea20000300800 */
[----:B----4-:R-:W-:-:S02]  /*2fb10*/  IMAD.MOV.U32 R10, RZ, RZ, R3 ;  /* 0x000000ffff0a7224 */ /* 0x010fc400078e0003 */
[----:B------:R-:W-:Y:S01]  /*2fb20*/  IMAD.MOV.U32 R11, RZ, RZ, R28 ;  /* 0x000000ffff0b7224 */ /* 0x000fe200078e001c */
[----:B------:R-:W3:Y:S04]  /*2fb30*/  LDL.LU R3, [R1+0x18f4] ;  /* 0x0018f40001037983 */ /* 0x000ee80000300800 */
[----:B------:R-:W4:Y:S04]  /*2fb40*/  LDL.LU R28, [R1+0x18f0] ;  /* 0x0018f000011c7983 */ /* 0x000f280000300800 */
[----:B------:R-:W2:Y:S04]  /*2fb50*/  LDL.LU.64 R14, [R1+0x18e8] ;  /* 0x0018e800010e7983 */ /* 0x000ea80000300a00 */
[----:B------:R-:W2:Y:S04]  /*2fb60*/  LDL.LU.64 R12, [R1+0x18e0] ;  /* 0x0018e000010c7983 */ /* 0x000ea80000300a00 */
[----:B------:R-:W-:Y:S01]  /*2fb70*/  STL.64 [R1+0x1c0], R16 ;  /* 0x0001c01001007387 */ /* 0x000fe20000100a00 */
[----:B------:R-:W-:-:S02]  /*2fb80*/  IMAD.MOV.U32 R2, RZ, RZ, R19 ;  /* 0x000000ffff027224 */ /* 0x000fc400078e0013 */
[----:B------:R-:W-:Y:S01]  /*2fb90*/  IMAD.MOV.U32 R0, RZ, RZ, R18 ;  /* 0x000000ffff007224 */ /* 0x000fe200078e0012 */
[----:B------:R0:W-:Y:S04]  /*2fba0*/  STL.64 [R1+0x18c0], R6 ;  /* 0x0018c00601007387 */ /* 0x0001e80000100a00 */
[----:B------:R-:W3:Y:S04]  /*2fbb0*/  LDL.LU R4, [R1+0x270] ;  /* 0x0002700001047983 */ /* 0x000ee80000300800 */
[----:B------:R-:W3:Y:S01]  /*2fbc0*/  LDL.LU R5, [R1+0x274] ;  /* 0x0002740001057983 */ /* 0x000ee20000300800 */
[----:B------:R-:W-:-:S02]  /*2fbd0*/  IMAD.MOV.U32 R21, RZ, RZ, R26 ;  /* 0x000000ffff157224 */ /* 0x000fc400078e001a */
[----:B------:R-:W-:Y:S01]  /*2fbe0*/  IMAD.MOV.U32 R20, RZ, RZ, R27 ;  /* 0x000000ffff147224 */ /* 0x000fe200078e001b */
[----:B0-----:R-:W3:Y:S04]  /*2fbf0*/  LDL.LU R6, [R1+0x278] ;  /* 0x0002780001067983 */ /* 0x001ee80000300800 */
[----:B------:R-:W-:Y:S04]  /*2fc00*/  STL [R1+0x1498], R2 ;  /* 0x0014980201007387 */ /* 0x000fe80000100800 */
[----:B------:R-:W-:Y:S01]  /*2fc10*/  STL [R1+0x1494], R0 ;  /* 0x0014940001007387 */ /* 0x000fe20000100800 */
[----:B------:R-:W-:Y:S01]  /*2fc20*/  IMAD.MOV.U32 R7, RZ, RZ, R29 ;  /* 0x000000ffff077224 */ /* 0x000fe200078e001d */
[----:B--2---:R-:W-:Y:S02]  /*2fc30*/  HMMA.16816.F32.BF16 R8, R12, R26, R8 ;  /* 0x0000001a0c08723c */ /* 0x004fe40000041808 */
[----:B------:R-:W2:-:S15]  /*2fc40*/  LDL.LU.64 R26, [R1+0x18d8] ;  /* 0x0018d800011a7983 */ /* 0x000e9e0000300a00 */
[----:B------:R-:W-:Y:S02]  /*2fc50*/  NOP ;  /* 0x0000000000007918 */ /* 0x000fe40000000000 */
[----:B------:R-:W-:Y:S01]  /*2fc60*/  STL.64 [R1+0x280], R8 ;  /* 0x0002800801007387 */ /* 0x000fe20000100a00 */
[----:B------:R-:W-:-:S03]  /*2fc70*/  IMAD.MOV.U32 R29, RZ, RZ, R10 ;  /* 0x000000ffff1d7224 */ /* 0x000fc600078e000a */
[----:B------:R0:W-:Y:S04]  /*2fc80*/  STL.64 [R1+0x288], R10 ;  /* 0x0002880a01007387 */ /* 0x0001e80000100a00 */
[----:B0-----:R-:W2:Y:S01]  /*2fc90*/  LDL.LU.64 R10, [R1+0x18d0] ;  /* 0x0018d000010a7983 */ /* 0x001ea20000300a00 */
[----:B---3--:R-:W-:Y:S02]  /*2fca0*/  IMAD.MOV.U32 R19, RZ, RZ, R3 ;  /* 0x000000ffff137224 */ /* 0x008fe400078e0003 */
[----:B------:R-:W-:Y:S02]  /*2fcb0*/  IMAD.MOV.U32 R3, RZ, RZ, R8 ;  /* 0x000000ffff037224 */ /* 0x000fe400078e0008 */
[----:B------:R-:W-:-:S03]  /*2fcc0*/  IMAD.MOV.U32 R25, RZ, RZ, R9 ;  /* 0x000000ffff197224 */ /* 0x000fc600078e0009 */
[----:B------:R-:W-:Y:S04]  /*2fcd0*/  STL [R1+0x12fc], R3 ;  /* 0x0012fc0301007387 */ /* 0x000fe80000100800 */
[----:B------:R-:W-:Y:S04]  /*2fce0*/  STL [R1+0x12f8], R25 ;  /* 0x0012f81901007387 */ /* 0x000fe80000100800 */
[----:B------:R-:W-:Y:S01]  /*2fcf0*/  STL [R1+0x12f4], R29 ;  /* 0x0012f41d01007387 */ /* 0x000fe20000100800 */
[----:B--2---:R-:W-:Y:S01]  /*2fd00*/  HMMA.16816.F32.BF16 R4, R12, R10, R4 ;  /* 0x0000000a0c04723c */ /* 0x004fe20000041804 */
[----:B------:R-:W-:-:S02]  /*2fd10*/  IMAD.MOV.U32 R23, RZ, RZ, R10 ;  /* 0x000000ffff177224 */ /* 0x000fc400078e000a */
[----:B------:R-:W2:-:S15]  /*2fd20*/  LDL.LU R10, [R1+0x18c8] ;  /* 0x0018c800010a7983 */ /* 0x000e9e0000300800 */
[----:B------:R-:W-:Y:S01]  /*2fd30*/  NOP ;  /* 0x0000000000007918 */ /* 0x000fe20000000000 */
[----:B------:R-:W-:Y:S04]  /*2fd40*/  STL.64 [R1+0x270], R4 ;  /* 0x0002700401007387 */ /* 0x000fe80000100a00 */
[----:B------:R0:W-:Y:S01]  /*2fd50*/  STL.64 [R1+0x278], R6 ;  /* 0x0002780601007387 */ /* 0x0001e20000100a00 */
[----:B------:R-:W-:-:S03]  /*2fd60*/  IMAD.MOV.U32 R24, RZ, RZ, R4 ;  /* 0x000000ffff187224 */ /* 0x000fc600078e0004 */
[----:B0-----:R-:W3:Y:S04]  /*2fd70*/  LDL.LU.64 R6, [R1+0x18c0] ;  /* 0x0018c00001067983 */ /* 0x001ee80000300a00 */
[----:B--2---:R0:W-:Y:S04]  /*2fd80*/  STL.64 [R1+0x18b8], R10 ;  /* 0x0018b80a01007387 */ /* 0x0041e80000100a00 */
[----:B------:R-:W2:Y:S04]  /*2fd90*/  LDL.LU R8, [R1+0x250] ;  /* 0x0002500001087983 */ /* 0x000ea80000300800 */
[----:B------:R-:W2:Y:S04]  /*2fda0*/  LDL.LU R9, [R1+0x254] ;  /* 0x0002540001097983 */ /* 0x000ea80000300800 */
[----:B0-----:R-:W2:Y:S04]  /*2fdb0*/  LDL.LU R10, [R1+0x258] ;  /* 0x00025800010a7983 */ /* 0x001ea80000300800 */
[----:B------:R-:W2:Y:S04]  /*2fdc0*/  LDL.LU R11, [R1+0x25c] ;  /* 0x00025c00010b7983 */ /* 0x000ea80000300800 */
[----:B------:R0:W-:Y:S04]  /*2fdd0*/  STL.64 [R1+0x1700], R22 ;  /* 0x0017001601007387 */ /* 0x0001e80000100a00 */
[----:B------:R-:W-:Y:S04]  /*2fde0*/  STL.64 [R1+0x16f8], R20 ;  /* 0x0016f81401007387 */ /* 0x000fe80000100a00 */
[----:B0-----:R-:W3:Y:S04]  /*2fdf0*/  LDL R22, [R1+0x198] ;  /* 0x0001980001167983 */ /* 0x001ee80000100800 */
[----:B------:R-:W3:Y:S04]  /*2fe00*/  LDL R23, [R1+0x19c] ;  /* 0x00019c0001177983 */ /* 0x000ee80000100800 */
[----:B------:R0:W-:Y:S04]  /*2fe10*/  STL [R1+0x1304], R24 ;  /* 0x0013041801007387 */ /* 0x0001e80000100800 */
[----:B------:R1:W-:Y:S04]  /*2fe20*/  STL.64 [R1+0x1760], R26 ;  /* 0x0017601a01007387 */ /* 0x0003e80000100a00 */
[----:B0-----:R-:W3:Y:S04]  /*2fe30*/  LDL.LU R24, [R1+0x260] ;  /* 0x0002600001187983 */ /* 0x001ee80000300800 */
[----:B------:R-:W3:Y:S04]  /*2fe40*/  LDL.LU R25, [R1+0x264] ;  /* 0x0002640001197983 */ /* 0x000ee80000300800 */
[----:B-1----:R-:W3:Y:S04]  /*2fe50*/  LDL.LU R26, [R1+0x268] ;  /* 0x00026800011a7983 */ /* 0x002ee80000300800 */
[----:B------:R-:W3:Y:S01]  /*2fe60*/  LDL.LU R27, [R1+0x26c] ;  /* 0x00026c00011b7983 */ /* 0x000ee20000300800 */
[----:B----4-:R-:W-:-:S02]  /*2fe70*/  IMAD.MOV.U32 R18, RZ, RZ, R28 ;  /* 0x000000ffff127224 */ /* 0x010fc400078e001c */
[----:B------:R-:W-:-:S05]  /*2fe80*/  IMAD.MOV.U32 R28, RZ, RZ, R5 ;  /* 0x000000ffff1c7224 */ /* 0x000fca00078e0005 */
[----:B------:R-:W-:Y:S01]  /*2fe90*/  STL [R1+0x1300], R28 ;  /* 0x0013001c01007387 */ /* 0x000fe20000100800 */
[C---:B--2---:R-:W-:Y:S08]  /*2fea0*/  HMMA.16816.F32.BF16 R8, R12.reuse, R18, R8 ;  /* 0x000000120c08723c */ /* 0x044ff00000041808 */
[----:B---3--:R-:W-:Y:S01]  /*2feb0*/  HMMA.16816.F32.BF16 R24, R12, R22, R24 ;  /* 0x000000160c18723c */ /* 0x008fe20000041818 */
[----:B------:R-:W2:-:S15]  /*2fec0*/  LDL R22, [R1+0x108] ;  /* 0x0001080001167983 */ /* 0x000e9e0000100800 */
[----:B------:R-:W-:-:S03]  /*2fed0*/  NOP ;  /* 0x0000000000007918 */ /* 0x000fc60000000000 */
[----:B------:R0:W-:Y:S04]  /*2fee0*/  STL.64 [R1+0x260], R24 ;  /* 0x0002601801007387 */ /* 0x0001e80000100a00 */
[----:B------:R1:W-:Y:S04]  /*2fef0*/  STL.64 [R1+0x268], R26 ;  /* 0x0002681a01007387 */ /* 0x0003e80000100a00 */
[----:B------:R-:W-:Y:S04]  /*2ff00*/  STL.64 [R1+0x610], R8 ;  /* 0x0006100801007387 */ /* 0x000fe80000100a00 */
[----:B------:R-:W-:Y:S04]  /*2ff10*/  STL.64 [R1+0x618], R10 ;  /* 0x0006180a01007387 */ /* 0x000fe80000100a00 */
[----:B------:R-:W2:Y:S04]  /*2ff20*/  LDL R23, [R1+0x10c] ;  /* 0x00010c0001177983 */ /* 0x000ea80000100800 */
[----:B--2---:R2:W-:Y:S04]  /*2ff30*/  STL.64 [R1+0x1840], R22 ;  /* 0x0018401601007387 */ /* 0x0045e80000100a00 */
[----:B0-----:R-:W3:Y:S04]  /*2ff40*/  LDL.LU R24, [R1+0x570] ;  /* 0x0005700001187983 */ /* 0x001ee80000300800 */
[----:B------:R-:W3:Y:S04]  /*2ff50*/  LDL.LU R25, [R1+0x574] ;  /* 0x0005740001197983 */ /* 0x000ee80000300800 */
[----:B-1----:R-:W4:Y:S04]  /*2ff60*/  LDL.LU R26, [R1+0x578] ;  /* 0x00057800011a7983 */ /* 0x002f280000300800 */
[----:B------:R-:W4:Y:S04]  /*2ff70*/  LDL.LU R27, [R1+0x57c] ;  /* 0x00057c00011b7983 */ /* 0x000f280000300800 */
[----:B----4-:R-:W-:Y:S04]  /*2ff80*/  STL.64 [R1+0x1850], R26 ;  /* 0x0018501a01007387 */ /* 0x010fe80000100a00 */
[----:B---3--:R-:W-:Y:S04]  /*2ff90*/  STL.64 [R1+0x1848], R24 ;  /* 0x0018481801007387 */ /* 0x008fe80000100a00 */
[----:B--2---:R-:W2:Y:S04]  /*2ffa0*/  LDL R22, [R1+0x128] ;  /* 0x0001280001167983 */ /* 0x004ea80000100800 */
[----:B------:R-:W2:Y:S04]  /*2ffb0*/  LDL R23, [R1+0x12c] ;  /* 0x00012c0001177983 */ /* 0x000ea80000100800 */
[----:B--2---:R0:W-:Y:S04]  /*2ffc0*/  STL.64 [R1+0x1858], R22 ;  /* 0x0018581601007387 */ /* 0x0041e80000100a00 */
[----:B0-----:R-:W2:Y:S04]  /*2ffd0*/  LDL.LU.64 R22, [R1+0x138] ;  /* 0x0001380001167983 */ /* 0x001ea80000300a00 */
[----:B--2---:R-:W-:Y:S04]  /*2ffe0*/  STL.64 [R1+0x1870], R22 ;  /* 0x0018701601007387 */ /* 0x004fe80000100a00 */
[----:B------:R-:W2:Y:S04]  /*2fff0*/  LDL.LU R24, [R1+0x590] ;  /* 0x0005900001187983 */ /* 0x000ea80000300800 */
[----:B------:R-:W2:Y:S04]  /*30000*/  LDL.LU R25, [R1+0x594] ;  /* 0x0005940001197983 */ /* 0x000ea80000300800 */
[----:B------:R-:W3:Y:S04]  /*30010*/  LDL.LU R26, [R1+0x598] ;  /* 0x00059800011a7983 */ /* 0x000ee80000300800 */
[----:B------:R-:W3:Y:S04]  /*30020*/  LDL.LU R27, [R1+0x59c] ;  /* 0x00059c00011b7983 */ /* 0x000ee80000300800 */
[----:B------:R-:W4:Y:S04]  /*30030*/  LDL.LU.64 R10, [R1+0x178] ;  /* 0x00017800010a7983 */ /* 0x000f280000300a00 */
[----:B------:R-:W2:Y:S04]  /*30040*/  LDL R19, [R1+0xea0] ;  /* 0x000ea00001137983 */ /* 0x000ea80000100800 */
[----:B--2---:R0:W-:Y:S04]  /*30050*/  STL [R1+0x1888], R19 ;  /* 0x0018881301007387 */ /* 0x0041e80000100800 */
[----:B0-----:R-:W2:Y:S04]  /*30060*/  LDL.LU.64 R18, [R1+0x158] ;  /* 0x0001580001127983 */ /* 0x001ea80000300a00 */
[----:B--2---:R0:W-:Y:S04]  /*30070*/  STL.64 [R1+0x1898], R18 ;  /* 0x0018981201007387 */ /* 0x0041e80000100a00 */
[----:B0-----:R-:W2:Y:S04]  /*30080*/  LDL R18, [R1+0x168] ;  /* 0x0001680001127983 */ /* 0x001ea80000100800 */
[----:B------:R-:W2:Y:S04]  /*30090*/  LDL R19, [R1+0x16c] ;  /* 0x00016c0001137983 */ /* 0x000ea80000100800 */
[----:B--2---:R0:W-:Y:S04]  /*300a0*/  STL.64 [R1+0x18b0], R18 ;  /* 0x0018b01201007387 */ /* 0x0041e80000100a00 */
[----:B------:R-:W4:Y:S04]  /*300b0*/  LDL.LU R16, [R1+0x240] ;  /* 0x0002400001107983 */ /* 0x000f280000300800 */
[----:B------:R-:W4:Y:S04]  /*300c0*/  LDL.LU R17, [R1+0x244] ;  /* 0x0002440001117983 */ /* 0x000f280000300800 */
[----:B0-----:R-:W4:Y:S04]  /*300d0*/  LDL.LU R18, [R1+0x248] ;  /* 0x0002480001127983 */ /* 0x001f280000300800 */
[----:B------:R-:W4:Y:S04]  /*300e0*/  LDL.LU R19, [R1+0x24c] ;  /* 0x00024c0001137983 */ /* 0x000f280000300800 */
[----:B------:R-:W2:Y:S04]  /*300f0*/  LDL R22, [R1+0x148] ;  /* 0x0001480001167983 */ /* 0x000ea80000100800 */
[----:B------:R-:W2:Y:S04]  /*30100*/  LDL R23, [R1+0x14c] ;  /* 0x00014c0001177983 */ /* 0x000ea80000100800 */
[----:B--2---:R0:W-:Y:S04]  /*30110*/  STL.64 [R1+0x1890], R22 ;  /* 0x0018901601007387 */ /* 0x0041e80000100a00 */
[----:B------:R-:W2:Y:S04]  /*30120*/  LDL.LU R20, [R1+0x220] ;  /* 0x0002200001147983 */ /* 0x000ea80000300800 */
[----:B------:R-:W2:Y:S04]  /*30130*/  LDL.LU R21, [R1+0x224] ;  /* 0x0002240001157983 */ /* 0x000ea80000300800 */
[----:B0-----:R-:W2:Y:S04]  /*30140*/  LDL.LU R22, [R1+0x228] ;  /* 0x0002280001167983 */ /* 0x001ea80000300800 */
[----:B------:R-:W2:Y:S01]  /*30150*/  LDL.LU R23, [R1+0x22c] ;  /* 0x00022c0001177983 */ /* 0x000ea20000300800 */
[----:B----4-:R-:W-:Y:S03]  /*30160*/  HMMA.16816.F32.BF16 R16, R12, R10, R16 ;  /* 0x0000000a0c10723c */ /* 0x010fe60000041810 */
[----:B--2---:R-:W-:Y:S04]  /*30170*/  STL.64 [R1+0x18a8], R22 ;  /* 0x0018a81601007387 */ /* 0x004fe80000100a00 */
[----:B------:R0:W-:Y:S04]  /*30180*/  STL.64 [R1+0x18a0], R20 ;  /* 0x0018a01401007387 */ /* 0x0001e80000100a00 */
[----:B0-----:R-:W2:Y:S04]  /*30190*/  LDL.LU R20, [R1+0x230] ;  /* 0x0002300001147983 */ /* 0x001ea80000300800 */
[----:B------:R-:W2:Y:S04]  /*301a0*/  LDL.LU R21, [R1+0x234] ;  /* 0x0002340001157983 */ /* 0x000ea80000300800 */
[----:B------:R-:W2:Y:S04]  /*301b0*/  LDL.LU R22, [R1+0x238] ;  /* 0x0002380001167983 */ /* 0x000ea80000300800 */
[----:B------:R-:W2:Y:S04]  /*301c0*/  LDL.LU R23, [R1+0x23c] ;  /* 0x00023c0001177983 */ /* 0x000ea80000300800 */
[----:B---3--:R-:W-:Y:S04]  /*301d0*/  STL.64 [R1+0x1868], R26 ;  /* 0x0018681a01007387 */ /* 0x008fe80000100a00 */
[----:B------:R0:W-:Y:S04]  /*301e0*/  STL.64 [R1+0x1860], R24 ;  /* 0x0018601801007387 */ /* 0x0001e80000100a00 */
[----:B0-----:R-:W3:Y:S04]  /*301f0*/  LDL.LU R24, [R1+0x5a0] ;  /* 0x0005a00001187983 */ /* 0x001ee80000300800 */
[----:B------:R-:W3:Y:S04]  /*30200*/  LDL.LU R25, [R1+0x5a4] ;  /* 0x0005a40001197983 */ /* 0x000ee80000300800 */
[----:B------:R-:W4:Y:S04]  /*30210*/  LDL.LU R26, [R1+0x5a8] ;  /* 0x0005a800011a7983 */ /* 0x000f280000300800 */
[----:B------:R-:W4:Y:S01]  /*30220*/  LDL.LU R27, [R1+0x5ac] ;  /* 0x0005ac00011b7983 */ /* 0x000f220000300800 */
[----:B------:R-:W-:-:S02]  /*30230*/  IMAD.MOV.U32 R5, RZ, RZ, R10 ;  /* 0x000000ffff057224 */ /* 0x000fc400078e000a */
[----:B------:R-:W-:Y:S01]  /*30240*/  IMAD.MOV.U32 R4, RZ, RZ, R11 ;  /* 0x000000ffff047224 */ /* 0x000fe200078e000b */
[----:B----4-:R-:W-:Y:S04]  /*30250*/  STL.64 [R1+0x1880], R26 ;  /* 0x0018801a01007387 */ /* 0x010fe80000100a00 */
[----:B---3--:R0:W-:Y:S04]  /*30260*/  STL.64 [R1+0x1878], R24 ;  /* 0x0018781801007387 */ /* 0x0081e80000100a00 */
[----:B0-----:R-:W3:Y:S04]  /*30270*/  LDL.LU R24, [R1+0x5b0] ;  /* 0x0005b00001187983 */ /* 0x001ee80000300800 */
[----:B------:R-:W3:Y:S04]  /*30280*/  LDL.LU R25, [R1+0x5b4] ;  /* 0x0005b40001197983 */ /* 0x000ee80000300800 */
[----:B------:R-:W3:Y:S04]  /*30290*/  LDL.LU R26, [R1+0x5b8] ;  /* 0x0005b800011a7983 */ /* 0x000ee80000300800 */
[----:B------:R-:W3:Y:S04]  /*302a0*/  LDL.LU R27, [R1+0x5bc] ;  /* 0x0005bc00011b7983 */ /* 0x000ee80000300800 */
[----:B------:R-:W4:Y:S04]  /*302b0*/  LDL.LU.64 R10, [R1+0x18b8] ;  /* 0x0018b800010a7983 */ /* 0x000f280000300a00 */
[----:B------:R-:W-:Y:S04]  /*302c0*/  STL.64 [R1+0x600], R16 ;  /* 0x0006001001007387 */ /* 0x000fe80000100a00 */
[----:B------:R0:W-:Y:S04]  /*302d0*/  STL.64 [R1+0x608], R18 ;  /* 0x0006081201007387 */ /* 0x0001e80000100a00 */
[----:B0-----:R-:W2:Y:S01]  /*302e0*/  LDL.LU.64 R18, [R1+0x18b0] ;  /* 0x0018b00001127983 */ /* 0x001ea20000300a00 */
[----:B------:R-:W-:-:S02]  /*302f0*/  IMAD.MOV.U32 R9, RZ, RZ, R17 ;  /* 0x000000ffff097224 */ /* 0x000fc400078e0011 */
[----:B------:R-:W-:Y:S01]  /*30300*/  IMAD.MOV.U32 R8, RZ, RZ, R16 ;  /* 0x000000ffff087224 */ /* 0x000fe200078e0010 */
[----:B------:R-:W-:Y:S04]  /*30310*/  STL [R1+0x167c], R4 ;  /* 0x00167c0401007387 */ /* 0x000fe80000100800 */
[----:B------:R-:W-:Y:S04]  /*30320*/  STL [R1+0x1678], R5 ;  /* 0x0016780501007387 */ /* 0x000fe80000100800 */
[----:B------:R-:W-:Y:S04]  /*30330*/  STL [R1+0x130c], R8 ;  /* 0x00130c0801007387 */ /* 0x000fe80000100800 */
[----:B------:R-:W-:Y:S01]  /*30340*/  STL [R1+0x1308], R9 ;  /* 0x0013080901007387 */ /* 0x000fe20000100800 */
[C---:B--2---:R-:W-:Y:S03]  /*30350*/  HMMA.16816.F32.BF16 R16, R12.reuse, R18, R20 ;  /* 0x000000120c10723c */ /* 0x044fe60000041814 */
[----:B----4-:R0:W-:Y:S04]  /*30360*/  STL.64 [R1+0x1770], R10 ;  /* 0x0017700a01007387 */ /* 0x0101e80000100a00 */
[----:B0-----:R-:W2:Y:S04]  /*30370*/  LDL.LU.64 R10, [R1+0x118] ;  /* 0x00011800010a7983 */ /* 0x001ea80000300a00 */
[----:B------:R-:W4:Y:S04]  /*30380*/  LDL.LU.64 R22, [R1+0x18a8] ;  /* 0x0018a80001167983 */ /* 0x000f280000300a00 */
[----:B------:R-:W4:Y:S04]  /*30390*/  LDL.LU.64 R20, [R1+0x18a0] ;  /* 0x0018a00001147983 */ /* 0x000f280000300a00 */
[----:B------:R-:W-:Y:S04]  /*303a0*/  STL.64 [R1+0x5f0], R16 ;  /* 0x0005f01001007387 */ /* 0x000fe80000100a00 */
[----:B------:R0:W-:Y:S04]  /*303b0*/  STL.64 [R1+0x5f8], R18 ;  /* 0x0005f81201007387 */ /* 0x0001e80000100a00 */
[----:B0-----:R-:W4:Y:S02]  /*303c0*/  LDL.LU.64 R18, [R1+0x1898] ;  /* 0x0018980001127983 */ /* 0x001f240000300a00 */
[----:B----4-:R-:W-:Y:S01]  /*303d0*/  HMMA.16816.F32.BF16 R20, R12, R18, R20 ;  /* 0x000000120c14723c */ /* 0x010fe20000041814 */
[----:B------:R-:W-:-:S15]  /*303e0*/  IMAD.MOV.U32 R5, RZ, RZ, R19 ;  /* 0x000000ffff057224 */ /* 0x000fde00078e0013 */
[----:B------:R-:W-:-:S03]  /*303f0*/  NOP ;  /* 0x0000000000007918 */ /* 0x000fc60000000000 */
[----:B------:R-:W-:Y:S04]  /*30400*/  STL.64 [R1+0x5e0], R20 ;  /* 0x0005e01401007387 */ /* 0x000fe80000100a00 */
[----:B------:R0:W-:Y:S04]  /*30410*/  STL.64 [R1+0x5e8], R22 ;  /* 0x0005e81601007387 */ /* 0x0001e80000100a00 */
[----:B0-----:R-:W3:Y:S04]  /*30420*/  LDL.LU.64 R22, [R1+0x1890] ;  /* 0x0018900001167983 */ /* 0x001ee80000300a00 */
[----:B------:R-:W4:Y:S01]  /*30430*/  LDL.LU R19, [R1+0x1888] ;  /* 0x0018880001137983 */ /* 0x000f220000300800 */
[----:B------:R-:W-:-:S03]  /*30440*/  IMAD.MOV.U32 R4, RZ, RZ, R18 ;  /* 0x000000ffff047224 */ /* 0x000fc600078e0012 */
[----:B------:R-:W-:Y:S04]  /*30450*/  STL [R1+0x1684], R5 ;  /* 0x0016840501007387 */ /* 0x000fe80000100800 */
[----:B------:R-:W-:Y:S04]  /*30460*/  STL [R1+0x1680], R4 ;  /* 0x0016800401007387 */ /* 0x000fe80000100800 */
[----:B----4-:R-:W0:Y:S01]  /*30470*/  LDSM.16.MT88.4 R16, [R19+UR6+0x8400] ;  /* 0x008400061310783b */ /* 0x010e220008004200 */
[C---:B---3--:R-:W-:Y:S03]  /*30480*/  HMMA.16816.F32.BF16 R20, R12.reuse, R22, R24 ;  /* 0x000000160c14723c */ /* 0x048fe60000041818 */
[----:B0-----:R-:W-:Y:S04]  /*30490*/  STL.64 [R1+0x16c8], R18 ;  /* 0x0016c81201007387 */ /* 0x001fe80000100a00 */
[----:B------:R0:W-:Y:S04]  /*304a0*/  STL.64 [R1+0x16c0], R16 ;  /* 0x0016c01001007387 */ /* 0x0001e80000100a00 */
[----:B0-----:R-:W2:Y:S04]  /*304b0*/  LDL.LU R16, [R1+0x580] ;  /* 0x0005800001107983 */ /* 0x001ea80000300800 */
[----:B------:R-:W2:Y:S04]  /*304c0*/  LDL.LU R17, [R1+0x584] ;  /* 0x0005840001117983 */ /* 0x000ea80000300800 */
[----:B------:R-:W2:Y:S04]  /*304d0*/  LDL.LU R18, [R1+0x588] ;  /* 0x0005880001127983 */ /* 0x000ea80000300800 */
[----:B------:R-:W2:Y:S04]  /*304e0*/  LDL.LU R19, [R1+0x58c] ;  /* 0x00058c0001137983 */ /* 0x000ea80000300800 */
[----:B------:R-:W3:Y:S04]  /*304f0*/  LDL.LU.64 R26, [R1+0x1880] ;  /* 0x00188000011a7983 */ /* 0x000ee80000300a00 */
[----:B------:R-:W3:Y:S04]  /*30500*/  LDL.LU.64 R24, [R1+0x1878] ;  /* 0x0018780001187983 */ /* 0x000ee80000300a00 */
[----:B------:R-:W-:Y:S04]  /*30510*/  STL.64 [R1+0x5b0], R20 ;  /* 0x0005b01401007387 */ /* 0x000fe80000100a00 */
[----:B------:R0:W-:Y:S04]  /*30520*/  STL.64 [R1+0x5b8], R22 ;  /* 0x0005b81601007387 */ /* 0x0001e80000100a00 */
[----:B0-----:R-:W3:Y:S02]  /*30530*/  LDL.LU.64 R22, [R1+0x1870] ;  /* 0x0018700001167983 */ /* 0x001ee40000300a00 */
[----:B---3--:R-:W-:Y:S01]  /*30540*/  HMMA.16816.F32.BF16 R24, R12, R22, R24 ;  /* 0x000000160c18723c */ /* 0x008fe20000041818 */
[----:B------:R-:W-:-:S02]  /*30550*/  IMAD.MOV.U32 R5, RZ, RZ, R22 ;  /* 0x000000ffff057224 */ /* 0x000fc400078e0016 */
[----:B------:R-:W-:-:S15]  /*30560*/  IMAD.MOV.U32 R4, RZ, RZ, R23 ;  /* 0x000000ffff047224 */ /* 0x000fde00078e0017 */
[----:B------:R-:W-:Y:S01]  /*30570*/  NOP ;  /* 0x0000000000007918 */ /* 0x000fe20000000000 */
[----:B------:R-:W-:Y:S04]  /*30580*/  STL.64 [R1+0x5a0], R24 ;  /* 0x0005a01801007387 */ /* 0x000fe80000100a00 */
[----:B------:R0:W-:Y:S04]  /*30590*/  STL.64 [R1+0x5a8], R26 ;  /* 0x0005a81a01007387 */ /* 0x0001e80000100a00 */
[----:B0-----:R-:W3:Y:S04]  /*305a0*/  LDL.LU.64 R26, [R1+0x1868] ;  /* 0x00186800011a7983 */ /* 0x001ee80000300a00 */
[----:B------:R-:W3:Y:S04]  /*305b0*/  LDL.LU.64 R24, [R1+0x1860] ;  /* 0x0018600001187983 */ /* 0x000ee80000300a00 */
[----:B------:R-:W3:Y:S04]  /*305c0*/  LDL.LU.64 R22, [R1+0x1858] ;  /* 0x0018580001167983 */ /* 0x000ee80000300a00 */
[----:B------:R-:W-:Y:S04]  /*305d0*/  STL [R1+0x168c], R4 ;  /* 0x00168c0401007387 */ /* 0x000fe80000100800 */
[----:B------:R-:W-:Y:S01]  /*305e0*/  STL [R1+0x1688], R5 ;  /* 0x0016880501007387 */ /* 0x000fe20000100800 */
[C---:B--2---:R-:W-:Y:S08]  /*305f0*/  HMMA.16816.F32.BF16 R16, R12.reuse, R10, R16 ;  /* 0x0000000a0c10723c */ /* 0x044ff00000041810 */
[----:B---3--:R-:W-:Y:S01]  /*30600*/  HMMA.16816.F32.BF16 R20, R12, R22, R24 ;  /* 0x000000160c14723c */ /* 0x008fe20000041818 */
[----:B------:R-:W2:Y:S04]  /*30610*/  LDL.LU.64 R26, [R1+0x1850] ;  /* 0x00185000011a7983 */ /* 0x000ea80000300a00 */
[----:B------:R-:W2:-:S14]  /*30620*/  LDL.LU.64 R24, [R1+0x1848] ;  /* 0x0018480001187983 */ /* 0x000e9c0000300a00 */
[----:B------:R-:W-:Y:S04]  /*30630*/  STL.64 [R1+0x590], R20 ;  /* 0x0005901401007387 */ /* 0x000fe80000100a00 */
[----:B------:R0:W-:Y:S04]  /*30640*/  STL.64 [R1+0x598], R22 ;  /* 0x0005981601007387 */ /* 0x0001e80000100a00 */
[----:B0-----:R-:W2:Y:S01]  /*30650*/  LDL.LU.64 R22, [R1+0x1840] ;  /* 0x0018400001167983 */ /* 0x001ea20000300a00 */
[----:B------:R-:W-:Y:S02]  /*30660*/  IMAD.MOV.U32 R5, RZ, RZ, R11 ;  /* 0x000000ffff057224 */ /* 0x000fe400078e000b */
[----:B------:R-:W-:Y:S01]  /*30670*/  IMAD.MOV.U32 R4, RZ, RZ, R10 ;  /* 0x000000ffff047224 */ /* 0x000fe200078e000a */
[----:B------:R-:W-:Y:S04]  /*30680*/  STL.64 [R1+0x580], R16 ;  /* 0x0005801001007387 */ /* 0x000fe80000100a00 */
[----:B------:R-:W-:Y:S04]  /*30690*/  STL.64 [R1+0x588], R18 ;  /* 0x0005881201007387 */ /* 0x000fe80000100a00 */
[----:B------:R-:W-:Y:S04]  /*306a0*/  STL [R1+0x1694], R5 ;  /* 0x0016940501007387 */ /* 0x000fe80000100800 */
[----:B------:R-:W-:Y:S04]  /*306b0*/  STL [R1+0x1690], R4 ;  /* 0x0016900401007387 */ /* 0x000fe80000100800 */
[----:B------:R2:W-:Y:S02]  /*306c0*/  STL.64 [R1+0x1838], R6 ;  /* 0x0018380601007387 */ /* 0x0005e40000100a00 */
[----:B--2---:R-:W-:Y:S02]  /*306d0*/  HMMA.16816.F32.BF16 R4, R12, R22, R24 ;  /* 0x000000160c04723c */ /* 0x004fe40000041818 */
[----:B------:R-:W2:-:S15]  /*306e0*/  LDL R22, [R1+0x58] ;  /* 0x0000580001167983 */ /* 0x000e9e0000100800 */
[----:B------:R-:W-:Y:S02]  /*306f0*/  NOP ;  /* 0x0000000000007918 */ /* 0x000fe40000000000 */
[----:B------:R-:W-:Y:S04]  /*30700*/  STL.64 [R1+0x570], R4 ;  /* 0x0005700401007387 */ /* 0x000fe80000100a00 */
[----:B------:R-:W-:Y:S04]  /*30710*/  STL.64 [R1+0x578], R6 ;  /* 0x0005780601007387 */ /* 0x000fe80000100a00 */
[----:B------:R-:W2:Y:S04]  /*30720*/  LDL R23, [R1+0x5c] ;  /* 0x00005c0001177983 */ /* 0x000ea80000100800 */
[----:B--2---:R-:W-:Y:S04]  /*30730*/  STL.64 [R1+0x1778], R22 ;  /* 0x0017781601007387 */ /* 0x004fe80000100a00 */
[----:B------:R-:W2:Y:S04]  /*30740*/  LDL R10, [R1+0x68] ;  /* 0x00006800010a7983 */ /* 0x000ea80000100800 */
[----:B------:R-:W2:Y:S04]  /*30750*/  LDL R11, [R1+0x6c] ;  /* 0x00006c00010b7983 */ /* 0x000ea80000100800 */
[----:B--2---:R0:W-:Y:S04]  /*30760*/  STL.64 [R1+0x1780], R10 ;  /* 0x0017800a01007387 */ /* 0x0041e80000100a00 */
[----:B------:R-:W2:Y:S04]  /*30770*/  LDL.LU R8, [R1+0x4e0] ;  /* 0x0004e00001087983 */ /* 0x000ea80000300800 */
[----:B------:R-:W2:Y:S04]  /*30780*/  LDL.LU R9, [R1+0x4e4] ;  /* 0x0004e40001097983 */ /* 0x000ea80000300800 */
[----:B0-----:R-:W3:Y:S04]  /*30790*/  LDL.LU R10, [R1+0x4e8] ;  /* 0x0004e800010a7983 */ /* 0x001ee80000300800 */
[----:B------:R-:W3:Y:S04]  /*307a0*/  LDL.LU R11, [R1+0x4ec] ;  /* 0x0004ec00010b7983 */ /* 0x000ee80000300800 */
[----:B---3--:R0:W-:Y:S04]  /*307b0*/  STL.64 [R1+0x1790], R10 ;  /* 0x0017900a01007387 */ /* 0x0081e80000100a00 */
[----:B--2---:R-:W-:Y:S04]  /*307c0*/  STL.64 [R1+0x1788], R8 ;  /* 0x0017880801007387 */ /* 0x004fe80000100a00 */
[----:B0-----:R-:W2:Y:S04]  /*307d0*/  LDL R10, [R1+0x88] ;  /* 0x00008800010a7983 */ /* 0x001ea80000100800 */
[----:B------:R-:W2:Y:S04]  /*307e0*/  LDL R11, [R1+0x8c] ;  /* 0x00008c00010b7983 */ /* 0x000ea80000100800 */
[----:B--2---:R0:W-:Y:S04]  /*307f0*/  STL.64 [R1+0x17a0], R10 ;  /* 0x0017a00a01007387 */ /* 0x0041e80000100a00 */
[----:B0-----:R-:W2:Y:S04]  /*30800*/  LDL.LU.64 R10, [R1+0x98] ;  /* 0x00009800010a7983 */ /* 0x001ea80000300a00 */
[----:B--2---:R-:W-:Y:S04]  /*30810*/  STL.64 [R1+0x17b8], R10 ;  /* 0x0017b80a01007387 */ /* 0x004fe80000100a00 */
[----:B------:R-:W2:Y:S04]  /*30820*/  LDL.LU.64 R22, [R1+0x78] ;  /* 0x0000780001167983 */ /* 0x000ea80000300a00 */
[----:B--2---:R0:W-:Y:S04]  /*30830*/  STL.64 [R1+0x1798], R22 ;  /* 0x0017981601007387 */ /* 0x0041e80000100a00 */
[----:B------:R-:W2:Y:S04]  /*30840*/  LDL.LU R20, [R1+0x4f0] ;  /* 0x0004f00001147983 */ /* 0x000ea80000300800 */
[----:B------:R-:W2:Y:S04]  /*30850*/  LDL.LU R21, [R1+0x4f4] ;  /* 0x0004f40001157983 */ /* 0x000ea80000300800 */
[----:B0-----:R-:W3:Y:S04]  /*30860*/  LDL.LU R22, [R1+0x4f8] ;  /* 0x0004f80001167983 */ /* 0x001ee80000300800 */
[----:B------:R-:W3:Y:S04]  /*30870*/  LDL.LU R23, [R1+0x4fc] ;  /* 0x0004fc0001177983 */ /* 0x000ee80000300800 */
[----:B------:R-:W4:Y:S04]  /*30880*/  LDL R10, [R1+0xa8] ;  /* 0x0000a800010a7983 */ /* 0x000f280000100800 */
[----:B------:R-:W4:Y:S04]  /*30890*/  LDL R11, [R1+0xac] ;  /* 0x0000ac00010b7983 */ /* 0x000f280000100800 */
[----:B----4-:R0:W-:Y:S04]  /*308a0*/  STL.64 [R1+0x17d0], R10 ;  /* 0x0017d00a01007387 */ /* 0x0101e80000100a00 */
[----:B0-----:R-:W4:Y:S04]  /*308b0*/  LDL.LU.64 R10, [R1+0xb8] ;  /* 0x0000b800010a7983 */ /* 0x001f280000300a00 */
[----:B----4-:R-:W-:Y:S04]  /*308c0*/  STL.64 [R1+0x17e8], R10 ;  /* 0x0017e80a01007387 */ /* 0x010fe80000100a00 */
[----:B---3--:R-:W-:Y:S04]  /*308d0*/  STL.64 [R1+0x17b0], R22 ;  /* 0x0017b01601007387 */ /* 0x008fe80000100a00 */
[----:B--2---:R0:W-:Y:S04]  /*308e0*/  STL.64 [R1+0x17a8], R20 ;  /* 0x0017a81401007387 */ /* 0x0041e80000100a00 */
[----:B0-----:R-:W2:Y:S04]  /*308f0*/  LDL.LU R20, [R1+0x500] ;  /* 0x0005000001147983 */ /* 0x001ea80000300800 */
[----:B------:R-:W2:Y:S04]  /*30900*/  LDL.LU R21, [R1+0x504] ;  /* 0x0005040001157983 */ /* 0x000ea80000300800 */
[----:B------:R-:W3:Y:S04]  /*30910*/  LDL.LU R22, [R1+0x508] ;  /* 0x0005080001167983 */ /* 0x000ee80000300800 */
        /* <DEDUP_REMOVED lines=14> */
[----:B------:R-:W2:Y:S04]  /*30a00*/  LDL.LU R4, [R1+0x560] ;  /* 0x0005600001047983 */ /* 0x000ea80000300800 */
[----:B------:R-:W2:Y:S04]  /*30a10*/  LDL.LU R5, [R1+0x564] ;  /* 0x0005640001057983 */ /* 0x000ea80000300800 */
[----:B------:R-:W2:Y:S04]  /*30a20*/  LDL.LU R6, [R1+0x568] ;  /* 0x0005680001067983 */ /* 0x000ea80000300800 */
[----:B------:R-:W2:Y:S04]  /*30a30*/  LDL.LU R7, [R1+0x56c] ;  /* 0x00056c0001077983 */ /* 0x000ea80000300800 */
[----:B----4-:R0:W-:Y:S04]  /*30a40*/  STL.64 [R1+0x1830], R10 ;  /* 0x0018300a01007387 */ /* 0x0101e80000100a00 */
[----:B0-----:R-:W4:Y:S04]  /*30a50*/  LDL.LU.64 R10, [R1+0xf8] ;  /* 0x0000f800010a7983 */ /* 0x001f280000300a00 */
[----:B---3--:R-:W-:Y:S04]  /*30a60*/  STL.64 [R1+0x17e0], R22 ;  /* 0x0017e01601007387 */ /* 0x008fe80000100a00 */
[----:B--2---:R0:W-:Y:S04]  /*30a70*/  STL.64 [R1+0x17d8], R20 ;  /* 0x0017d81401007387 */ /* 0x0041e80000100a00 */
[----:B0-----:R-:W2:Y:S04]  /*30a80*/  LDL.LU R20, [R1+0x520] ;  /* 0x0005200001147983 */ /* 0x001ea80000300800 */
[----:B------:R-:W2:Y:S04]  /*30a90*/  LDL.LU R21, [R1+0x524] ;  /* 0x0005240001157983 */ /* 0x000ea80000300800 */
[----:B------:R-:W3:Y:S04]  /*30aa0*/  LDL.LU R22, [R1+0x528] ;  /* 0x0005280001167983 */ /* 0x000ee80000300800 */
[----:B------:R-:W3:Y:S04]  /*30ab0*/  LDL.LU R23, [R1+0x52c] ;  /* 0x00052c0001177983 */ /* 0x000ee80000300800 */
        /* <DEDUP_REMOVED lines=11> */
[----:B------:R-:W3:Y:S01]  /*30b70*/  LDL.LU R23, [R1+0x54c] ;  /* 0x00054c0001177983 */ /* 0x000ee20000300800 */
[----:B----4-:R-:W-:Y:S03]  /*30b80*/  HMMA.16816.F32.BF16 R4, R12, R10, R4 ;  /* 0x0000000a0c04723c */ /* 0x010fe60000041804 */
[----:B---3--:R-:W-:Y:S04]  /*30b90*/  STL.64 [R1+0x1828], R22 ;  /* 0x0018281601007387 */ /* 0x008fe80000100a00 */
[----:B--2---:R0:W-:Y:S04]  /*30ba0*/  STL.64 [R1+0x1820], R20 ;  /* 0x0018201401007387 */ /* 0x0041e80000100a00 */
[----:B0-----:R-:W2:Y:S04]  /*30bb0*/  LDL.LU R20, [R1+0x550] ;  /* 0x0005500001147983 */ /* 0x001ea80000300800 */
[----:B------:R-:W2:Y:S04]  /*30bc0*/  LDL.LU R21, [R1+0x554] ;  /* 0x0005540001157983 */ /* 0x000ea80000300800 */
[----:B------:R-:W2:Y:S04]  /*30bd0*/  LDL.LU R22, [R1+0x558] ;  /* 0x0005580001167983 */ /* 0x000ea80000300800 */
[----:B------:R-:W2:Y:S04]  /*30be0*/  LDL.LU R23, [R1+0x55c] ;  /* 0x00055c0001177983 */ /* 0x000ea80000300800 */
[----:B------:R-:W3:Y:S04]  /*30bf0*/  LDL.LU R16, [R1+0x4d0] ;  /* 0x0004d00001107983 */ /* 0x000ee80000300800 */
[----:B------:R-:W3:Y:S04]  /*30c00*/  LDL.LU R17, [R1+0x4d4] ;  /* 0x0004d40001117983 */ /* 0x000ee80000300800 */
[----:B------:R-:W3:Y:S04]  /*30c10*/  LDL.LU R18, [R1+0x4d8] ;  /* 0x0004d80001127983 */ /* 0x000ee80000300800 */
[----:B------:R-:W3:Y:S04]  /*30c20*/  LDL.LU R19, [R1+0x4dc] ;  /* 0x0004dc0001137983 */ /* 0x000ee80000300800 */
[----:B------:R-:W4:Y:S04]  /*30c30*/  LDL.LU R24, [R1+0x4c0] ;  /* 0x0004c00001187983 */ /* 0x000f280000300800 */
[----:B------:R-:W4:Y:S04]  /*30c40*/  LDL.LU R25, [R1+0x4c4] ;  /* 0x0004c40001197983 */ /* 0x000f280000300800 */
[----:B------:R-:W4:Y:S04]  /*30c50*/  LDL.LU R26, [R1+0x4c8] ;  /* 0x0004c800011a7983 */ /* 0x000f280000300800 */
[----:B------:R-:W4:Y:S04]  /*30c60*/  LDL.LU R27, [R1+0x4cc] ;  /* 0x0004cc00011b7983 */ /* 0x000f280000300800 */
[----:B------:R0:W-:Y:S04]  /*30c70*/  STL.64 [R1+0x560], R4 ;  /* 0x0005600401007387 */ /* 0x0001e80000100a00 */
[----:B------:R1:W-:Y:S01]  /*30c80*/  STL.64 [R1+0x568], R6 ;  /* 0x0005680601007387 */ /* 0x0003e20000100a00 */
[----:B0-----:R-:W-:-:S03]  /*30c90*/  IMAD.MOV.U32 R5, RZ, RZ, R10 ;  /* 0x000000ffff057224 */ /* 0x001fc600078e000a */
[----:B-1----:R-:W2:Y:S01]  /*30ca0*/  LDL.LU.64 R6, [R1+0x1838] ;  /* 0x0018380001067983 */ /* 0x002ea20000300a00 */
[----:B------:R-:W-:-:S03]  /*30cb0*/  IMAD.MOV.U32 R4, RZ, RZ, R11 ;  /* 0x000000ffff047224 */ /* 0x000fc600078e000b */
[----:B------:R-:W2:Y:S04]  /*30cc0*/  LDL.LU.64 R10, [R1+0x1830] ;  /* 0x00183000010a7983 */ /* 0x000ea80000300a00 */
[----:B------:R-:W-:Y:S04]  /*30cd0*/  STL [R1+0x169c], R4 ;  /* 0x00169c0401007387 */ /* 0x000fe80000100800 */
[----:B------:R-:W-:Y:S01]  /*30ce0*/  STL [R1+0x1698], R5 ;  /* 0x0016980501007387 */ /* 0x000fe20000100800 */
[----:B--2---:R-:W-:Y:S03]  /*30cf0*/  HMMA.16816.F32.BF16 R8, R12, R10, R20 ;  /* 0x0000000a0c08723c */ /* 0x004fe60000041814 */
[----:B------:R-:W2:Y:S04]  /*30d00*/  LDL.LU.64 R22, [R1+0x1828] ;  /* 0x0018280001167983 */ /* 0x000ea80000300a00 */
[----:B------:R-:W2:-:S12]  /*30d10*/  LDL.LU.64 R20, [R1+0x1820] ;  /* 0x0018200001147983 */ /* 0x000e980000300a00 */
[----:B------:R-:W-:Y:S04]  /*30d20*/  STL.64 [R1+0x550], R8 ;  /* 0x0005500801007387 */ /* 0x000fe80000100a00 */
[----:B------:R0:W-:Y:S04]  /*30d30*/  STL.64 [R1+0x558], R10 ;  /* 0x0005580a01007387 */ /* 0x0001e80000100a00 */
[----:B0-----:R-:W2:Y:S02]  /*30d40*/  LDL.LU.64 R10, [R1+0x1818] ;  /* 0x00181800010a7983 */ /* 0x001ea40000300a00 */
[----:B--2---:R-:W-:Y:S01]  /*30d50*/  HMMA.16816.F32.BF16 R20, R12, R10, R20 ;  /* 0x0000000a0c14723c */ /* 0x004fe20000041814 */
[----:B------:R-:W-:-:S02]  /*30d60*/  IMAD.MOV.U32 R4, RZ, RZ, R10 ;  /* 0x000000ffff047224 */ /* 0x000fc400078e000a */
[----:B------:R-:W-:-:S15]  /*30d70*/  IMAD.MOV.U32 R5, RZ, RZ, R11 ;  /* 0x000000ffff057224 */ /* 0x000fde00078e000b */
[----:B------:R-:W-:Y:S01]  /*30d80*/  NOP ;  /* 0x0000000000007918 */ /* 0x000fe20000000000 */
[----:B------:R-:W-:Y:S04]  /*30d90*/  STL.64 [R1+0x540], R20 ;  /* 0x0005401401007387 */ /* 0x000fe80000100a00 */
[----:B------:R0:W-:Y:S04]  /*30da0*/  STL.64 [R1+0x548], R22 ;  /* 0x0005481601007387 */ /* 0x0001e80000100a00 */
[----:B0-----:R-:W2:Y:S04]  /*30db0*/  LDL.LU.64 R22, [R1+0x1810] ;  /* 0x0018100001167983 */ /* 0x001ea80000300a00 */
[----:B------:R-:W2:Y:S04]  /*30dc0*/  LDL.LU.64 R20, [R1+0x1808] ;  /* 0x0018080001147983 */ /* 0x000ea80000300a00 */
        /* <DEDUP_REMOVED lines=38> */
[----:B------:R-:W2:-:S15]  /*31030*/  LDL.LU.64 R22, [R1+0x1798] ;  /* 0x0017980001167983 */ /* 0x000e9e0000300a00 */
[----:B------:R-:W-:Y:S01]  /*31040*/  NOP ;  /* 0x0000000000007918 */ /* 0x000fe20000000000 */
[----:B------:R-:W-:Y:S04]  /*31050*/  STL.64 [R1+0x4f0], R8 ;  /* 0x0004f00801007387 */ /* 0x000fe80000100a00 */
[----:B------:R0:W-:Y:S04]  /*31060*/  STL.64 [R1+0x4f8], R10 ;  /* 0x0004f80a01007387 */ /* 0x0001e80000100a00 */
[----:B0-----:R-:W3:Y:S04]  /*31070*/  LDL.LU.64 R10, [R1+0x1790] ;  /* 0x00179000010a7983 */ /* 0x001ee80000300a00 */
[----:B------:R-:W3:Y:S01]  /*31080*/  LDL.LU.64 R8, [R1+0x1788] ;  /* 0x0017880001087983 */ /* 0x000ee20000300a00 */
[----:B--2---:R-:W-:-:S02]  /*31090*/  IMAD.MOV.U32 R5, RZ, RZ, R22 ;  /* 0x000000ffff057224 */ /* 0x004fc400078e0016 */
[----:B------:R-:W-:Y:S01]  /*310a0*/  IMAD.MOV.U32 R4, RZ, RZ, R23 ;  /* 0x000000ffff047224 */ /* 0x000fe200078e0017 */
[----:B---3--:R-:W-:-:S15]  /*310b0*/  HMMA.16816.F32.BF16 R8, R12, R22, R8 ;  /* 0x000000160c08723c */ /* 0x008fde0000041808 */
[----:B------:R-:W-:-:S04]  /*310c0*/  NOP ;  /* 0x0000000000007918 */ /* 0x000fc80000000000 */
[----:B------:R-:W-:Y:S04]  /*310d0*/  STL.64 [R1+0x4e0], R8 ;  /* 0x0004e00801007387 */ /* 0x000fe80000100a00 */
[----:B------:R0:W-:Y:S04]  /*310e0*/  STL.64 [R1+0x4e8], R10 ;  /* 0x0004e80a01007387 */ /* 0x0001e80000100a00 */
[----:B0-----:R-:W2:Y:S04]  /*310f0*/  LDL.LU.64 R10, [R1+0x1780] ;  /* 0x00178000010a7983 */ /* 0x001ea80000300a00 */
[----:B------:R-:W4:Y:S04]  /*31100*/  LDL.LU.64 R22, [R1+0x1778] ;  /* 0x0017780001167983 */ /* 0x000f280000300a00 */
[----:B------:R-:W-:Y:S04]  /*31110*/  STL.64 [R1+0x16d8], R6 ;  /* 0x0016d80601007387 */ /* 0x000fe80000100a00 */
[----:B------:R4:W-:Y:S04]  /*31120*/  STL.64 [R1+0x16d0], R4 ;  /* 0x0016d00401007387 */ /* 0x0009e80000100a00 */
[----:B------:R-:W3:Y:S01]  /*31130*/  LDL.LU R20, [R1+0x460] ;  /* 0x0004600001147983 */ /* 0x000ee20000300800 */
[C---:B--2---:R-:W-:Y:S08]  /*31140*/  HMMA.16816.F32.BF16 R8, R12.reuse, R10, R16 ;  /* 0x0000000a0c08723c */ /* 0x044ff00000041810 */
[C---:B----4-:R-:W-:Y:S11]  /*31150*/  HMMA.16816.F32.BF16 R4, R12.reuse, R22, R24 ;  /* 0x000000160c04723c */ /* 0x050ff60000041818 */
[----:B------:R0:W-:Y:S04]  /*31160*/  STL.64 [R1+0x4d0], R8 ;  /* 0x0004d00801007387 */ /* 0x0001e80000100a00 */
[----:B------:R1:W-:Y:S04]  /*31170*/  STL.64 [R1+0x4d8], R10 ;  /* 0x0004d80a01007387 */ /* 0x0003e80000100a00 */
[----:B------:R-:W-:Y:S04]  /*31180*/  STL.64 [R1+0x4c0], R4 ;  /* 0x0004c00401007387 */ /* 0x000fe80000100a00 */
[----:B------:R-:W-:Y:S04]  /*31190*/  STL.64 [R1+0x4c8], R6 ;  /* 0x0004c80601007387 */ /* 0x000fe80000100a00 */
[----:B------:R-:W3:Y:S04]  /*311a0*/  LDL.LU R21, [R1+0x464] ;  /* 0x0004640001157983 */ /* 0x000ee80000300800 */
[----:B------:R-:W2:Y:S04]  /*311b0*/  LDL.LU R22, [R1+0x468] ;  /* 0x0004680001167983 */ /* 0x000ea80000300800 */
[----:B------:R-:W2:Y:S04]  /*311c0*/  LDL.LU R23, [R1+0x46c] ;  /* 0x00046c0001177983 */ /* 0x000ea80000300800 */
[----:B0-----:R-:W4:Y:S04]  /*311d0*/  LDL.LU R8, [R1+0x4b0] ;  /* 0x0004b00001087983 */ /* 0x001f280000300800 */
[----:B------:R-:W4:Y:S04]  /*311e0*/  LDL.LU R9, [R1+0x4b4] ;  /* 0x0004b40001097983 */ /* 0x000f280000300800 */
[----:B-1----:R-:W4:Y:S04]  /*311f0*/  LDL.LU R10, [R1+0x4b8] ;  /* 0x0004b800010a7983 */ /* 0x002f280000300800 */
[----:B------:R-:W4:Y:S04]  /*31200*/  LDL.LU R11, [R1+0x4bc] ;  /* 0x0004bc00010b7983 */ /* 0x000f280000300800 */
[----:B------:R-:W4:Y:S04]  /*31210*/  LDL.LU.64 R18, [R1+0x48] ;  /* 0x0000480001127983 */ /* 0x000f280000300a00 */
[----:B--2---:R0:W-:Y:S04]  /*31220*/  STL.64 [R1+0x1710], R22 ;  /* 0x0017101601007387 */ /* 0x0041e80000100a00 */
[----:B---3--:R-:W-:Y:S04]  /*31230*/  STL.64 [R1+0x1708], R20 ;  /* 0x0017081401007387 */ /* 0x008fe80000100a00 */
[----:B0-----:R-:W2:Y:S04]  /*31240*/  LDL.LU.64 R22, [R1+0x8] ;  /* 0x0000080001167983 */ /* 0x001ea80000300a00 */
[----:B--2---:R0:W-:Y:S04]  /*31250*/  STL.64 [R1+0x1728], R22 ;  /* 0x0017281601007387 */ /* 0x0041e80000100a00 */
[----:B0-----:R-:W2:Y:S04]  /*31260*/  LDL.LU.64 R22, [R1+0x18] ;  /* 0x0000180001167983 */ /* 0x001ea80000300a00 */
[----:B--2---:R0:W-:Y:S04]  /*31270*/  STL.64 [R1+0x1740], R22 ;  /* 0x0017401601007387 */ /* 0x0041e80000100a00 */
[----:B0-----:R-:W2:Y:S04]  /*31280*/  LDL.LU.64 R22, [R1+0x28] ;  /* 0x0000280001167983 */ /* 0x001ea80000300a00 */
[----:B--2---:R0:W-:Y:S04]  /*31290*/  STL.64 [R1+0x1758], R22 ;  /* 0x0017581601007387 */ /* 0x0041e80000100a00 */
[----:B------:R-:W2:Y:S04]  /*312a0*/  LDL.LU R4, [R1+0x440] ;  /* 0x0004400001047983 */ /* 0x000ea80000300800 */
[----:B------:R-:W2:Y:S04]  /*312b0*/  LDL.LU R5, [R1+0x444] ;  /* 0x0004440001057983 */ /* 0x000ea80000300800 */
[----:B------:R-:W3:Y:S04]  /*312c0*/  LDL.LU R6, [R1+0x448] ;  /* 0x0004480001067983 */ /* 0x000ee80000300800 */
[----:B------:R-:W3:Y:S04]  /*312d0*/  LDL.LU R7, [R1+0x44c] ;  /* 0x00044c0001077983 */ /* 0x000ee80000300800 */
[----:B------:R-:W2:Y:S04]  /*312e0*/  LDL.LU R24, [R1+0x4a0] ;  /* 0x0004a00001187983 */ /* 0x000ea80000300800 */
[----:B------:R-:W4:Y:S04]  /*312f0*/  LDL.LU R25, [R1+0x4a4] ;  /* 0x0004a40001197983 */ /* 0x000f280000300800 */
[----:B------:R-:W4:Y:S04]  /*31300*/  LDL.LU R26, [R1+0x4a8] ;  /* 0x0004a800011a7983 */ /* 0x000f280000300800 */
[----:B------:R-:W4:Y:S04]  /*31310*/  LDL.LU R27, [R1+0x4ac] ;  /* 0x0004ac00011b7983 */ /* 0x000f280000300800 */
        /* <DEDUP_REMOVED lines=13> */
[C---:B----4-:R-:W-:Y:S03]  /*313f0*/  HMMA.16816.F32.BF16 R8, R12.reuse, R18, R8 ;  /* 0x000000120c08723c */ /* 0x050fe60000041808 */
[----:B---3--:R-:W-:Y:S04]  /*31400*/  STL.64 [R1+0x1738], R6 ;  /* 0x0017380601007387 */ /* 0x008fe80000100a00 */
[----:B--2---:R0:W-:Y:S04]  /*31410*/  STL.64 [R1+0x1730], R4 ;  /* 0x0017300401007387 */ /* 0x0041e80000100a00 */
[----:B0-----:R-:W2:Y:S04]  /*31420*/  LDL.LU R4, [R1+0x480] ;  /* 0x0004800001047983 */ /* 0x001ea80000300800 */
[----:B------:R-:W2:Y:S04]  /*31430*/  LDL.LU R5, [R1+0x484] ;  /* 0x0004840001057983 */ /* 0x000ea80000300800 */
[----:B------:R-:W3:Y:S04]  /*31440*/  LDL.LU R6, [R1+0x488] ;  /* 0x0004880001067983 */ /* 0x000ee80000300800 */
[----:B------:R-:W3:Y:S01]  /*31450*/  LDL.LU R7, [R1+0x48c] ;  /* 0x00048c0001077983 */ /* 0x000ee20000300800 */
[----:B------:R-:W-:Y:S03]  /*31460*/  HMMA.16816.F32.BF16 R24, R12, R22, R24 ;  /* 0x000000160c18723c */ /* 0x000fe60000041818 */
[----:B---3--:R-:W-:Y:S04]  /*31470*/  STL.64 [R1+0x1750], R6 ;  /* 0x0017500601007387 */ /* 0x008fe80000100a00 */
[----:B--2---:R0:W-:Y:S04]  /*31480*/  STL.64 [R1+0x1748], R4 ;  /* 0x0017480401007387 */ /* 0x0041e80000100a00 */
[----:B0-----:R-:W2:Y:S04]  /*31490*/  LDL.LU R4, [R1+0x490] ;  /* 0x0004900001047983 */ /* 0x001ea80000300800 */
[----:B------:R-:W2:Y:S04]  /*314a0*/  LDL.LU R5, [R1+0x494] ;  /* 0x0004940001057983 */ /* 0x000ea80000300800 */
[----:B------:R-:W2:Y:S04]  /*314b0*/  LDL.LU R6, [R1+0x498] ;  /* 0x0004980001067983 */ /* 0x000ea80000300800 */
[----:B------:R-:W2:Y:S04]  /*314c0*/  LDL.LU R7, [R1+0x49c] ;  /* 0x00049c0001077983 */ /* 0x000ea80000300800 */
[----:B------:R-:W-:Y:S04]  /*314d0*/  STL.64 [R1+0x4b0], R8 ;  /* 0x0004b00801007387 */ /* 0x000fe80000100a00 */
[----:B------:R0:W-:Y:S04]  /*314e0*/  STL.64 [R1+0x4b8], R10 ;  /* 0x0004b80a01007387 */ /* 0x0001e80000100a00 */
[----:B0-----:R-:W3:Y:S01]  /*314f0*/  LDL.LU.64 R10, [R1+0x1770] ;  /* 0x00177000010a7983 */ /* 0x001ee20000300a00 */
[----:B------:R-:W-:-:S03]  /*31500*/  IMAD.MOV.U32 R8, RZ, RZ, R18 ;  /* 0x000000ffff087224 */ /* 0x000fc600078e0012 */
[----:B------:R-:W4:Y:S01]  /*31510*/  LDL.LU R16, [R1+0x210] ;  /* 0x0002100001107983 */ /* 0x000f220000300800 */
[----:B------:R-:W-:-:S03]  /*31520*/  IMAD.MOV.U32 R3, RZ, RZ, R19 ;  /* 0x000000ffff037224 */ /* 0x000fc600078e0013 */
[----:B------:R-:W4:Y:S04]  /*31530*/  LDL.LU R17, [R1+0x214] ;  /* 0x0002140001117983 */ /* 0x000f280000300800 */
[----:B------:R-:W4:Y:S01]  /*31540*/  LDL.LU R18, [R1+0x218] ;  /* 0x0002180001127983 */ /* 0x000f220000300800 */
[----:B------:R-:W-:Y:S02]  /*31550*/  IMAD.MOV.U32 R9, RZ, RZ, R23 ;  /* 0x000000ffff097224 */ /* 0x000fe400078e0017 */
[----:B---3--:R-:W-:Y:S02]  /*31560*/  IMAD.MOV.U32 R19, RZ, RZ, R10 ;  /* 0x000000ffff137224 */ /* 0x008fe400078e000a */
[----:B------:R-:W3:Y:S04]  /*31570*/  LDL.LU R10, [R1+0x1768] ;  /* 0x00176800010a7983 */ /* 0x000ee80000300800 */
[----:B------:R-:W-:Y:S04]  /*31580*/  STL [R1+0x149c], R8 ;  /* 0x00149c0801007387 */ /* 0x000fe80000100800 */
[----:B------:R0:W-:Y:S04]  /*31590*/  STL.64 [R1+0x4a0], R24 ;  /* 0x0004a01801007387 */ /* 0x0001e80000100a00 */
[----:B------:R1:W-:Y:S01]  /*315a0*/  STL.64 [R1+0x4a8], R26 ;  /* 0x0004a81a01007387 */ /* 0x0003e20000100a00 */
[----:B0-----:R-:W-:-:S03]  /*315b0*/  IMAD.MOV.U32 R24, RZ, RZ, R22 ;  /* 0x000000ffff187224 */ /* 0x001fc600078e0016 */
[----:B-1----:R-:W2:Y:S04]  /*315c0*/  LDL.LU.64 R26, [R1+0x1760] ;  /* 0x00176000011a7983 */ /* 0x002ea80000300a00 */
[----:B------:R-:W2:Y:S02]  /*315d0*/  LDL.LU.64 R22, [R1+0x1758] ;  /* 0x0017580001167983 */ /* 0x000ea40000300a00 */
[----:B--2---:R-:W-:Y:S01]  /*315e0*/  HMMA.16816.F32.BF16 R4, R12, R22, R4 ;  /* 0x000000160c04723c */ /* 0x004fe20000041804 */
[----:B------:R-:W-:Y:S02]  /*315f0*/  IMAD.MOV.U32 R28, RZ, RZ, R22 ;  /* 0x000000ffff1c7224 */ /* 0x000fe400078e0016 */
[----:B------:R-:W-:-:S15]  /*31600*/  IMAD.MOV.U32 R25, RZ, RZ, R23 ;  /* 0x000000ffff197224 */ /* 0x000fde00078e0017 */
[----:B------:R-:W-:Y:S01]  /*31610*/  NOP ;  /* 0x0000000000007918 */ /* 0x000fe20000000000 */
[----:B------:R-:W-:Y:S04]  /*31620*/  STL.64 [R1+0x490], R4 ;  /* 0x0004900401007387 */ /* 0x000fe80000100a00 */
[----:B------:R0:W-:Y:S04]  /*31630*/  STL.64 [R1+0x498], R6 ;  /* 0x0004980601007387 */ /* 0x0001e80000100a00 */
[----:B0-----:R-:W2:Y:S04]  /*31640*/  LDL.LU.64 R6, [R1+0x1750] ;  /* 0x0017500001067983 */ /* 0x001ea80000300a00 */
[----:B------:R-:W2:Y:S04]  /*31650*/  LDL.LU.64 R4, [R1+0x1748] ;  /* 0x0017480001047983 */ /* 0x000ea80000300a00 */
[----:B------:R-:W2:Y:S02]  /*31660*/  LDL.LU.64 R22, [R1+0x1740] ;  /* 0x0017400001167983 */ /* 0x000ea40000300a00 */
        /* <DEDUP_REMOVED lines=18> */
[----:B------:R-:W2:Y:S02]  /*31790*/  LDL.LU.64 R20, [R1+0x1708] ;  /* 0x0017080001147983 */ /* 0x000ea40000300a00 */
[----:B--2---:R-:W-:-:S15]  /*317a0*/  HMMA.16816.F32.BF16 R20, R12, R26, R20 ;  /* 0x0000001a0c14723c */ /* 0x004fde0000041814 */
[----:B------:R-:W-:-:S04]  /*317b0*/  NOP ;  /* 0x0000000000007918 */ /* 0x000fc80000000000 */
[----:B------:R-:W-:Y:S04]  /*317c0*/  STL.64 [R1+0x460], R20 ;  /* 0x0004601401007387 */ /* 0x000fe80000100a00 */
[----:B------:R0:W-:Y:S04]  /*317d0*/  STL.64 [R1+0x468], R22 ;  /* 0x0004681601007387 */ /* 0x0001e80000100a00 */
[----:B0-----:R-:W2:Y:S04]  /*317e0*/  LDL.LU.64 R22, [R1+0x1700] ;  /* 0x0017000001167983 */ /* 0x001ea80000300a00 */
[----:B------:R-:W3:Y:S04]  /*317f0*/  LDL.LU.64 R20, [R1+0x16f8] ;  /* 0x0016f80001147983 */ /* 0x000ee80000300a00 */
[----:B------:R2:W-:Y:S04]  /*31800*/  STL.64 [R1+0x14a8], R26 ;  /* 0x0014a81a01007387 */ /* 0x0005e80000100a00 */
[----:B------:R0:W-:Y:S01]  /*31810*/  STL.64 [R1+0x14a0], R24 ;  /* 0x0014a01801007387 */ /* 0x0001e20000100a00 */
[----:B--2---:R-:W-:-:S03]  /*31820*/  IMAD.MOV.U32 R26, RZ, RZ, R23 ;  /* 0x000000ffff1a7224 */ /* 0x004fc600078e0017 */
[----:B------:R-:W2:Y:S01]  /*31830*/  LDL.LU R23, [R1+0x16f4] ;  /* 0x0016f40001177983 */ /* 0x000ea20000300800 */
[----:B------:R-:W-:-:S03]  /*31840*/  IMAD.MOV.U32 R27, RZ, RZ, R11 ;  /* 0x000000ffff1b7224 */ /* 0x000fc600078e000b */
[----:B------:R-:W3:Y:S04]  /*31850*/  LDL.LU R11, [R1+0x16f0] ;  /* 0x0016f000010b7983 */ /* 0x000ee80000300800 */
[----:B------:R1:W-:Y:S04]  /*31860*/  STL.64 [R1+0x16b8], R26 ;  /* 0x0016b81a01007387 */ /* 0x0003e80000100a00 */
[----:B0-----:R-:W3:Y:S04]  /*31870*/  LDL.LU R24, [R1+0x430] ;  /* 0x0004300001187983 */ /* 0x001ee80000300800 */
[----:B------:R-:W3:Y:S04]  /*31880*/  LDL.LU R25, [R1+0x434] ;  /* 0x0004340001197983 */ /* 0x000ee80000300800 */
[----:B-1----:R-:W3:Y:S04]  /*31890*/  LDL.LU R26, [R1+0x438] ;  /* 0x00043800011a7983 */ /* 0x002ee80000300800 */
[----:B------:R-:W3:Y:S01]  /*318a0*/  LDL.LU R27, [R1+0x43c] ;  /* 0x00043c00011b7983 */ /* 0x000ee20000300800 */
[----:B--2---:R-:W-:-:S15]  /*318b0*/  HMMA.16816.F32.BF16 R4, R12, R22, R4 ;  /* 0x000000160c04723c */ /* 0x004fde0000041804 */
[----:B------:R-:W-:-:S04]  /*318c0*/  NOP ;  /* 0x0000000000007918 */ /* 0x000fc80000000000 */
[----:B------:R-:W-:Y:S04]  /*318d0*/  STL.64 [R1+0x450], R4 ;  /* 0x0004500401007387 */ /* 0x000fe80000100a00 */
[----:B------:R0:W-:Y:S04]  /*318e0*/  STL.64 [R1+0x458], R6 ;  /* 0x0004580601007387 */ /* 0x0001e80000100a00 */
[----:B0-----:R-:W3:Y:S04]  /*318f0*/  LDL.LU.64 R6, [R1+0x16e8] ;  /* 0x0016e80001067983 */ /* 0x001ee80000300a00 */
[----:B------:R-:W3:Y:S02]  /*31900*/  LDL.LU.64 R4, [R1+0x16e0] ;  /* 0x0016e00001047983 */ /* 0x000ee40000300a00 */
[----:B---3--:R-:W-:-:S15]  /*31910*/  HMMA.16816.F32.BF16 R4, R12, R10, R4 ;  /* 0x0000000a0c04723c */ /* 0x008fde0000041804 */
[----:B------:R-:W-:-:S04]  /*31920*/  NOP ;  /* 0x0000000000007918 */ /* 0x000fc80000000000 */
[----:B------:R-:W-:Y:S04]  /*31930*/  STL.64 [R1+0x440], R4 ;  /* 0x0004400401007387 */ /* 0x000fe80000100a00 */
[----:B------:R0:W-:Y:S04]  /*31940*/  STL.64 [R1+0x448], R6 ;  /* 0x0004480601007387 */ /* 0x0001e80000100a00 */
[----:B0-----:R-:W4:Y:S04]  /*31950*/  LDL.LU.64 R6, [R1+0x16d8] ;  /* 0x0016d80001067983 */ /* 0x001f280000300a00 */
[----:B------:R-:W2:Y:S04]  /*31960*/  LDL.LU.64 R4, [R1+0x16d0] ;  /* 0x0016d00001047983 */ /* 0x000ea80000300a00 */
[----:B------:R-:W-:Y:S04]  /*31970*/  STL.64 [R1+0x14b8], R10 ;  /* 0x0014b80a01007387 */ /* 0x000fe80000100a00 */
[----:B------:R0:W-:Y:S04]  /*31980*/  STL.64 [R1+0x14b0], R8 ;  /* 0x0014b00801007387 */ /* 0x0001e80000100a00 */
[----:B0-----:R-:W3:Y:S04]  /*31990*/  LDL.LU R8, [R1+0x420] ;  /* 0x0004200001087983 */ /* 0x001ee80000300800 */
[----:B------:R-:W3:Y:S04]  /*319a0*/  LDL.LU R9, [R1+0x424] ;  /* 0x0004240001097983 */ /* 0x000ee80000300800 */
[----:B------:R-:W3:Y:S04]  /*319b0*/  LDL.LU R10, [R1+0x428] ;  /* 0x00042800010a7983 */ /* 0x000ee80000300800 */
[----:B------:R-:W3:Y:S01]  /*319c0*/  LDL.LU R11, [R1+0x42c] ;  /* 0x00042c00010b7983 */ /* 0x000ee20000300800 */
[----:B----4-:R-:W-:Y:S03]  /*319d0*/  HMMA.16816.F32.BF16 R12, R12, R6, R16 ;  /* 0x000000060c0c723c */ /* 0x010fe60000041810 */
[----:B------:R-:W4:Y:S04]  /*319e0*/  LDL.LU.64 R18, [R1+0x16c8] ;  /* 0x0016c80001127983 */ /* 0x000f280000300a00 */
[----:B------:R-:W4:-:S12]  /*319f0*/  LDL.LU.64 R16, [R1+0x16c0] ;  /* 0x0016c00001107983 */ /* 0x000f180000300a00 */
[----:B------:R-:W-:Y:S04]  /*31a00*/  STL.64 [R1+0x5d0], R12 ;  /* 0x0005d00c01007387 */ /* 0x000fe80000100a00 */
[----:B------:R0:W-:Y:S04]  /*31a10*/  STL.64 [R1+0x5d8], R14 ;  /* 0x0005d80e01007387 */ /* 0x0001e80000100a00 */
[----:B------:R-:W-:Y:S01]  /*31a20*/  STL.64 [R1+0x1650], R6 ;  /* 0x0016500601007387 */ /* 0x000fe20000100a00 */
[----:B0-----:R-:W-:Y:S02]  /*31a30*/  IMAD.MOV.U32 R14, RZ, RZ, R21 ;  /* 0x000000ffff0e7224 */ /* 0x001fe400078e0015 */
[----:B------:R-:W-:-:S07]  /*31a40*/  IMAD.MOV.U32 R15, RZ, RZ, R20 ;  /* 0x000000ffff0f7224 */ /* 0x000fce00078e0014 */
[----:B----4-:R-:W-:Y:S01]  /*31a50*/  HMMA.16816.F32.BF16 R12, R16, R14, R24 ;  /* 0x0000000e100c723c */ /* 0x010fe20000041818 */
[----:B------:R-:W3:-:S15]  /*31a60*/  LDL.LU.64 R26, [R1+0x16b8] ;  /* 0x0016b800011a7983 */ /* 0x000ede0000300a00 */
[----:B------:R-:W-:-:S03]  /*31a70*/  NOP ;  /* 0x0000000000007918 */ /* 0x000fc60000000000 */
[----:B------:R-:W-:Y:S02]  /*31a80*/  IMAD.MOV.U32 R20, RZ, RZ, R12 ;  /* 0x000000ffff147224 */ /* 0x000fe400078e000c */
[----:B------:R-:W-:Y:S01]  /*31a90*/  IMAD.MOV.U32 R21, RZ, RZ, R13 ;  /* 0x000000ffff157224 */ /* 0x000fe200078e000d */
[----:B------:R-:W-:Y:S04]  /*31aa0*/  STL.64 [R1+0x240], R12 ;  /* 0x0002400c01007387 */ /* 0x000fe80000100a00 */
[----:B------:R-:W-:Y:S04]  /*31ab0*/  STL.64 [R1+0x248], R14 ;  /* 0x0002480e01007387 */ /* 0x000fe80000100a00 */
[----:B------:R-:W-:Y:S04]  /*31ac0*/  STL [R1+0x1314], R20 ;  /* 0x0013141401007387 */ /* 0x000fe80000100800 */
[----:B------:R-:W-:Y:S04]  /*31ad0*/  STL [R1+0x1310], R21 ;  /* 0x0013101501007387 */ /* 0x000fe80000100800 */
[----:B------:R-:W-:Y:S04]  /*31ae0*/  STL.64 [R1+0x14c0], R22 ;  /* 0x0014c01601007387 */ /* 0x000fe80000100a00 */
[----:B------:R-:W4:Y:S01]  /*31af0*/  LDL.LU R24, [R1+0x2d0] ;  /* 0x0002d00001187983 */ /* 0x000f220000300800 */
[----:B---3--:R-:W-:-:S15]  /*31b00*/  HMMA.16816.F32.BF16 R8, R16, R26, R8 ;  /* 0x0000001a1008723c */ /* 0x008fde0000041808 */
[----:B------:R-:W-:-:S04]  /*31b10*/  NOP ;  /* 0x0000000000007918 */ /* 0x000fc80000000000 */
[----:B------:R-:W-:Y:S04]  /*31b20*/  STL.64 [R1+0x250], R8 ;  /* 0x0002500801007387 */ /* 0x000fe80000100a00 */
[----:B------:R0:W-:Y:S04]  /*31b30*/  STL.64 [R1+0x258], R10 ;  /* 0x0002580a01007387 */ /* 0x0001e80000100a00 */
[----:B------:R-:W4:Y:S04]  /*31b40*/  LDL.LU R25, [R1+0x2d4] ;  /* 0x0002d40001197983 */ /* 0x000f280000300800 */
[----:B------:R-:W3:Y:S04]  /*31b50*/  LDL.LU R26, [R1+0x2d8] ;  /* 0x0002d800011a7983 */ /* 0x000ee80000300800 */
[----:B------:R-:W3:Y:S04]  /*31b60*/  LDL.LU R27, [R1+0x2dc] ;  /* 0x0002dc00011b7983 */ /* 0x000ee80000300800 */
[----:B---3--:R2:W-:Y:S04]  /*31b70*/  STL.64 [R1+0x14d0], R26 ;  /* 0x0014d01a01007387 */ /* 0x0085e80000100a00 */
[----:B----4-:R-:W-:Y:S04]  /*31b80*/  STL.64 [R1+0x14c8], R24 ;  /* 0x0014c81801007387 */ /* 0x010fe80000100a00 */
[----:B0-----:R-:W3:Y:S04]  /*31b90*/  LDL.LU R10, [R1+0x68] ;  /* 0x00006800010a7983 */ /* 0x001ee80000300800 */
[----:B------:R-:W3:Y:S04]  /*31ba0*/  LDL.LU R11, [R1+0x6c] ;  /* 0x00006c00010b7983 */ /* 0x000ee80000300800 */
[----:B---3--:R0:W-:Y:S04]  /*31bb0*/  STL.64 [R1+0x14d8], R10 ;  /* 0x0014d80a01007387 */ /* 0x0081e80000100a00 */
[----:B------:R-:W3:Y:S04]  /*31bc0*/  LDL.LU R20, [R1+0x2e0] ;  /* 0x0002e00001147983 */ /* 0x000ee80000300800 */
[----:B------:R-:W3:Y:S04]  /*31bd0*/  LDL.LU R21, [R1+0x2e4] ;  /* 0x0002e40001157983 */ /* 0x000ee80000300800 */
[----:B------:R-:W4:Y:S04]  /*31be0*/  LDL.LU R22, [R1+0x2e8] ;  /* 0x0002e80001167983 */ /* 0x000f280000300800 */
[----:B------:R-:W4:Y:S01]  /*31bf0*/  LDL.LU R23, [R1+0x2ec] ;  /* 0x0002ec0001177983 */ /* 0x000f220000300800 */
[----:B--2---:R-:W-:-:S02]  /*31c00*/  IMAD.MOV.U32 R26, RZ, RZ, R5 ;  /* 0x000000ffff1a7224 */ /* 0x004fc400078e0005 */
[----:B------:R-:W-:Y:S01]  /*31c10*/  IMAD.MOV.U32 R27, RZ, RZ, R4 ;  /* 0x000000ffff1b7224 */ /* 0x000fe200078e0004 */
[----:B----4-:R1:W-:Y:S04]  /*31c20*/  STL.64 [R1+0x14e8], R22 ;  /* 0x0014e81601007387 */ /* 0x0103e80000100a00 */
[----:B---3--:R-:W-:Y:S04]  /*31c30*/  STL.64 [R1+0x14e0], R20 ;  /* 0x0014e01401007387 */ /* 0x008fe80000100a00 */
[----:B------:R-:W2:Y:S04]  /*31c40*/  LDL.LU R5, [R1+0x16b4] ;  /* 0x0016b40001057983 */ /* 0x000ea80000300800 */
[----:B------:R-:W3:Y:S04]  /*31c50*/  LDL.LU R4, [R1+0x16b0] ;  /* 0x0016b00001047983 */ /* 0x000ee80000300800 */
[----:B------:R4:W-:Y:S04]  /*31c60*/  STL.64 [R1+0x14f0], R26 ;  /* 0x0014f01a01007387 */ /* 0x0009e80000100a00 */
[----:B------:R-:W2:Y:S04]  /*31c70*/  LDL.LU R8, [R1+0x2f0] ;  /* 0x0002f00001087983 */ /* 0x000ea80000300800 */
[----:B------:R-:W2:Y:S04]  /*31c80*/  LDL.LU R9, [R1+0x2f4] ;  /* 0x0002f40001097983 */ /* 0x000ea80000300800 */
[----:B0-----:R-:W2:Y:S04]  /*31c90*/  LDL.LU R10, [R1+0x2f8] ;  /* 0x0002f800010a7983 */ /* 0x001ea80000300800 */
[----:B------:R-:W2:Y:S04]  /*31ca0*/  LDL.LU R11, [R1+0x2fc] ;  /* 0x0002fc00010b7983 */ /* 0x000ea80000300800 */
[----:B--2---:R3:W-:Y:S04]  /*31cb0*/  STL.64 [R1+0x1500], R10 ;  /* 0x0015000a01007387 */ /* 0x0047e80000100a00 */
[----:B------:R-:W-:Y:S04]  /*31cc0*/  STL.64 [R1+0x14f8], R8 ;  /* 0x0014f80801007387 */ /* 0x000fe80000100a00 */
[----:B-1----:R-:W2:Y:S04]  /*31cd0*/  LDL.LU R22, [R1+0x88] ;  /* 0x0000880001167983 */ /* 0x002ea80000300800 */
[----:B------:R-:W2:Y:S04]  /*31ce0*/  LDL.LU R23, [R1+0x8c] ;  /* 0x00008c0001177983 */ /* 0x000ea80000300800 */
[----:B--2---:R-:W-:Y:S04]  /*31cf0*/  STL.64 [R1+0x1508], R22 ;  /* 0x0015081601007387 */ /* 0x004fe80000100a00 */
[----:B------:R-:W2:Y:S04]  /*31d00*/  LDL.LU R24, [R1+0x300] ;  /* 0x0003000001187983 */ /* 0x000ea80000300800 */
[----:B------:R-:W2:Y:S04]  /*31d10*/  LDL.LU R25, [R1+0x304] ;  /* 0x0003040001197983 */ /* 0x000ea80000300800 */
[----:B----4-:R-:W4:Y:S04]  /*31d20*/  LDL.LU R26, [R1+0x308] ;  /* 0x00030800011a7983 */ /* 0x010f280000300800 */
[----:B------:R-:W4:Y:S01]  /*31d30*/  LDL.LU R27, [R1+0x30c] ;  /* 0x00030c00011b7983 */ /* 0x000f220000300800 */
[----:B---3--:R-:W-:-:S02]  /*31d40*/  IMAD.MOV.U32 R10, RZ, RZ, R4 ;  /* 0x000000ffff0a7224 */ /* 0x008fc400078e0004 */
[----:B------:R-:W-:Y:S01]  /*31d50*/  IMAD.MOV.U32 R11, RZ, RZ, R5 ;  /* 0x000000ffff0b7224 */ /* 0x000fe200078e0005 */
[----:B----4-:R0:W-:Y:S04]  /*31d60*/  STL.64 [R1+0x1518], R26 ;  /* 0x0015181a01007387 */ /* 0x0101e80000100a00 */
[----:B--2---:R-:W-:Y:S04]  /*31d70*/  STL.64 [R1+0x1510], R24 ;  /* 0x0015101801007387 */ /* 0x004fe80000100a00 */
[----:B------:R-:W2:Y:S04]  /*31d80*/  LDL.LU R4, [R1+0x16ac] ;  /* 0x0016ac0001047983 */ /* 0x000ea80000300800 */
[----:B------:R-:W3:Y:S04]  /*31d90*/  LDL.LU R5, [R1+0x16a8] ;  /* 0x0016a80001057983 */ /* 0x000ee80000300800 */
[----:B------:R1:W-:Y:S04]  /*31da0*/  STL.64 [R1+0x1520], R10 ;  /* 0x0015200a01007387 */ /* 0x0003e80000100a00 */
[----:B0-----:R-:W4:Y:S04]  /*31db0*/  LDL.LU R26, [R1+0xa8] ;  /* 0x0000a800011a7983 */ /* 0x001f280000300800 */
[----:B------:R-:W4:Y:S04]  /*31dc0*/  LDL.LU R27, [R1+0xac] ;  /* 0x0000ac00011b7983 */ /* 0x000f280000300800 */
[----:B----4-:R3:W-:Y:S04]  /*31dd0*/  STL.64 [R1+0x1528], R26 ;  /* 0x0015281a01007387 */ /* 0x0107e80000100a00 */
[----:B------:R-:W4:Y:S04]  /*31de0*/  LDL.LU R8, [R1+0x320] ;  /* 0x0003200001087983 */ /* 0x000f280000300800 */
[----:B------:R-:W4:Y:S04]  /*31df0*/  LDL.LU R9, [R1+0x324] ;  /* 0x0003240001097983 */ /* 0x000f280000300800 */
[----:B-1----:R-:W4:Y:S04]  /*31e00*/  LDL.LU R10, [R1+0x328] ;  /* 0x00032800010a7983 */ /* 0x002f280000300800 */
[----:B------:R-:W4:Y:S01]  /*31e10*/  LDL.LU R11, [R1+0x32c] ;  /* 0x00032c00010b7983 */ /* 0x000f220000300800 */
[----:B---3--:R-:W-:-:S02]  /*31e20*/  IMAD.MOV.U32 R26, RZ, RZ, R5 ;  /* 0x000000ffff1a7224 */ /* 0x008fc400078e0005 */
[----:B--2---:R-:W-:Y:S01]  /*31e30*/  IMAD.MOV.U32 R27, RZ, RZ, R4 ;  /* 0x000000ffff1b7224 */ /* 0x004fe200078e0004 */
[----:B----4-:R-:W-:Y:S04]  /*31e40*/  STL.64 [R1+0x1538], R10 ;  /* 0x0015380a01007387 */ /* 0x010fe80000100a00 */
[----:B------:R0:W-:Y:S04]  /*31e50*/  STL.64 [R1+0x1530], R8 ;  /* 0x0015300801007387 */ /* 0x0001e80000100a00 */
[----:B------:R-:W2:Y:S04]  /*31e60*/  LDL.LU R5, [R1+0x16a4] ;  /* 0x0016a40001057983 */ /* 0x000ea80000300800 */
[----:B------:R-:W3:Y:S04]  /*31e70*/  LDL.LU R4, [R1+0x16a0] ;  /* 0x0016a00001047983 */ /* 0x000ee80000300800 */
[----:B------:R1:W-:Y:S04]  /*31e80*/  STL.64 [R1+0x1540], R26 ;  /* 0x0015401a01007387 */ /* 0x0003e80000100a00 */
[----:B0-----:R-:W4:Y:S04]  /*31e90*/  LDL.LU R8, [R1+0x330] ;  /* 0x0003300001087983 */ /* 0x001f280000300800 */
[----:B------:R-:W4:Y:S04]  /*31ea0*/  LDL.LU R9, [R1+0x334] ;  /* 0x0003340001097983 */ /* 0x000f280000300800 */
[----:B------:R-:W2:Y:S04]  /*31eb0*/  LDL.LU R10, [R1+0x338] ;  /* 0x00033800010a7983 */ /* 0x000ea80000300800 */
[----:B------:R-:W2:Y:S04]  /*31ec0*/  LDL.LU R11, [R1+0x33c] ;  /* 0x00033c00010b7983 */ /* 0x000ea80000300800 */
[----:B--2---:R-:W-:Y:S04]  /*31ed0*/  STL.64 [R1+0x1550], R10 ;  /* 0x0015500a01007387 */ /* 0x004fe80000100a00 */
[----:B----4-:R0:W-:Y:S04]  /*31ee0*/  STL.64 [R1+0x1548], R8 ;  /* 0x0015480801007387 */ /* 0x0101e80000100a00 */
[----:B-1----:R-:W2:Y:S04]  /*31ef0*/  LDL.LU R26, [R1+0xc8] ;  /* 0x0000c800011a7983 */ /* 0x002ea80000300800 */
[----:B------:R-:W2:Y:S04]  /*31f00*/  LDL.LU R27, [R1+0xcc] ;  /* 0x0000cc00011b7983 */ /* 0x000ea80000300800 */
[----:B--2---:R3:W-:Y:S04]  /*31f10*/  STL.64 [R1+0x1558], R26 ;  /* 0x0015581a01007387 */ /* 0x0047e80000100a00 */
[----:B0-----:R-:W2:Y:S04]  /*31f20*/  LDL.LU R8, [R1+0x340] ;  /* 0x0003400001087983 */ /* 0x001ea80000300800 */
[----:B------:R-:W2:Y:S04]  /*31f30*/  LDL.LU R9, [R1+0x344] ;  /* 0x0003440001097983 */ /* 0x000ea80000300800 */
[----:B------:R-:W4:Y:S04]  /*31f40*/  LDL.LU R10, [R1+0x348] ;  /* 0x00034800010a7983 */ /* 0x000f280000300800 */
[----:B------:R-:W4:Y:S01]  /*31f50*/  LDL.LU R11, [R1+0x34c] ;  /* 0x00034c00010b7983 */ /* 0x000f220000300800 */
[----:B---3--:R-:W-:-:S02]  /*31f60*/  IMAD.MOV.U32 R26, RZ, RZ, R4 ;  /* 0x000000ffff1a7224 */ /* 0x008fc400078e0004 */
[----:B------:R-:W-:Y:S01]  /*31f70*/  IMAD.MOV.U32 R27, RZ, RZ, R5 ;  /* 0x000000ffff1b7224 */ /* 0x000fe200078e0005 */
[----:B----4-:R-:W-:Y:S04]  /*31f80*/  STL.64 [R1+0x1568], R10 ;  /* 0x0015680a01007387 */ /* 0x010fe80000100a00 */
        /* <DEDUP_REMOVED lines=9> */
[----:B------:R-:W4:Y:S04]  /*32020*/  LDL.LU R10, [R1+0x358] ;  /* 0x00035800010a7983 */ /* 0x000f280000300800 */
[----:B------:R-:W4:Y:S01]  /*32030*/  LDL.LU R11, [R1+0x35c] ;  /* 0x00035c00010b7983 */ /* 0x000f220000300800 */
[----:B---3--:R-:W-:-:S02]  /*32040*/  IMAD.MOV.U32 R26, RZ, RZ, R5 ;  /* 0x000000ffff1a7224 */ /* 0x008fc400078e0005 */
[----:B--2---:R-:W-:Y:S01]  /*32050*/  IMAD.MOV.U32 R27, RZ, RZ, R4 ;  /* 0x000000ffff1b7224 */ /* 0x004fe200078e0004 */
[----:B------:R-:W2:Y:S04]  /*32060*/  LDL.LU R5, [R1+0x1694] ;  /* 0x0016940001057983 */ /* 0x000ea80000300800 */
[----:B------:R-:W3:Y:S04]  /*32070*/  LDL.LU R4, [R1+0x1690] ;  /* 0x0016900001047983 */ /* 0x000ee80000300800 */
[----:B------:R-:W-:Y:S04]  /*32080*/  STL.64 [R1+0x15a0], R26 ;  /* 0x0015a01a01007387 */ /* 0x000fe80000100a00 */
[----:B----4-:R-:W-:Y:S04]  /*32090*/  STL.64 [R1+0x1580], R10 ;  /* 0x0015800a01007387 */ /* 0x010fe80000100a00 */
[----:B------:R0:W-:Y:S04]  /*320a0*/  STL.64 [R1+0x1578], R8 ;  /* 0x0015780801007387 */ /* 0x0001e80000100a00 */
[----:B0-----:R-:W4:Y:S04]  /*320b0*/  LDL.LU R8, [R1+0x360] ;  /* 0x0003600001087983 */ /* 0x001f280000300800 */
[----:B------:R-:W4:Y:S04]  /*320c0*/  LDL.LU R9, [R1+0x364] ;  /* 0x0003640001097983 */ /* 0x000f280000300800 */
[----:B------:R-:W2:Y:S04]  /*320d0*/  LDL.LU R10, [R1+0x368] ;  /* 0x00036800010a7983 */ /* 0x000ea80000300800 */
[----:B------:R-:W2:Y:S04]  /*320e0*/  LDL.LU R11, [R1+0x36c] ;  /* 0x00036c00010b7983 */ /* 0x000ea80000300800 */
[----:B------:R-:W2:Y:S04]  /*320f0*/  LDL.LU R26, [R1+0x108] ;  /* 0x00010800011a7983 */ /* 0x000ea80000300800 */
[----:B------:R-:W2:Y:S04]  /*32100*/  LDL.LU R27, [R1+0x10c] ;  /* 0x00010c00011b7983 */ /* 0x000ea80000300800 */
[----:B--2---:R-:W-:Y:S04]  /*32110*/  STL.64 [R1+0x15b8], R26 ;  /* 0x0015b81a01007387 */ /* 0x004fe80000100a00 */
[----:B------:R-:W-:Y:S04]  /*32120*/  STL.64 [R1+0x1598], R10 ;  /* 0x0015980a01007387 */ /* 0x000fe80000100a00 */
[----:B----4-:R0:W-:Y:S04]  /*32130*/  STL.64 [R1+0x1590], R8 ;  /* 0x0015900801007387 */ /* 0x0101e80000100a00 */
[----:B0-----:R-:W2:Y:S04]  /*32140*/  LDL.LU R8, [R1+0x370] ;  /* 0x0003700001087983 */ /* 0x001ea80000300800 */
[----:B------:R-:W2:Y:S04]  /*32150*/  LDL.LU R9, [R1+0x374] ;  /* 0x0003740001097983 */ /* 0x000ea80000300800 */
[----:B------:R-:W4:Y:S04]  /*32160*/  LDL.LU R10, [R1+0x378] ;  /* 0x00037800010a7983 */ /* 0x000f280000300800 */
[----:B------:R-:W4:Y:S01]  /*32170*/  LDL.LU R11, [R1+0x37c] ;  /* 0x00037c00010b7983 */ /* 0x000f220000300800 */
[----:B---3--:R-:W-:-:S02]  /*32180*/  IMAD.MOV.U32 R26, RZ, RZ, R4 ;  /* 0x000000ffff1a7224 */ /* 0x008fc400078e0004 */
[----:B------:R-:W-:Y:S01]  /*32190*/  IMAD.MOV.U32 R27, RZ, RZ, R5 ;  /* 0x000000ffff1b7224 */ /* 0x000fe200078e0005 */
[----:B------:R-:W3:Y:S04]  /*321a0*/  LDL.LU R4, [R1+0x168c] ;  /* 0x00168c0001047983 */ /* 0x000ee80000300800 */
[----:B------:R-:W3:Y:S04]  /*321b0*/  LDL.LU R5, [R1+0x1688] ;  /* 0x0016880001057983 */ /* 0x000ee80000300800 */
[----:B------:R-:W-:Y:S04]  /*321c0*/  STL.64 [R1+0x15d0], R26 ;  /* 0x0015d01a01007387 */ /* 0x000fe80000100a00 */
[----:B----4-:R-:W-:Y:S04]  /*321d0*/  STL.64 [R1+0x15b0], R10 ;  /* 0x0015b00a01007387 */ /* 0x010fe80000100a00 */
[----:B--2---:R0:W-:Y:S04]  /*321e0*/  STL.64 [R1+0x15a8], R8 ;  /* 0x0015a80801007387 */ /* 0x0041e80000100a00 */
[----:B0-----:R-:W2:Y:S04]  /*321f0*/  LDL.LU R8, [R1+0x380] ;  /* 0x0003800001087983 */ /* 0x001ea80000300800 */
[----:B------:R-:W2:Y:S04]  /*32200*/  LDL.LU R9, [R1+0x384] ;  /* 0x0003840001097983 */ /* 0x000ea80000300800 */
[----:B------:R-:W4:Y:S04]  /*32210*/  LDL.LU R10, [R1+0x388] ;  /* 0x00038800010a7983 */ /* 0x000f280000300800 */
[----:B------:R-:W4:Y:S04]  /*32220*/  LDL.LU R11, [R1+0x38c] ;  /* 0x00038c00010b7983 */ /* 0x000f280000300800 */
[----:B------:R-:W2:Y:S04]  /*32230*/  LDL.LU R26, [R1+0x128] ;  /* 0x00012800011a7983 */ /* 0x000ea80000300800 */
[----:B------:R-:W2:Y:S04]  /*32240*/  LDL.LU R27, [R1+0x12c] ;  /* 0x00012c00011b7983 */ /* 0x000ea80000300800 */
[----:B--2---:R3:W-:Y:S04]  /*32250*/  STL.64 [R1+0x15e8], R26 ;  /* 0x0015e81a01007387 */ /* 0x0047e80000100a00 */
[----:B----4-:R-:W-:Y:S04]  /*32260*/  STL.64 [R1+0x15c8], R10 ;  /* 0x0015c80a01007387 */ /* 0x010fe80000100a00 */
[----:B------:R0:W-:Y:S01]  /*32270*/  STL.64 [R1+0x15c0], R8 ;  /* 0x0015c00801007387 */ /* 0x0001e20000100a00 */
[----:B---3--:R-:W-:-:S02]  /*32280*/  IMAD.MOV.U32 R26, RZ, RZ, R5 ;  /* 0x000000ffff1a7224 */ /* 0x008fc400078e0005 */
[----:B------:R-:W-:Y:S01]  /*32290*/  IMAD.MOV.U32 R27, RZ, RZ, R4 ;  /* 0x000000ffff1b7224 */ /* 0x000fe200078e0004 */
[----:B0-----:R-:W2:Y:S04]  /*322a0*/  LDL.LU R8, [R1+0x390] ;  /* 0x0003900001087983 */ /* 0x001ea80000300800 */
[----:B------:R-:W2:Y:S04]  /*322b0*/  LDL.LU R9, [R1+0x394] ;  /* 0x0003940001097983 */ /* 0x000ea80000300800 */
[----:B------:R-:W3:Y:S04]  /*322c0*/  LDL.LU R10, [R1+0x398] ;  /* 0x00039800010a7983 */ /* 0x000ee80000300800 */
[----:B------:R-:W3:Y:S04]  /*322d0*/  LDL.LU R11, [R1+0x39c] ;  /* 0x00039c00010b7983 */ /* 0x000ee80000300800 */
[----:B------:R-:W4:Y:S04]  /*322e0*/  LDL.LU R5, [R1+0x1684] ;  /* 0x0016840001057983 */ /* 0x000f280000300800 */
[----:B------:R-:W2:Y:S04]  /*322f0*/  LDL.LU R4, [R1+0x1680] ;  /* 0x0016800001047983 */ /* 0x000ea80000300800 */
[----:B------:R0:W-:Y:S04]  /*32300*/  STL.64 [R1+0x1600], R26 ;  /* 0x0016001a01007387 */ /* 0x0001e80000100a00 */
[----:B0-----:R-:W2:Y:S04]  /*32310*/  LDL.LU R26, [R1+0x148] ;  /* 0x00014800011a7983 */ /* 0x001ea80000300800 */
[----:B------:R-:W2:Y:S04]  /*32320*/  LDL.LU R27, [R1+0x14c] ;  /* 0x00014c00011b7983 */ /* 0x000ea80000300800 */
[----:B--2---:R-:W-:Y:S04]  /*32330*/  STL.64 [R1+0x1618], R26 ;  /* 0x0016181a01007387 */ /* 0x004fe80000100a00 */
[----:B---3--:R-:W-:Y:S04]  /*32340*/  STL.64 [R1+0x15e0], R10 ;  /* 0x0015e00a01007387 */ /* 0x008fe80000100a00 */
[----:B------:R0:W-:Y:S04]  /*32350*/  STL.64 [R1+0x15d8], R8 ;  /* 0x0015d80801007387 */ /* 0x0001e80000100a00 */
[----:B0-----:R-:W2:Y:S04]  /*32360*/  LDL.LU R8, [R1+0x3a0] ;  /* 0x0003a00001087983 */ /* 0x001ea80000300800 */
[----:B------:R-:W2:Y:S04]  /*32370*/  LDL.LU R9, [R1+0x3a4] ;  /* 0x0003a40001097983 */ /* 0x000ea80000300800 */
[----:B------:R-:W3:Y:S04]  /*32380*/  LDL.LU R10, [R1+0x3a8] ;  /* 0x0003a800010a7983 */ /* 0x000ee80000300800 */
[----:B------:R-:W3:Y:S01]  /*32390*/  LDL.LU R11, [R1+0x3ac] ;  /* 0x0003ac00010b7983 */ /* 0x000ee20000300800 */
[----:B------:R-:W-:-:S02]  /*323a0*/  IMAD.MOV.U32 R26, RZ, RZ, R4 ;  /* 0x000000ffff1a7224 */ /* 0x000fc400078e0004 */
[----:B----4-:R-:W-:Y:S01]  /*323b0*/  IMAD.MOV.U32 R27, RZ, RZ, R5 ;  /* 0x000000ffff1b7224 */ /* 0x010fe200078e0005 */
[----:B------:R-:W4:Y:S04]  /*323c0*/  LDL.LU R4, [R1+0x167c] ;  /* 0x00167c0001047983 */ /* 0x000f280000300800 */
[----:B------:R-:W4:Y:S04]  /*323d0*/  LDL.LU R5, [R1+0x1678] ;  /* 0x0016780001057983 */ /* 0x000f280000300800 */
[----:B------:R-:W-:Y:S04]  /*323e0*/  STL.64 [R1+0x1630], R26 ;  /* 0x0016301a01007387 */ /* 0x000fe80000100a00 */
[----:B---3--:R-:W-:Y:S04]  /*323f0*/  STL.64 [R1+0x15f8], R10 ;  /* 0x0015f80a01007387 */ /* 0x008fe80000100a00 */
[----:B--2---:R0:W-:Y:S04]  /*32400*/  STL.64 [R1+0x15f0], R8 ;  /* 0x0015f00801007387 */ /* 0x0041e80000100a00 */
[----:B0-----:R-:W2:Y:S04]  /*32410*/  LDL.LU R8, [R1+0x3b0] ;  /* 0x0003b00001087983 */ /* 0x001ea80000300800 */
[----:B------:R-:W2:Y:S04]  /*32420*/  LDL.LU R9, [R1+0x3b4] ;  /* 0x0003b40001097983 */ /* 0x000ea80000300800 */
[----:B------:R-:W3:Y:S04]  /*32430*/  LDL.LU R10, [R1+0x3b8] ;  /* 0x0003b800010a7983 */ /* 0x000ee80000300800 */
[----:B------:R-:W3:Y:S04]  /*32440*/  LDL.LU R11, [R1+0x3bc] ;  /* 0x0003bc00010b7983 */ /* 0x000ee80000300800 */
[----:B------:R-:W2:Y:S04]  /*32450*/  LDL.LU R26, [R1+0x168] ;  /* 0x00016800011a7983 */ /* 0x000ea80000300800 */
[----:B------:R-:W2:Y:S04]  /*32460*/  LDL.LU R27, [R1+0x16c] ;  /* 0x00016c00011b7983 */ /* 0x000ea80000300800 */
[----:B--2---:R4:W-:Y:S02]  /*32470*/  STL.64 [R1+0x1648], R26 ;  /* 0x0016481a01007387 */ /* 0x0049e40000100a00 */
[----:B----4-:R-:W-:-:S02]  /*32480*/  IMAD.MOV.U32 R26, RZ, RZ, R5 ;  /* 0x000000ffff1a7224 */ /* 0x010fc400078e0005 */
[----:B------:R-:W-:-:S05]  /*32490*/  IMAD.MOV.U32 R27, RZ, RZ, R4 ;  /* 0x000000ffff1b7224 */ /* 0x000fca00078e0004 */
[----:B------:R0:W-:Y:S04]  /*324a0*/  STL.64 [R1+0x1658], R26 ;  /* 0x0016581a01007387 */ /* 0x0001e80000100a00 */
[----:B------:R-:W2:Y:S04]  /*324b0*/  LDL.LU R4, [R1+0x3f0] ;  /* 0x0003f00001047983 */ /* 0x000ea80000300800 */
[----:B------:R-:W2:Y:S04]  /*324c0*/  LDL.LU R5, [R1+0x3f4] ;  /* 0x0003f40001057983 */ /* 0x000ea80000300800 */
[----:B------:R-:W4:Y:S04]  /*324d0*/  LDL.LU R6, [R1+0x3f8] ;  /* 0x0003f80001067983 */ /* 0x000f280000300800 */
[----:B------:R-:W4:Y:S04]  /*324e0*/  LDL.LU R7, [R1+0x3fc] ;  /* 0x0003fc0001077983 */ /* 0x000f280000300800 */
[----:B------:R-:W2:Y:S04]  /*324f0*/  LDL.LU R14, [R1+0x198] ;  /* 0x00019800010e7983 */ /* 0x000ea80000300800 */
[----:B------:R-:W3:Y:S04]  /*32500*/  LDL.LU R15, [R1+0x19c] ;  /* 0x00019c00010f7983 */ /* 0x000ee80000300800 */
[----:B----4-:R-:W-:Y:S04]  /*32510*/  STL.64 [R1+0x1668], R6 ;  /* 0x0016680601007387 */ /* 0x010fe80000100a00 */
[----:B--2---:R-:W-:Y:S04]  /*32520*/  STL.64 [R1+0x1660], R4 ;  /* 0x0016600401007387 */ /* 0x004fe80000100a00 */
[----:B0-----:R-:W2:Y:S04]  /*32530*/  LDL.LU R26, [R1+0x188] ;  /* 0x00018800011a7983 */ /* 0x001ea80000300800 */
[----:B------:R-:W2:Y:S04]  /*32540*/  LDL.LU R27, [R1+0x18c] ;  /* 0x00018c00011b7983 */ /* 0x000ea80000300800 */
[----:B--2---:R0:W-:Y:S04]  /*32550*/  STL.64 [R1+0x1670], R26 ;  /* 0x0016701a01007387 */ /* 0x0041e80000100a00 */
[----:B------:R-:W2:Y:S04]  /*32560*/  LDL.LU R24, [R1+0x410] ;  /* 0x0004100001187983 */ /* 0x000ea80000300800 */
[----:B------:R-:W2:Y:S04]  /*32570*/  LDL.LU R25, [R1+0x414] ;  /* 0x0004140001197983 */ /* 0x000ea80000300800 */
[----:B0-----:R-:W2:Y:S04]  /*32580*/  LDL.LU R26, [R1+0x418] ;  /* 0x00041800011a7983 */ /* 0x001ea80000300800 */
[----:B------:R-:W2:Y:S04]  /*32590*/  LDL.LU R27, [R1+0x41c] ;  /* 0x00041c00011b7983 */ /* 0x000ea80000300800 */
[----:B------:R-:W4:Y:S04]  /*325a0*/  LDL.LU R4, [R1+0x400] ;  /* 0x0004000001047983 */ /* 0x000f280000300800 */
[----:B------:R-:W4:Y:S04]  /*325b0*/  LDL.LU R5, [R1+0x404] ;  /* 0x0004040001057983 */ /* 0x000f280000300800 */
[----:B------:R-:W4:Y:S04]  /*325c0*/  LDL.LU R6, [R1+0x408] ;  /* 0x0004080001067983 */ /* 0x000f280000300800 */
[----:B------:R-:W4:Y:S04]  /*325d0*/  LDL.LU R7, [R1+0x40c] ;  /* 0x00040c0001077983 */ /* 0x000f280000300800 */
[----:B---3--:R-:W-:Y:S04]  /*325e0*/  STL.64 [R1+0x1610], R10 ;  /* 0x0016100a01007387 */ /* 0x008fe80000100a00 */
[----:B------:R0:W-:Y:S04]  /*325f0*/  STL.64 [R1+0x1608], R8 ;  /* 0x0016080801007387 */ /* 0x0001e80000100a00 */
[----:B0-----:R-:W3:Y:S04]  /*32600*/  LDL.LU R8, [R1+0x3c0] ;  /* 0x0003c00001087983 */ /* 0x001ee80000300800 */
[----:B------:R-:W3:Y:S04]  /*32610*/  LDL.LU R9, [R1+0x3c4] ;  /* 0x0003c40001097983 */ /* 0x000ee80000300800 */
[----:B------:R-:W2:Y:S04]  /*32620*/  LDL.LU R10, [R1+0x3c8] ;  /* 0x0003c800010a7983 */ /* 0x000ea80000300800 */
[----:B------:R-:W2:Y:S04]  /*32630*/  LDL.LU R11, [R1+0x3cc] ;  /* 0x0003cc00010b7983 */ /* 0x000ea80000300800 */
[----:B--2---:R-:W-:Y:S04]  /*32640*/  STL.64 [R1+0x1628], R10 ;  /* 0x0016280a01007387 */ /* 0x004fe80000100a00 */
[----:B---3--:R0:W-:Y:S04]  /*32650*/  STL.64 [R1+0x1620], R8 ;  /* 0x0016200801007387 */ /* 0x0081e80000100a00 */
[----:B0-----:R-:W2:Y:S04]  /*32660*/  LDL.LU R8, [R1+0x3d0] ;  /* 0x0003d00001087983 */ /* 0x001ea80000300800 */
[----:B------:R-:W2:Y:S04]  /*32670*/  LDL.LU R9, [R1+0x3d4] ;  /* 0x0003d40001097983 */ /* 0x000ea80000300800 */
[----:B------:R-:W3:Y:S04]  /*32680*/  LDL.LU R10, [R1+0x3d8] ;  /* 0x0003d800010a7983 */ /* 0x000ee80000300800 */
[----:B------:R-:W3:Y:S01]  /*32690*/  LDL.LU R11, [R1+0x3dc] ;  /* 0x0003dc00010b7983 */ /* 0x000ee20000300800 */
[----:B------:R-:W-:-:S15]  /*326a0*/  HMMA.16816.F32.BF16 R24, R16, R14, R24 ;  /* 0x0000000e1018723c */ /* 0x000fde0000041818 */
[----:B------:R-:W-:-:S04]  /*326b0*/  NOP ;  /* 0x0000000000007918 */ /* 0x000fc80000000000 */
[----:B------:R-:W-:Y:S02]  /*326c0*/  IMAD.MOV.U32 R15, RZ, RZ, R27 ;  /* 0x000000ffff0f7224 */ /* 0x000fe400078e001b */
[----:B------:R-:W-:Y:S01]  /*326d0*/  IMAD.MOV.U32 R14, RZ, RZ, R26 ;  /* 0x000000ffff0e7224 */ /* 0x000fe200078e001a */
        /* <DEDUP_REMOVED lines=10> */
[----:B------:R-:W-:Y:S04]  /*32780*/  STL.64 [R1+0x230], R24 ;  /* 0x0002301801007387 */ /* 0x000fe80000100a00 */
[----:B------:R0:W-:Y:S04]  /*32790*/  STL.64 [R1+0x238], R26 ;  /* 0x0002381a01007387 */ /* 0x0001e80000100a00 */
[----:B0-----:R-:W4:Y:S01]  /*327a0*/  LDL.LU.64 R26, [R1+0x1670] ;  /* 0x00167000011a7983 */ /* 0x001f220000300a00 */
[----:B------:R-:W-:-:S02]  /*327b0*/  IMAD.MOV.U32 R13, RZ, RZ, R25 ;  /* 0x000000ffff0d7224 */ /* 0x000fc400078e0019 */
[----:B------:R-:W-:-:S05]  /*327c0*/  IMAD.MOV.U32 R12, RZ, RZ, R24 ;  /* 0x000000ffff0c7224 */ /* 0x000fca00078e0018 */
[----:B------:R-:W-:Y:S04]  /*327d0*/  STL [R1+0x1324], R12 ;  /* 0x0013240c01007387 */ /* 0x000fe80000100800 */
[----:B------:R-:W-:Y:S04]  /*327e0*/  STL [R1+0x1320], R13 ;  /* 0x0013200d01007387 */ /* 0x000fe80000100800 */
[----:B------:R0:W-:Y:S04]  /*327f0*/  STL [R1+0x131c], R14 ;  /* 0x00131c0e01007387 */ /* 0x0001e80000100800 */
[----:B------:R1:W-:Y:S04]  /*32800*/  STL [R1+0x1318], R15 ;  /* 0x0013180f01007387 */ /* 0x0003e80000100800 */
[----:B0-----:R-:W2:Y:S04]  /*32810*/  LDL.LU R14, [R1+0x58] ;  /* 0x00005800010e7983 */ /* 0x001ea80000300800 */
[----:B-1----:R-:W2:Y:S01]  /*32820*/  LDL.LU R15, [R1+0x5c] ;  /* 0x00005c00010f7983 */ /* 0x002ea20000300800 */
[----:B----4-:R-:W-:Y:S03]  /*32830*/  HMMA.16816.F32.BF16 R24, R16, R26, R4 ;  /* 0x0000001a1018723c */ /* 0x010fe60000041804 */
[----:B------:R-:W4:Y:S04]  /*32840*/  LDL.LU.64 R6, [R1+0x1668] ;  /* 0x0016680001067983 */ /* 0x000f280000300a00 */
[----:B------:R-:W4:-:S12]  /*32850*/  LDL.LU.64 R4, [R1+0x1660] ;  /* 0x0016600001047983 */ /* 0x000f180000300a00 */
[----:B------:R-:W-:Y:S04]  /*32860*/  STL.64 [R1+0x400], R24 ;  /* 0x0004001801007387 */ /* 0x000fe80000100a00 */
[----:B------:R0:W-:Y:S04]  /*32870*/  STL.64 [R1+0x408], R26 ;  /* 0x0004081a01007387 */ /* 0x0001e80000100a00 */
[----:B0-----:R-:W4:Y:S02]  /*32880*/  LDL.LU.64 R26, [R1+0x1658] ;  /* 0x00165800011a7983 */ /* 0x001f240000300a00 */
[----:B----4-:R-:W-:Y:S02]  /*32890*/  HMMA.16816.F32.BF16 R24, R16, R26, R4 ;  /* 0x0000001a1018723c */ /* 0x010fe40000041804 */
[----:B------:R-:W4:-:S15]  /*328a0*/  LDL.LU.64 R6, [R1+0x1650] ;  /* 0x0016500001067983 */ /* 0x000f1e0000300a00 */
[----:B------:R-:W-:Y:S02]  /*328b0*/  NOP ;  /* 0x0000000000007918 */ /* 0x000fe40000000000 */
[----:B------:R-:W-:Y:S04]  /*328c0*/  STL.64 [R1+0x220], R24 ;  /* 0x0002201801007387 */ /* 0x000fe80000100a00 */
[----:B------:R0:W-:Y:S04]  /*328d0*/  STL.64 [R1+0x228], R26 ;  /* 0x0002281a01007387 */ /* 0x0001e80000100a00 */
[----:B0-----:R-:W2:Y:S01]  /*328e0*/  LDL.LU.64 R26, [R1+0x1648] ;  /* 0x00164800011a7983 */ /* 0x001ea20000300a00 */
[----:B------:R-:W-:Y:S02]  /*328f0*/  IMAD.MOV.U32 R5, RZ, RZ, R25 ;  /* 0x000000ffff057224 */ /* 0x000fe400078e0019 */
[----:B------:R-:W-:-:S05]  /*32900*/  IMAD.MOV.U32 R4, RZ, RZ, R24 ;  /* 0x000000ffff047224 */ /* 0x000fca00078e0018 */
        /* <DEDUP_REMOVED lines=8> */
[----:B--2---:R-:W-:Y:S02]  /*32990*/  HMMA.16816.F32.BF16 R24, R16, R26, R8 ;  /* 0x0000001a1018723c */ /* 0x004fe40000041808 */
[----:B------:R-:W2:Y:S04]  /*329a0*/  LDL.LU.64 R10, [R1+0x1628] ;  /* 0x00162800010a7983 */ /* 0x000ea80000300a00 */
[----:B------:R-:W2:-:S13]  /*329b0*/  LDL.LU.64 R8, [R1+0x1620] ;  /* 0x0016200001087983 */ /* 0x000e9a0000300a00 */
        /* <DEDUP_REMOVED lines=64> */
[----:B------:R-:W3:-:S15]  /*32dc0*/  LDL.LU.64 R10, [R1+0x1520] ;  /* 0x00152000010a7983 */ /* 0x000ede0000300a00 */
[----:B------:R-:W-:Y:S02]  /*32dd0*/  NOP ;  /* 0x0000000000007918 */ /* 0x000fe40000000000 */
[----:B------:R-:W-:Y:S04]  /*32de0*/  STL.64 [R1+0x320], R24 ;  /* 0x0003201801007387 */ /* 0x000fe80000100a00 */
[----:B------:R0:W-:Y:S04]  /*32df0*/  STL.64 [R1+0x328], R26 ;  /* 0x0003281a01007387 */ /* 0x0001e80000100a00 */
[----:B0-----:R-:W2:Y:S04]  /*32e00*/  LDL.LU.64 R26, [R1+0x1518] ;  /* 0x00151800011a7983 */ /* 0x001ea80000300a00 */
[----:B------:R-:W2:Y:S01]  /*32e10*/  LDL.LU.64 R24, [R1+0x1510] ;  /* 0x0015100001187983 */ /* 0x000ea20000300a00 */
[----:B---3--:R-:W-:Y:S03]  /*32e20*/  HMMA.16816.F32.BF16 R8, R16, R10, R20 ;  /* 0x0000000a1008723c */ /* 0x008fe60000041814 */
[----:B------:R-:W2:-:S15]  /*32e30*/  LDL.LU.64 R22, [R1+0x1508] ;  /* 0x0015080001167983 */ /* 0x000e9e0000300a00 */
[----:B------:R-:W-:Y:S01]  /*32e40*/  NOP ;  /* 0x0000000000007918 */ /* 0x000fe20000000000 */
[----:B------:R-:W-:Y:S04]  /*32e50*/  STL.64 [R1+0x210], R8 ;  /* 0x0002100801007387 */ /* 0x000fe80000100a00 */
[----:B------:R0:W-:Y:S04]  /*32e60*/  STL.64 [R1+0x218], R10 ;  /* 0x0002180a01007387 */ /* 0x0001e80000100a00 */
[----:B0-----:R-:W3:Y:S04]  /*32e70*/  LDL.LU.64 R10, [R1+0x1500] ;  /* 0x00150000010a7983 */ /* 0x001ee80000300a00 */
[----:B------:R-:W3:Y:S01]  /*32e80*/  LDL.LU.64 R8, [R1+0x14f8] ;  /* 0x0014f80001087983 */ /* 0x000ee20000300a00 */
[----:B--2---:R-:W-:Y:S03]  /*32e90*/  HMMA.16816.F32.BF16 R20, R16, R22, R24 ;  /* 0x000000161014723c */ /* 0x004fe60000041818 */
[----:B------:R-:W3:-:S15]  /*32ea0*/  LDL.LU.64 R26, [R1+0x14f0] ;  /* 0x0014f000011a7983 */ /* 0x000ede0000300a00 */
[----:B------:R-:W-:Y:S01]  /*32eb0*/  NOP ;  /* 0x0000000000007918 */ /* 0x000fe20000000000 */
        /* <DEDUP_REMOVED lines=12> */
[----:B------:R-:W2:-:S15]  /*32f80*/  LDL.LU.64 R22, [R1+0x14c0] ;  /* 0x0014c00001167983 */ /* 0x000e9e0000300a00 */
[----:B------:R-:W-:Y:S01]  /*32f90*/  NOP ;  /* 0x0000000000007918 */ /* 0x000fe20000000000 */
[----:B------:R-:W-:Y:S04]  /*32fa0*/  STL.64 [R1+0x2e0], R8 ;  /* 0x0002e00801007387 */ /* 0x000fe80000100a00 */
[----:B------:R0:W-:Y:S04]  /*32fb0*/  STL.64 [R1+0x2e8], R10 ;  /* 0x0002e80a01007387 */ /* 0x0001e80000100a00 */
[----:B0-----:R-:W2:Y:S04]  /*32fc0*/  LDL.LU.64 R10, [R1+0x14b8] ;  /* 0x0014b800010a7983 */ /* 0x001ea80000300a00 */
[----:B------:R-:W2:Y:S01]  /*32fd0*/  LDL.LU.64 R8, [R1+0x14b0] ;  /* 0x0014b00001087983 */ /* 0x000ea20000300a00 */
[----:B---3--:R-:W-:Y:S03]  /*32fe0*/  HMMA.16816.F32.BF16 R12, R16, R14, R24 ;  /* 0x0000000e100c723c */ /* 0x008fe60000041818 */
[----:B------:R-:W3:Y:S04]  /*32ff0*/  LDL.LU.64 R26, [R1+0x14a8] ;  /* 0x0014a800011a7983 */ /* 0x000ee80000300a00 */
[----:B------:R-:W2:Y:S04]  /*33000*/  LDL.LU.64 R24, [R1+0x14a0] ;  /* 0x0014a00001187983 */ /* 0x000ea80000300a00 */
[----:B------:R-:W2:Y:S04]  /*33010*/  LDL.LU R4, [R1+0x694] ;  /* 0x0006940001047983 */ /* 0x000ea80000300800 */
[----:B----4-:R-:W-:Y:S04]  /*33020*/  STL.64 [R1+0x13d8], R6 ;  /* 0x0013d80601007387 */ /* 0x010fe80000100a00 */
[----:B------:R-:W-:Y:S04]  /*33030*/  STL.64 [R1+0x2d0], R12 ;  /* 0x0002d00c01007387 */ /* 0x000fe80000100a00 */
[----:B------:R-:W-:Y:S04]  /*33040*/  STL.64 [R1+0x2d8], R14 ;  /* 0x0002d80e01007387 */ /* 0x000fe80000100a00 */
[----:B--2---:R0:W-:Y:S04]  /*33050*/  STL [R1+0x13d0], R4 ;  /* 0x0013d00401007387 */ /* 0x0041e80000100800 */
[----:B0-----:R-:W2:Y:S04]  /*33060*/  LDL.LU R4, [R1+0x1d0] ;  /* 0x0001d00001047983 */ /* 0x001ea80000300800 */
[----:B------:R-:W2:Y:S04]  /*33070*/  LDL.LU R5, [R1+0x1d4] ;  /* 0x0001d40001057983 */ /* 0x000ea80000300800 */
[----:B------:R-:W4:Y:S04]  /*33080*/  LDL.LU R6, [R1+0x1d8] ;  /* 0x0001d80001067983 */ /* 0x000f280000300800 */
[----:B------:R-:W4:Y:S04]  /*33090*/  LDL.LU R7, [R1+0x1dc] ;  /* 0x0001dc0001077983 */ /* 0x000f280000300800 */
[----:B----4-:R-:W-:Y:S04]  /*330a0*/  STL.64 [R1+0x13e8], R6 ;  /* 0x0013e80601007387 */ /* 0x010fe80000100a00 */
[----:B--2---:R0:W-:Y:S04]  /*330b0*/  STL.64 [R1+0x13e0], R4 ;  /* 0x0013e00401007387 */ /* 0x0041e80000100a00 */
        /* <DEDUP_REMOVED lines=10> */
[----:B----4-:R0:W-:Y:S04]  /*33160*/  STL.64 [R1+0x1408], R6 ;  /* 0x0014080601007387 */ /* 0x0101e80000100a00 */
[----:B--2---:R-:W-:Y:S01]  /*33170*/  STL.64 [R1+0x1400], R4 ;  /* 0x0014000401007387 */ /* 0x004fe20000100a00 */
[----:B0-----:R-:W-:-:S02]  /*33180*/  IMAD.MOV.U32 R6, RZ, RZ, R8 ;  /* 0x000000ffff067224 */ /* 0x001fc400078e0008 */
[----:B------:R-:W-:Y:S01]  /*33190*/  IMAD.MOV.U32 R7, RZ, RZ, R2 ;  /* 0x000000ffff077224 */ /* 0x000fe200078e0002 */
[----:B------:R-:W2:Y:S04]  /*331a0*/  LDL.LU R8, [R1+0x149c] ;  /* 0x00149c0001087983 */ /* 0x000ea80000300800 */
[----:B------:R-:W4:Y:S04]  /*331b0*/  LDL.LU R2, [R1+0x1498] ;  /* 0x0014980001027983 */ /* 0x000f280000300800 */
[----:B------:R0:W-:Y:S02]  /*331c0*/  STL.64 [R1+0x1420], R6 ;  /* 0x0014200601007387 */ /* 0x0001e40000100a00 */
[----:B0-----:R-:W-:-:S02]  /*331d0*/  IMAD.MOV.U32 R6, RZ, RZ, R0 ;  /* 0x000000ffff067224 */ /* 0x001fc400078e0000 */
[----:B------:R-:W-:Y:S01]  /*331e0*/  IMAD.MOV.U32 R7, RZ, RZ, R29 ;  /* 0x000000ffff077224 */ /* 0x000fe200078e001d */
[----:B------:R-:W2:Y:S04]  /*331f0*/  LDL.LU R0, [R1+0x1494] ;  /* 0x0014940001007983 */ /* 0x000ea80000300800 */
[----:B------:R0:W-:Y:S02]  /*33200*/  STL.64 [R1+0x1438], R6 ;  /* 0x0014380601007387 */ /* 0x0001e40000100a00 */
[----:B0-----:R-:W-:Y:S02]  /*33210*/  IMAD.MOV.U32 R6, RZ, RZ, R28 ;  /* 0x000000ffff067224 */ /* 0x001fe400078e001c */
[----:B------:R-:W-:-:S05]  /*33220*/  IMAD.MOV.U32 R7, RZ, RZ, R25 ;  /* 0x000000ffff077224 */ /* 0x000fca00078e0019 */
[----:B------:R-:W-:Y:S04]  /*33230*/  STL.64 [R1+0x1450], R6 ;  /* 0x0014500601007387 */ /* 0x000fe80000100a00 */
[----:B------:R-:W2:Y:S04]  /*33240*/  LDL.LU R15, [R1+0x690] ;  /* 0x00069000010f7983 */ /* 0x000ea80000300800 */
[----:B------:R-:W2:Y:S04]  /*33250*/  LDL.LU R14, [R1+0x680] ;  /* 0x00068000010e7983 */ /* 0x000ea80000300800 */
[----:B------:R-:W3:Y:S04]  /*33260*/  LDL.LU R13, [R1+0x674] ;  /* 0x00067400010d7983 */ /* 0x000ee80000300800 */
[----:B------:R-:W3:Y:S04]  /*33270*/  LDL.LU R12, [R1+0x66c] ;  /* 0x00066c00010c7983 */ /* 0x000ee80000300800 */
[----:B--2---:R-:W-:Y:S04]  /*33280*/  STL.64 [R1+0x13c8], R14 ;  /* 0x0013c80e01007387 */ /* 0x004fe80000100a00 */
[----:B---3--:R0:W-:Y:S04]  /*33290*/  STL.64 [R1+0x13c0], R12 ;  /* 0x0013c00c01007387 */ /* 0x0081e80000100a00 */
[----:B0-----:R-:W2:Y:S04]  /*332a0*/  LDL.LU R12, [R1+0x1c0] ;  /* 0x0001c000010c7983 */ /* 0x001ea80000300800 */
[----:B------:R-:W2:Y:S01]  /*332b0*/  LDL.LU R13, [R1+0x1c4] ;  /* 0x0001c400010d7983 */ /* 0x000ea20000300800 */
[----:B------:R-:W-:-:S02]  /*332c0*/  IMAD.MOV.U32 R6, RZ, RZ, R24 ;  /* 0x000000ffff067224 */ /* 0x000fc400078e0018 */
[----:B------:R-:W-:Y:S02]  /*332d0*/  IMAD.MOV.U32 R7, RZ, RZ, R9 ;  /* 0x000000ffff077224 */ /* 0x000fe400078e0009 */
[----:B------:R-:W-:Y:S02]  /*332e0*/  IMAD.MOV.U32 R14, RZ, RZ, R0 ;  /* 0x000000ffff0e7224 */ /* 0x000fe400078e0000 */
[----:B----4-:R-:W-:Y:S01]  /*332f0*/  IMAD.MOV.U32 R15, RZ, RZ, R2 ;  /* 0x000000ffff0f7224 */ /* 0x010fe200078e0002 */
[----:B------:R-:W3:Y:S04]  /*33300*/  LDL.LU R0, [R1+0x1490] ;  /* 0x0014900001007983 */ /* 0x000ee80000300800 */
[----:B------:R-:W4:Y:S04]  /*33310*/  LDL.LU R2, [R1+0x148c] ;  /* 0x00148c0001027983 */ /* 0x000f280000300800 */
[----:B------:R-:W-:Y:S04]  /*33320*/  STL.64 [R1+0x1468], R6 ;  /* 0x0014680601007387 */ /* 0x000fe80000100a00 */
[----:B------:R-:W-:Y:S04]  /*33330*/  STL.64 [R1+0x1418], R14 ;  /* 0x0014180e01007387 */ /* 0x000fe80000100a00 */
[----:B--2---:R0:W-:Y:S04]  /*33340*/  STL.64 [R1+0x1410], R12 ;  /* 0x0014100c01007387 */ /* 0x0041e80000100a00 */
[----:B0-----:R-:W2:Y:S04]  /*33350*/  LDL.LU R12, [R1+0x200] ;  /* 0x00020000010c7983 */ /* 0x001ea80000300800 */
[----:B------:R-:W2:Y:S04]  /*33360*/  LDL.LU R13, [R1+0x204] ;  /* 0x00020400010d7983 */ /* 0x000ea80000300800 */
[----:B------:R-:W2:Y:S01]  /*33370*/  LDL.LU R14, [R1+0x208] ;  /* 0x00020800010e7983 */ /* 0x000ea20000300800 */
[----:B---3--:R-:W-:-:S05]  /*33380*/  IMAD.MOV.U32 R15, RZ, RZ, R0 ;  /* 0x000000ffff0f7224 */ /* 0x008fca00078e0000 */
[----:B--2---:R-:W-:Y:S04]  /*33390*/  STL.64 [R1+0x1430], R14 ;  /* 0x0014300e01007387 */ /* 0x004fe80000100a00 */
[----:B------:R4:W-:Y:S02]  /*333a0*/  STL.64 [R1+0x1428], R12 ;  /* 0x0014280c01007387 */ /* 0x0009e40000100a00 */
[----:B----4-:R-:W-:Y:S02]  /*333b0*/  IMAD.MOV.U32 R12, RZ, RZ, R2 ;  /* 0x000000ffff0c7224 */ /* 0x010fe400078e0002 */
[----:B------:R-:W2:Y:S04]  /*333c0*/  LDL.LU R2, [R1+0x1488] ;  /* 0x0014880001027983 */ /* 0x000ea80000300800 */
[----:B------:R-:W3:Y:S04]  /*333d0*/  LDL.LU R13, [R1+0x294] ;  /* 0x00029400010d7983 */ /* 0x000ee80000300800 */
[----:B------:R-:W4:Y:S04]  /*333e0*/  LDL.LU R14, [R1+0x298] ;  /* 0x00029800010e7983 */ /* 0x000f280000300800 */
[----:B------:R-:W4:Y:S04]  /*333f0*/  LDL.LU R15, [R1+0x29c] ;  /* 0x00029c00010f7983 */ /* 0x000f280000300800 */
[----:B----4-:R-:W-:Y:S04]  /*33400*/  STL.64 [R1+0x1448], R14 ;  /* 0x0014480e01007387 */ /* 0x010fe80000100a00 */
[----:B---3--:R0:W-:Y:S04]  /*33410*/  STL.64 [R1+0x1440], R12 ;  /* 0x0014400c01007387 */ /* 0x0081e80000100a00 */
[----:B0-----:R-:W3:Y:S01]  /*33420*/  LDL.LU R12, [R1+0x2a0] ;  /* 0x0002a000010c7983 */ /* 0x001ee20000300800 */
[----:B--2---:R-:W-:-:S03]  /*33430*/  IMAD.MOV.U32 R13, RZ, RZ, R2 ;  /* 0x000000ffff0d7224 */ /* 0x004fc600078e0002 */
[----:B------:R-:W2:Y:S04]  /*33440*/  LDL.LU R2, [R1+0x1484] ;  /* 0x0014840001027983 */ /* 0x000ea80000300800 */
[----:B------:R-:W4:Y:S04]  /*33450*/  LDL.LU R14, [R1+0x2a8] ;  /* 0x0002a800010e7983 */ /* 0x000f280000300800 */
[----:B------:R-:W4:Y:S04]  /*33460*/  LDL.LU R15, [R1+0x2ac] ;  /* 0x0002ac00010f7983 */ /* 0x000f280000300800 */
[----:B----4-:R2:W-:Y:S04]  /*33470*/  STL.64 [R1+0x1460], R14 ;  /* 0x0014600e01007387 */ /* 0x0105e80000100a00 */
[----:B---3--:R0:W-:Y:S01]  /*33480*/  STL.64 [R1+0x1458], R12 ;  /* 0x0014580c01007387 */ /* 0x0081e20000100a00 */
[----:B--2---:R-:W-:-:S03]  /*33490*/  IMAD.MOV.U32 R14, RZ, RZ, R2 ;  /* 0x000000ffff0e7224 */ /* 0x004fc600078e0002 */
[----:B0-----:R-:W2:Y:S04]  /*334a0*/  LDL.LU R12, [R1+0x2b0] ;  /* 0x0002b000010c7983 */ /* 0x001ea80000300800 */
[----:B------:R-:W2:Y:S04]  /*334b0*/  LDL.LU R13, [R1+0x2b4] ;  /* 0x0002b400010d7983 */ /* 0x000ea80000300800 */
[----:B------:R-:W3:Y:S04]  /*334c0*/  LDL.LU R2, [R1+0x1480] ;  /* 0x0014800001027983 */ /* 0x000ee80000300800 */
[----:B------:R-:W4:Y:S01]  /*334d0*/  LDL.LU R15, [R1+0x2bc] ;  /* 0x0002bc00010f7983 */ /* 0x000f220000300800 */
[----:B------:R-:W-:-:S02]  /*334e0*/  IMAD.MOV.U32 R6, RZ, RZ, R8 ;  /* 0x000000ffff067224 */ /* 0x000fc400078e0008 */
[----:B------:R-:W-:Y:S01]  /*334f0*/  IMAD.MOV.U32 R7, RZ, RZ, R3 ;  /* 0x000000ffff077224 */ /* 0x000fe200078e0003 */
[----:B----4-:R-:W-:Y:S04]  /*33500*/  STL.64 [R1+0x1478], R14 ;  /* 0x0014780e01007387 */ /* 0x010fe80000100a00 */
[----:B--2---:R0:W-:Y:S04]  /*33510*/  STL.64 [R1+0x1470], R12 ;  /* 0x0014700c01007387 */ /* 0x0041e80000100a00 */
[----:B0-----:R-:W2:Y:S04]  /*33520*/  LDL.LU R12, [R1+0x2c0] ;  /* 0x0002c000010c7983 */ /* 0x001ea80000300800 */
[----:B------:R-:W2:Y:S04]  /*33530*/  LDL.LU R13, [R1+0x2c4] ;  /* 0x0002c400010d7983 */ /* 0x000ea80000300800 */
[----:B------:R-:W2:Y:S01]  /*33540*/  LDL.LU R14, [R1+0x2c8] ;  /* 0x0002c800010e7983 */ /* 0x000ea20000300800 */
[----:B---3--:R-:W-:-:S03]  /*33550*/  IMAD.MOV.U32 R15, RZ, RZ, R2 ;  /* 0x000000ffff0f7224 */ /* 0x008fc600078e0002 */
        /* <DEDUP_REMOVED lines=57> */
[----:B------:R0:W-:Y:S01]  /*338f0*/  STL.64 [R1+0x1d8], R6 ;  /* 0x0001d80601007387 */ /* 0x0001e20000100a00 */
[----:B------:R-:W-:-:S03]  /*33900*/  IMAD.MOV.U32 R10, RZ, RZ, R7 ;  /* 0x000000ffff0a7224 */ /* 0x000fc600078e0007 */
[----:B0-----:R-:W2:Y:S04]  /*33910*/  LDL.LU.64 R6, [R1+0x13d8] ;  /* 0x0013d80001067983 */ /* 0x001ea80000300a00 */
[----:B------:R-:W3:Y:S04]  /*33920*/  LDL.LU R4, [R1+0x13d0] ;  /* 0x0013d00001047983 */ /* 0x000ee80000300800 */
[----:B------:R-:W-:Y:S01]  /*33930*/  STL [R1+0x1330], R10 ;  /* 0x0013300a01007387 */ /* 0x000fe20000100800 */
[----:B--2---:R-:W-:Y:S03]  /*33940*/  HMMA.16816.F32.BF16 R16, R16, R6, R12 ;  /* 0x000000061010723c */ /* 0x004fe6000004180c */
[----:B------:R-:W2:Y:S04]  /*33950*/  LDL.LU.64 R14, [R1+0x13c8] ;  /* 0x0013c800010e7983 */ /* 0x000ea80000300a00 */
[----:B------:R-:W2:Y:S01]  /*33960*/  LDL.LU.64 R12, [R1+0x13c0] ;  /* 0x0013c000010c7983 */ /* 0x000ea20000300a00 */
[----:B---3--:R-:W-:-:S02]  /*33970*/  IADD3 R4, P0, PT, R4, UR14, RZ ;  /* 0x0000000e04047c10 */ /* 0x008fc4000ff1e0ff */
[----:B------:R-:W-:Y:S02]  /*33980*/  IADD3 R21, P5, PT, R21, UR14, RZ ;  /* 0x0000000e15157c10 */ /* 0x000fe4000ffbe0ff */
[----:B----4-:R-:W-:Y:S02]  /*33990*/  IADD3 R20, P6, PT, R20, UR14, RZ ;  /* 0x0000000e14147c10 */ /* 0x010fe4000ffde0ff */
[----:B------:R-:W-:Y:S02]  /*339a0*/  IADD3.X R9, PT, PT, R9, UR5, RZ, P0, !PT ;  /* 0x0000000509097c10 */ /* 0x000fe400087fe4ff */
[----:B------:R-:W-:-:S03]  /*339b0*/  IADD3 R8, P0, PT, R8, UR14, RZ ;  /* 0x0000000e08087c10 */ /* 0x000fc6000ff1e0ff */
[----:B------:R-:W-:Y:S01]  /*339c0*/  IMAD.MOV.U32 R6, RZ, RZ, R19 ;  /* 0x000000ffff067224 */ /* 0x000fe200078e0013 */
[----:B------:R-:W-:Y:S04]  /*339d0*/  STL.64 [R1+0x1c0], R16 ;  /* 0x0001c01001007387 */ /* 0x000fe80000100a00 */
[----:B------:R-:W-:Y:S04]  /*339e0*/  STL.64 [R1+0x1c8], R18 ;  /* 0x0001c81201007387 */ /* 0x000fe80000100a00 */
[----:B------:R0:W-:Y:S04]  /*339f0*/  STL [R1+0x1334], R6 ;  /* 0x0013340601007387 */ /* 0x0001e80000100800 */
[----:B------:R-:W-:Y:S01]  /*33a00*/  STL [R1+0x694], R4 ;  /* 0x0006940401007387 */ /* 0x000fe20000100800 */
[----:B--2---:R-:W-:-:S02]  /*33a10*/  IADD3 R15, P1, PT, R15, UR14, RZ ;  /* 0x0000000e0f0f7c10 */ /* 0x004fc4000ff3e0ff */
[----:B------:R-:W-:Y:S02]  /*33a20*/  IADD3 R14, P2, PT, R14, UR14, RZ ;  /* 0x0000000e0e0e7c10 */ /* 0x000fe4000ff5e0ff */
[----:B------:R-:W-:Y:S02]  /*33a30*/  IADD3 R13, P3, PT, R13, UR14, RZ ;  /* 0x0000000e0d0d7c10 */ /* 0x000fe4000ff7e0ff */
[----:B------:R-:W-:Y:S01]  /*33a40*/  IADD3 R12, P4, PT, R12, UR14, RZ ;  /* 0x0000000e0c0c7c10 */ /* 0x000fe2000ff9e0ff */
[----:B------:R-:W-:Y:S04]  /*33a50*/  STL [R1+0x690], R15 ;  /* 0x0006900f01007387 */ /* 0x000fe80000100800 */
[----:B------:R-:W-:Y:S04]  /*33a60*/  STL [R1+0x680], R14 ;  /* 0x0006800e01007387 */ /* 0x000fe80000100800 */
[----:B------:R-:W-:Y:S04]  /*33a70*/  STL [R1+0x674], R13 ;  /* 0x0006740d01007387 */ /* 0x000fe80000100800 */
[----:B------:R-:W-:Y:S01]  /*33a80*/  STL [R1+0x66c], R12 ;  /* 0x00066c0c01007387 */ /* 0x000fe20000100800 */
[----:B------:R-:W-:-:S03]  /*33a90*/  IADD3.X R28, PT, PT, R28, UR5, RZ, P1, !PT ;  /* 0x000000051c1c7c10 */ /* 0x000fc60008ffe4ff */
[----:B------:R-:W-:Y:S01]  /*33aa0*/  STL [R1+0x664], R21 ;  /* 0x0006641501007387 */ /* 0x000fe20000100800 */
[----:B------:R-:W-:-:S03]  /*33ab0*/  IADD3 R24, P1, PT, R24, UR14, RZ ;  /* 0x0000000e18187c10 */ /* 0x000fc6000ff3e0ff */
[----:B------:R-:W-:Y:S01]  /*33ac0*/  STL [R1+0x65c], R20 ;  /* 0x00065c1401007387 */ /* 0x000fe20000100800 */
[----:B------:R-:W-:-:S03]  /*33ad0*/  IADD3.X R29, PT, PT, R29, UR5, RZ, P2, !PT ;  /* 0x000000051d1d7c10 */ /* 0x000fc600097fe4ff */
[----:B------:R-:W-:Y:S01]  /*33ae0*/  STL [R1+0x688], R9 ;  /* 0x0006880901007387 */ /* 0x000fe20000100800 */
[----:B------:R-:W-:-:S03]  /*33af0*/  IADD3 R25, P2, PT, R25, UR14, RZ ;  /* 0x0000000e19197c10 */ /* 0x000fc6000ff5e0ff */
[----:B------:R-:W-:Y:S04]  /*33b00*/  STL [R1+0x654], R8 ;  /* 0x0006540801007387 */ /* 0x000fe80000100800 */
[----:B------:R-:W-:Y:S04]  /*33b10*/  STL [R1+0x684], R28 ;  /* 0x0006841c01007387 */ /* 0x000fe80000100800 */
[----:B------:R-:W-:Y:S04]  /*33b20*/  STL [R1+0x64c], R24 ;  /* 0x00064c1801007387 */ /* 0x000fe80000100800 */
[----:B------:R-:W-:Y:S04]  /*33b30*/  STL [R1+0x678], R29 ;  /* 0x0006781d01007387 */ /* 0x000fe80000100800 */
[----:B------:R-:W-:Y:S04]  /*33b40*/  STL [R1+0x644], R25 ;  /* 0x0006441901007387 */ /* 0x000fe80000100800 */
[----:B0-----:R-:W2:Y:S01]  /*33b50*/  LDL.LU R6, [R1+0x62c] ;  /* 0x00062c0001067983 */ /* 0x001ea20000300800 */
[----:B------:R-:W-:-:S02]  /*33b60*/  IADD3.X R3, PT, PT, R3, UR5, RZ, P3, !PT ;  /* 0x0000000503037c10 */ /* 0x000fc40009ffe4ff */
[----:B------:R-:W-:-:S03]  /*33b70*/  IADD3 R0, P3, PT, R0, UR14, RZ ;  /* 0x0000000e00007c10 */ /* 0x000fc6000ff7e0ff */
[----:B------:R-:W-:Y:S04]  /*33b80*/  STL [R1+0x670], R3 ;  /* 0x0006700301007387 */ /* 0x000fe80000100800 */
[----:B--2---:R0:W-:Y:S04]  /*33b90*/  STL [R1+0x13b4], R6 ;  /* 0x0013b40601007387 */ /* 0x0041e80000100800 */
[----:B------:R-:W-:Y:S04]  /*33ba0*/  STL [R1+0x63c], R0 ;  /* 0x00063c0001007387 */ /* 0x000fe80000100800 */
[----:B0-----:R-:W2:Y:S01]  /*33bb0*/  LDL.LU R6, [R1+0x660] ;  /* 0x0006600001067983 */ /* 0x001ea20000300800 */
[----:B------:R-:W-:-:S05]  /*33bc0*/  IADD3.X R2, PT, PT, R2, UR5, RZ, P4, !PT ;  /* 0x0000000502027c10 */ /* 0x000fca000a7fe4ff */
[----:B------:R-:W-:Y:S04]  /*33bd0*/  STL [R1+0x668], R2 ;  /* 0x0006680201007387 */ /* 0x000fe80000100800 */
        /* <DEDUP_REMOVED lines=30> */
[----:B--2---:R-:W-:-:S05]  /*33dc0*/  IADD3 R6, P4, PT, R6, UR14, RZ ;  /* 0x0000000e06067c10 */ /* 0x004fca000ff9e0ff */
[----:B------:R0:W-:Y:S04]  /*33dd0*/  STL [R1+0x634], R6 ;  /* 0x0006340601007387 */ /* 0x0001e80000100800 */
[----:B0-----:R-:W2:Y:S02]  /*33de0*/  LDL.LU R6, [R1+0x13b8] ;  /* 0x0013b80001067983 */ /* 0x001ea40000300800 */
[----:B--2---:R-:W-:-:S05]  /*33df0*/  IADD3.X R6, PT, PT, R6, UR5, RZ, P5, !PT ;  /* 0x0000000506067c10 */ /* 0x004fca000affe4ff */
[----:B------:R0:W-:Y:S04]  /*33e00*/  STL [R1+0x660], R6 ;  /* 0x0006600601007387 */ /* 0x0001e80000100800 */
[----:B0-----:R-:W2:Y:S01]  /*33e10*/  LDL.LU R6, [R1+0x13b4] ;  /* 0x0013b40001067983 */ /* 0x001ea20000300800 */
[----:B---3--:R-:W-:Y:S02]  /*33e20*/  IADD3.X R16, PT, PT, R16, UR5, RZ, P6, !PT ;  /* 0x0000000510107c10 */ /* 0x008fe4000b7fe4ff */
[----:B----4-:R-:W-:Y:S02]  /*33e30*/  IADD3 R17, P6, PT, R17, UR14, RZ ;  /* 0x0000000e11117c10 */ /* 0x010fe4000ffde0ff */
[----:B------:R-:W-:Y:S02]  /*33e40*/  IADD3.X R18, PT, PT, R18, UR5, RZ, P0, !PT ;  /* 0x0000000512127c10 */ /* 0x000fe400087fe4ff */
[----:B------:R-:W-:-:S02]  /*33e50*/  IADD3 R19, P0, PT, R19, UR14, RZ ;  /* 0x0000000e13137c10 */ /* 0x000fc4000ff1e0ff */
[----:B------:R-:W-:Y:S02]  /*33e60*/  IADD3.X R7, PT, PT, R7, UR5, RZ, P1, !PT ;  /* 0x0000000507077c10 */ /* 0x000fe40008ffe4ff */
[----:B------:R-:W-:Y:S02]  /*33e70*/  IADD3 R10, P1, PT, R10, UR11, RZ ;  /* 0x0000000b0a0a7c10 */ /* 0x000fe4000ff3e0ff */
[----:B------:R-:W-:Y:S02]  /*33e80*/  IADD3.X R11, PT, PT, R11, UR5, RZ, P2, !PT ;  /* 0x000000050b0b7c10 */ /* 0x000fe400097fe4ff */
[----:B------:R-:W-:Y:S02]  /*33e90*/  IADD3 R22, P2, PT, R22, UR11, RZ ;  /* 0x0000000b16167c10 */ /* 0x000fe4000ff5e0ff */
        /* <DEDUP_REMOVED lines=15> */
[----:B--2---:R-:W-:-:S05]  /*33f90*/  IADD3 R6, P5, PT, R6, UR14, RZ ;  /* 0x0000000e06067c10 */ /* 0x004fca000ffbe0ff */
        /* <DEDUP_REMOVED lines=28> */
[----:B0-----:R-:W2:Y:S01]  /*34160*/  LDL.LU R6, [R1+0x698] ;  /* 0x0006980001067983 */ /* 0x001ea20000300800 */
[----:B------:R-:W-:-:S02]  /*34170*/  IADD3 R3, P4, PT, R3, UR11, RZ ;  /* 0x0000000b03037c10 */ /* 0x000fc4000ff9e0ff */
[----:B------:R-:W-:-:S03]  /*34180*/  IADD3.X R0, PT, PT, R0, UR10, RZ, P5, !PT ;  /* 0x0000000a00007c10 */ /* 0x000fc6000affe4ff */
[----:B------:R-:W-:Y:S04]  /*34190*/  STL [R1+0xdec], R3 ;  /* 0x000dec0301007387 */ /* 0x000fe80000100800 */
[----:B--2---:R0:W-:Y:S04]  /*341a0*/  STL [R1+0x13ac], R6 ;  /* 0x0013ac0601007387 */ /* 0x0041e80000100800 */
[----:B------:R-:W-:Y:S04]  /*341b0*/  STL [R1+0x6a0], R0 ;  /* 0x0006a00001007387 */ /* 0x000fe80000100800 */
[----:B0-----:R-:W2:Y:S01]  /*341c0*/  LDL.LU R6, [R1+0xddc] ;  /* 0x000ddc0001067983 */ /* 0x001ea20000300800 */
[----:B------:R-:W-:-:S05]  /*341d0*/  IADD3 R2, P5, PT, R2, UR11, RZ ;  /* 0x0000000b02027c10 */ /* 0x000fca000ffbe0ff */
        /* <DEDUP_REMOVED lines=31> */
[----:B--2---:R-:W-:-:S05]  /*343d0*/  IADD3.X R6, PT, PT, R6, UR10, RZ, P6, !PT ;  /* 0x0000000a06067c10 */ /* 0x004fca000b7fe4ff */
[----:B------:R0:W-:Y:S04]  /*343e0*/  STL [R1+0x69c], R6 ;  /* 0x00069c0601007387 */ /* 0x0001e80000100800 */
[----:B0-----:R-:W2:Y:S02]  /*343f0*/  LDL.LU R6, [R1+0x13b0] ;  /* 0x0013b00001067983 */ /* 0x001ea40000300800 */
[----:B--2---:R-:W-:-:S05]  /*34400*/  IADD3 R6, P6, PT, R6, UR11, RZ ;  /* 0x0000000b06067c10 */ /* 0x004fca000ffde0ff */
[----:B------:R0:W-:Y:S04]  /*34410*/  STL [R1+0xddc], R6 ;  /* 0x000ddc0601007387 */ /* 0x0001e80000100800 */
[----:B0-----:R-:W2:Y:S01]  /*34420*/  LDL.LU R6, [R1+0x13ac] ;  /* 0x0013ac0001067983 */ /* 0x001ea20000300800 */
[----:B----4-:R-:W-:Y:S02]  /*34430*/  IADD3.X R17, PT, PT, R17, UR10, RZ, P1, !PT ;  /* 0x0000000a11117c10 */ /* 0x010fe40008ffe4ff */
[----:B---3--:R-:W-:Y:S02]  /*34440*/  IADD3 R18, P1, PT, R18, UR11, RZ ;  /* 0x0000000b12127c10 */ /* 0x008fe4000ff3e0ff */
        /* <DEDUP_REMOVED lines=20> */
[----:B--2---:R-:W-:Y:S02]  /*34590*/  IADD3.X R6, PT, PT, R6, UR10, RZ, P0, !PT ;  /* 0x0000000a06067c10 */ /* 0x004fe400087fe4ff */
[----:B------:R-:W-:-:S03]  /*345a0*/  IADD3 R16, P0, PT, R16, UR11, RZ ;  /* 0x0000000b10107c10 */ /* 0x000fc6000ff1e0ff */
        /* <DEDUP_REMOVED lines=1357> */
[----:B--2---:R-:W-:Y:S02]  /*39a80*/  IADD3.X R6, PT, PT, R6, UR10, RZ, P0, !PT ;  /* 0x0000000a06067c10 */ /* 0x004fe400087fe4ff */
        /* <DEDUP_REMOVED lines=29> */
[----:B0-----:R-:W2:Y:S04]  /*39c60*/  LDL.LU R27, [R1+0xe54] ;  /* 0x000e5400011b7983 */ /* 0x001ea80000300800 */
[----:B------:R-:W-:Y:S04]  /*39c70*/  STL [R1+0x6d8], R3 ;  /* 0x0006d80301007387 */ /* 0x000fe80000100800 */
[----:B------:R-:W3:Y:S01]  /*39c80*/  LDL.LU R6, [R1+0xe5c] ;  /* 0x000e5c0001067983 */ /* 0x000ee20000300800 */
[----:B------:R-:W-:-:S02]  /*39c90*/  IADD3 R0, P6, PT, R0, UR11, RZ ;  /* 0x0000000b00007c10 */ /* 0x000fc4000ffde0ff */
[----:B------:R-:W-:-:S03]  /*39ca0*/  IADD3.X R2, PT, PT, R2, UR10, RZ, P0, !PT ;  /* 0x0000000a02027c10 */ /* 0x000fc600087fe4ff */
[----:B------:R-:W-:Y:S04]  /*39cb0*/  STL [R1+0xe4c], R0 ;  /* 0x000e4c0001007387 */ /* 0x000fe80000100800 */
[----:B---3--:R0:W-:Y:S04]  /*39cc0*/  STL [R1+0x1338], R6 ;  /* 0x0013380601007387 */ /* 0x0081e80000100800 */
[----:B------:R1:W-:Y:S04]  /*39cd0*/  STL [R1+0x6d0], R2 ;  /* 0x0006d00201007387 */ /* 0x0003e80000100800 */
[----:B0-----:R-:W3:Y:S04]  /*39ce0*/  LDL.LU R6, [R1+0x6cc] ;  /* 0x0006cc0001067983 */ /* 0x001ee80000300800 */
        /* <DEDUP_REMOVED lines=17> */
[----:B-1----:R-:W4:Y:S04]  /*39e00*/  LDL.LU R2, [R1+0xe7c] ;  /* 0x000e7c0001027983 */ /* 0x002f280000300800 */
[----:B------:R-:W4:Y:S04]  /*39e10*/  LDL.LU R16, [R1+0xe38] ;  /* 0x000e380001107983 */ /* 0x000f280000300800 */
[----:B------:R-:W4:Y:S04]  /*39e20*/  LDL.LU R17, [R1+0xe78] ;  /* 0x000e780001117983 */ /* 0x000f280000300800 */
[----:B------:R-:W4:Y:S04]  /*39e30*/  LDL.LU R18, [R1+0xe40] ;  /* 0x000e400001127983 */ /* 0x000f280000300800 */
[----:B------:R-:W4:Y:S04]  /*39e40*/  LDL.LU R19, [R1+0xe48] ;  /* 0x000e480001137983 */ /* 0x000f280000300800 */
[----:B------:R-:W4:Y:S01]  /*39e50*/  LDL.LU R7, [R1+0x68c] ;  /* 0x00068c0001077983 */ /* 0x000f220000300800 */
[----:B--2---:R-:W-:-:S03]  /*39e60*/  IADD3 R27, P0, PT, R27, UR11, RZ ;  /* 0x0000000b1b1b7c10 */ /* 0x004fc6000ff1e0ff */
[----:B------:R-:W2:Y:S04]  /*39e70*/  LDL.LU R11, [R1+0xe50] ;  /* 0x000e5000010b7983 */ /* 0x000ea80000300800 */
[----:B------:R-:W2:Y:S04]  /*39e80*/  LDL.LU R22, [R1+0xe58] ;  /* 0x000e580001167983 */ /* 0x000ea80000300800 */
[----:B------:R-:W2:Y:S04]  /*39e90*/  LDL.LU R23, [R1+0xe60] ;  /* 0x000e600001177983 */ /* 0x000ea80000300800 */
[----:B------:R-:W2:Y:S04]  /*39ea0*/  LDL.LU R26, [R1+0xe68] ;  /* 0x000e6800011a7983 */ /* 0x000ea80000300800 */
[----:B------:R0:W-:Y:S04]  /*39eb0*/  STL [R1+0xe54], R27 ;  /* 0x000e541b01007387 */ /* 0x0001e80000100800 */
[----:B0-----:R-:W2:Y:S01]  /*39ec0*/  LDL.LU R27, [R1+0x67c] ;  /* 0x00067c00011b7983 */ /* 0x001ea20000300800 */
[----:B---3--:R-:W-:-:S05]  /*39ed0*/  IADD3.X R6, PT, PT, R6, UR10, RZ, P1, !PT ;  /* 0x0000000a06067c10 */ /* 0x008fca0008ffe4ff */
[----:B------:R0:W-:Y:S04]  /*39ee0*/  STL [R1+0x6cc], R6 ;  /* 0x0006cc0601007387 */ /* 0x0001e80000100800 */
[----:B0-----:R-:W3:Y:S01]  /*39ef0*/  LDL.LU R6, [R1+0x1338] ;  /* 0x0013380001067983 */ /* 0x001ee20000300800 */
[----:B----4-:R-:W-:Y:S02]  /*39f00*/  IADD3.X R10, PT, PT, R10, UR10, RZ, P2, !PT ;  /* 0x0000000a0a0a7c10 */ /* 0x010fe400097fe4ff */
        /* <DEDUP_REMOVED lines=15> */
[----:B---3--:R-:W-:-:S05]  /*3a000*/  IADD3 R6, P1, PT, R6, UR11, RZ ;  /* 0x0000000b06067c10 */ /* 0x008fca000ff3e0ff */
[----:B------:R0:W-:Y:S04]  /*3a010*/  STL [R1+0xe5c], R6 ;  /* 0x000e5c0601007387 */ /* 0x0001e80000100800 */
[----:B0-----:R0:W5:Y:S04]  /*3a020*/  LDL.LU R6, [R1+0x1334] ;  /* 0x0013340001067983 */ /* 0x0011680000300800 */
[----:B------:R1:W-:Y:S04]  /*3a030*/  STL [R1+0x6c8], R10 ;  /* 0x0006c80a01007387 */ /* 0x0003e80000100800 */
[----:B-1----:R0:W5:Y:S04]  /*3a040*/  LDL.LU R10, [R1+0x1330] ;  /* 0x00133000010a7983 */ /* 0x0021680000300800 */
        /* <DEDUP_REMOVED lines=8> */
[----:B------:R1:W-:Y:S01]  /*3a0d0*/  STL [R1+0xe74], R14 ;  /* 0x000e740e01007387 */ /* 0x0003e20000100800 */
[----:B------:R-:W-:-:S03]  /*3a0e0*/  IADD3.X R28, PT, PT, R28, UR10, RZ, P1, !PT ;  /* 0x0000000a1c1c7c10 */ /* 0x000fc60008ffe4ff */
[----:B-1----:R0:W5:Y:S04]  /*3a0f0*/  LDL.LU R14, [R1+0x131c] ;  /* 0x00131c00010e7983 */ /* 0x0021680000300800 */
[----:B------:R1:W-:Y:S01]  /*3a100*/  STL [R1+0x6bc], R15 ;  /* 0x0006bc0f01007387 */ /* 0x0003e20000100800 */
[----:B------:R-:W-:-:S03]  /*3a110*/  IADD3 R3, P1, PT, R3, UR11, RZ ;  /* 0x0000000b03037c10 */ /* 0x000fc6000ff3e0ff */
        /* <DEDUP_REMOVED lines=22> */
[----:B-1----:R-:W3:Y:S01]  /*3a280*/  LDL.LU R2, [R1+0x12ec] ;  /* 0x0012ec0001027983 */ /* 0x002ee20000300800 */
[----:B------:R-:W-:-:S02]  /*3a290*/  IADD3.X R16, PT, PT, R16, UR10, RZ, P4, !PT ;  /* 0x0000000a10107c10 */ /* 0x000fc4000a7fe4ff */
[----:B------:R-:W-:Y:S02]  /*3a2a0*/  IADD3 R17, P4, PT, R17, UR11, RZ ;  /* 0x0000000b11117c10 */ /* 0x000fe4000ff9e0ff */
[----:B------:R-:W-:Y:S02]  /*3a2b0*/  IADD3.X R18, PT, PT, R18, UR10, RZ, P5, !PT ;  /* 0x0000000a12127c10 */ /* 0x000fe4000affe4ff */
[----:B------:R-:W-:Y:S02]  /*3a2c0*/  IADD3.X R19, PT, PT, R19, UR10, RZ, P6, !PT ;  /* 0x0000000a13137c10 */ /* 0x000fe4000b7fe4ff */
[----:B------:R-:W-:Y:S01]  /*3a2d0*/  IADD3 R7, P5, PT, R7, UR14, RZ ;  /* 0x0000000e07077c10 */ /* 0x000fe2000ffbe0ff */
[----:B------:R-:W-:Y:S01]  /*3a2e0*/  STL [R1+0xe38], R16 ;  /* 0x000e381001007387 */ /* 0x000fe20000100800 */
[----:B--2---:R-:W-:-:S03]  /*3a2f0*/  IADD3.X R11, PT, PT, R11, UR10, RZ, P0, !PT ;  /* 0x0000000a0b0b7c10 */ /* 0x004fc600087fe4ff */
[----:B------:R-:W-:Y:S01]  /*3a300*/  STL [R1+0xe78], R17 ;  /* 0x000e781101007387 */ /* 0x000fe20000100800 */
[----:B------:R-:W-:-:S03]  /*3a310*/  IADD3.X R22, PT, PT, R22, UR10, RZ, P1, !PT ;  /* 0x0000000a16167c10 */ /* 0x000fc60008ffe4ff */
[----:B------:R-:W-:Y:S04]  /*3a320*/  STL [R1+0xe40], R18 ;  /* 0x000e401201007387 */ /* 0x000fe80000100800 */
[----:B------:R-:W-:Y:S04]  /*3a330*/  STL [R1+0xe48], R19 ;  /* 0x000e481301007387 */ /* 0x000fe80000100800 */
[----:B------:R-:W-:Y:S04]  /*3a340*/  STL [R1+0x68c], R7 ;  /* 0x00068c0701007387 */ /* 0x000fe80000100800 */
[----:B------:R-:W-:Y:S04]  /*3a350*/  STL [R1+0xe50], R11 ;  /* 0x000e500b01007387 */ /* 0x000fe80000100800 */
[----:B------:R-:W-:Y:S01]  /*3a360*/  STL [R1+0xe58], R22 ;  /* 0x000e581601007387 */ /* 0x000fe20000100800 */
[----:B------:R-:W-:-:S02]  /*3a370*/  IADD3.X R23, PT, PT, R23, UR10, RZ, P2, !PT ;  /* 0x0000000a17177c10 */ /* 0x000fc400097fe4ff */
[----:B------:R-:W-:Y:S02]  /*3a380*/  IADD3.X R26, PT, PT, R26, UR10, RZ, P3, !PT ;  /* 0x0000000a1a1a7c10 */ /* 0x000fe40009ffe4ff */
[----:B------:R-:W-:Y:S01]  /*3a390*/  IADD3.X R27, PT, PT, R27, UR5, RZ, P5, !PT ;  /* 0x000000051b1b7c10 */ /* 0x000fe2000affe4ff */
[----:B------:R-:W-:-:S04]  /*3a3a0*/  UIADD3 UR4, UPT, UPT, UR4, 0x1, URZ ;  /* 0x0000000104047890 */ /* 0x000fc8000fffe0ff */
[----:B------:R-:W-:Y:S01]  /*3a3b0*/  UISETP.NE.U32.AND UP0, UPT, UR4, UR9, UPT ;  /* 0x000000090400728c */ /* 0x000fe2000bf05070 */
[----:B---3--:R-:W-:-:S05]  /*3a3c0*/  IADD3.X R2, PT, PT, R2, UR10, RZ, P4, !PT ;  /* 0x0000000a02027c10 */ /* 0x008fca000a7fe4ff */
[----:B------:R1:W-:Y:S02]  /*3a3d0*/  STL [R1+0xe70], R2 ;  /* 0x000e700201007387 */ /* 0x0003e40000100800 */
[----:B-1----:R-:W1:Y:S02]  /*3a3e0*/  S2R R2, SR_TID.X ;  /* 0x0000000000027919 */ /* 0x002e640000002100 */
[----:B------:R0:W-:Y:S04]  /*3a3f0*/  STL [R1+0xe60], R23 ;  /* 0x000e601701007387 */ /* 0x0001e80000100800 */
[----:B------:R0:W-:Y:S04]  /*3a400*/  STL [R1+0xe68], R26 ;  /* 0x000e681a01007387 */ /* 0x0001e80000100800 */
[----:B------:R0:W-:Y:S01]  /*3a410*/  STL [R1+0x67c], R27 ;  /* 0x00067c1b01007387 */ /* 0x0001e20000100800 */
[----:B-1----:R-:W-:-:S05]  /*3a420*/  LOP3.LUT R2, R2, 0x3f, RZ, 0xc0, !PT ;  /* 0x0000003f02027812 */ /* 0x002fca00078ec0ff */
[----:B------:R-:W-:Y:S01]  /*3a430*/  IMAD.SHL.U32 R2, R2, 0x2, RZ ;  /* 0x0000000202027824 */ /* 0x000fe200078e00ff */
[----:B0-----:R-:W-:Y:S06]  /*3a440*/  BRA.U UP0, `(.L_x_2) ;  /* 0xfffffe6900407547 */ /* 0x001fec000b83ffff */
[----:B-----5:R-:W2:Y:S04]  /*3a450*/  LDL.LU R0, [R1+0x478] ;  /* 0x0004780001007983 */ /* 0x020ea80000300800 */
[----:B--2---:R0:W-:Y:S04]  /*3a460*/  STL [R1+0x14b0], R0 ;  /* 0x0014b00001007387 */ /* 0x0041e80000100800 */
[----:B0-----:R-:W2:Y:S04]  /*3a470*/  LDL.LU R0, [R1+0x458] ;  /* 0x0004580001007983 */ /* 0x001ea80000300800 */
        /* <DEDUP_REMOVED lines=25> */
[----:B------:R-:W2:Y:S01]  /*3a610*/  LDL.LU R2, [R1+0x488] ;  /* 0x0004880001027983 */ /* 0x000ea20000300800 */
[----:B0-----:R-:W-:-:S03]  /*3a620*/  IMAD.MOV.U32 R0, RZ, RZ, R10 ;  /* 0x000000ffff007224 */ /* 0x001fc600078e000a */
        /* <DEDUP_REMOVED lines=25> */
[----:B------:R-:W2:Y:S04]  /*3a7c0*/  LDL.LU R16, [R1+0x474] ;  /* 0x0004740001107983 */ /* 0x000ea80000300800 */
[----:B------:R-:W2:Y:S01]  /*3a7d0*/  LDL.LU R17, [R1+0x484] ;  /* 0x0004840001117983 */ /* 0x000ea20000300800 */
[----:B0-----:R-:W-:-:S03]  /*3a7e0*/  IMAD.MOV.U32 R2, RZ, RZ, R6 ;  /* 0x000000ffff027224 */ /* 0x001fc600078e0006 */
[----:B------:R-:W3:Y:S04]  /*3a7f0*/  LDL.LU R18, [R1+0x470] ;  /* 0x0004700001127983 */ /* 0x000ee80000300800 */
[----:B------:R-:W3:Y:S04]  /*3a800*/  LDL.LU R19, [R1+0x480] ;  /* 0x0004800001137983 */ /* 0x000ee80000300800 */
[----:B------:R-:W4:Y:S04]  /*3a810*/  LDL.LU R6, [R1+0x2ac] ;  /* 0x0002ac0001067983 */ /* 0x000f280000300800 */
[----:B------:R-:W4:Y:S04]  /*3a820*/  LDL.LU R7, [R1+0x2bc] ;  /* 0x0002bc0001077983 */ /* 0x000f280000300800 */
[----:B------:R-:W2:Y:S04]  /*3a830*/  LDL.LU R10, [R1+0x2a8] ;  /* 0x0002a800010a7983 */ /* 0x000ea80000300800 */
[----:B------:R-:W2:Y:S04]  /*3a840*/  LDL.LU R11, [R1+0x2b8] ;  /* 0x0002b800010b7983 */ /* 0x000ea80000300800 */
[----:B------:R-:W2:Y:S04]  /*3a850*/  LDL.LU R22, [R1+0x2a4] ;  /* 0x0002a40001167983 */ /* 0x000ea80000300800 */
[----:B------:R-:W2:Y:S04]  /*3a860*/  LDL.LU R23, [R1+0x2b4] ;  /* 0x0002b40001177983 */ /* 0x000ea80000300800 */
[----:B------:R-:W2:Y:S04]  /*3a870*/  LDL.LU R26, [R1+0x2a0] ;  /* 0x0002a000011a7983 */ /* 0x000ea80000300800 */
[----:B------:R-:W2:Y:S04]  /*3a880*/  LDL.LU R27, [R1+0x2b0] ;  /* 0x0002b000011b7983 */ /* 0x000ea80000300800 */
        /* <DEDUP_REMOVED lines=16> */
[----:B------:R0:W-:Y:S01]  /*3a990*/  STL [R1+0x1304], R21 ;  /* 0x0013041501007387 */ /* 0x0001e20000100800 */
[----:B------:R-:W-:-:S03]  /*3a9a0*/  F2FP.BF16.F32.PACK_AB R0, R2, R0 ;  /* 0x000000000200723e */ /* 0x000fc600000010ff */
        /* <DEDUP_REMOVED lines=13> */
[----:B------:R-:W2:Y:S04]  /*3aa80*/  LDL.LU R2, [R1+0x1518] ;  /* 0x0015180001027983 */ /* 0x000ea80000300800 */
[----:B------:R0:W-:Y:S04]  /*3aa90*/  STL [R1+0x1ac], R0 ;  /* 0x0001ac0001007387 */ /* 0x0001e80000100800 */
[----:B0-----:R-:W2:Y:S02]  /*3aaa0*/  LDL.LU R0, [R1+0x1514] ;  /* 0x0015140001007983 */ /* 0x001ea40000300800 */
[----:B--2---:R-:W-:-:S02]  /*3aab0*/  F2FP.BF16.F32.PACK_AB R0, R2, R0 ;  /* 0x000000000200723e */ /* 0x004fc400000010ff */
        /* <DEDUP_REMOVED lines=46> */
[----:B0-----:R-:W2:Y:S01]  /*3ada0*/  LDL.LU R0, [R1+0x14b4] ;  /* 0x0014b40001007983 */ /* 0x001ea20000300800 */
[----:B------:R-:W-:Y:S02]  /*3adb0*/  F2FP.BF16.F32.PACK_AB R28, R24, R28 ;  /* 0x0000001c181c723e */ /* 0x000fe400000010ff */
[----:B------:R-:W-:-:S02]  /*3adc0*/  F2FP.BF16.F32.PACK_AB R24, R25, R29 ;  /* 0x0000001d1918723e */ /* 0x000fc400000010ff */
[----:B------:R-:W-:Y:S02]  /*3add0*/  F2FP.BF16.F32.PACK_AB R13, R12, R13 ;  /* 0x0000000d0c0d723e */ /* 0x000fe400000010ff */
[----:B--2---:R-:W-:Y:S02]  /*3ade0*/  F2FP.BF16.F32.PACK_AB R3, R0, R3 ;  /* 0x000000030003723e */ /* 0x004fe400000010ff */
[----:B------:R-:W2:Y:S04]  /*3adf0*/  LDL.LU R0, [R1+0x14b0] ;  /* 0x0014b00001007983 */ /* 0x000ea80000300800 */
[----:B------:R0:W-:Y:S01]  /*3ae00*/  STL [R1+0x178], R3 ;  /* 0x0001780301007387 */ /* 0x0001e20000100800 */
[----:B------:R-:W-:-:S03]  /*3ae10*/  F2FP.BF16.F32.PACK_AB R12, R14, R15 ;  /* 0x0000000f0e0c723e */ /* 0x000fc600000010ff */
[----:B------:R-:W-:Y:S01]  /*3ae20*/  STL [R1+0x174], R28 ;  /* 0x0001741c01007387 */ /* 0x000fe20000100800 */
[----:B0-----:R-:W-:-:S03]  /*3ae30*/  F2FP.BF16.F32.PACK_AB R3, R20, R21 ;  /* 0x000000151403723e */ /* 0x001fc600000010ff */
[----:B------:R-:W-:Y:S04]  /*3ae40*/  STL [R1+0x170], R24 ;  /* 0x0001701801007387 */ /* 0x000fe80000100800 */
[----:B------:R0:W-:Y:S01]  /*3ae50*/  STL [R1+0x16c], R3 ;  /* 0x00016c0301007387 */ /* 0x0001e20000100800 */
[----:B------:R-:W-:-:S03]  /*3ae60*/  F2FP.BF16.F32.PACK_AB R4, R4, R5 ;  /* 0x000000050404723e */ /* 0x000fc600000010ff */
[----:B------:R-:W-:Y:S01]  /*3ae70*/  STL [R1+0x168], R13 ;  /* 0x0001680d01007387 */ /* 0x000fe20000100800 */
[----:B0-----:R-:W-:-:S03]  /*3ae80*/  F2FP.BF16.F32.PACK_AB R3, R8, R9 ;  /* 0x000000090803723e */ /* 0x001fc600000010ff */
[----:B------:R-:W-:Y:S04]  /*3ae90*/  STL [R1+0x164], R12 ;  /* 0x0001640c01007387 */ /* 0x000fe80000100800 */
[----:B------:R0:W-:Y:S04]  /*3aea0*/  STL [R1+0x160], R3 ;  /* 0x0001600301007387 */ /* 0x0001e80000100800 */
[----:B------:R-:W-:Y:S01]  /*3aeb0*/  STL [R1+0x15c], R4 ;  /* 0x00015c0401007387 */ /* 0x000fe20000100800 */
[----:B0-----:R-:W-:Y:S02]  /*3aec0*/  F2FP.BF16.F32.PACK_AB R3, R16, R17 ;  /* 0x000000111003723e */ /* 0x001fe400000010ff */
[----:B--2---:R-:W-:-:S02]  /*3aed0*/  F2FP.BF16.F32.PACK_AB R0, R0, R2 ;  /* 0x000000020000723e */ /* 0x004fc400000010ff */
[----:B---3--:R-:W-:-:S03]  /*3aee0*/  F2FP.BF16.F32.PACK_AB R2, R18, R19 ;  /* 0x000000131202723e */ /* 0x008fc600000010ff */
[----:B------:R4:W-:Y:S04]  /*3aef0*/  STL [R1+0x158], R0 ;  /* 0x0001580001007387 */ /* 0x0009e80000100800 */
[----:B------:R0:W-:Y:S01]  /*3af00*/  STL [R1+0x154], R3 ;  /* 0x0001540301007387 */ /* 0x0001e20000100800 */
[----:B----4-:R-:W-:-:S03]  /*3af10*/  F2FP.BF16.F32.PACK_AB R0, R6, R7 ;  /* 0x000000070600723e */ /* 0x010fc600000010ff */
[----:B------:R-:W-:Y:S01]  /*3af20*/  STL [R1+0x150], R2 ;  /* 0x0001500201007387 */ /* 0x000fe20000100800 */
[----:B0-----:R-:W-:-:S03]  /*3af30*/  F2FP.BF16.F32.PACK_AB R3, R10, R11 ;  /* 0x0000000b0a03723e */ /* 0x001fc600000010ff */
[----:B------:R-:W-:Y:S04]  /*3af40*/  STL [R1+0x14c], R0 ;  /* 0x00014c0001007387 */ /* 0x000fe80000100800 */
[----:B------:R0:W-:Y:S04]  /*3af50*/  STL [R1+0x148], R3 ;  /* 0x0001480301007387 */ /* 0x0001e80000100800 */
[----:B0-----:R-:W2:Y:S01]  /*3af60*/  LDL.LU R3, [R1+0x4e8] ;  /* 0x0004e80001037983 */ /* 0x001ea20000300800 */
[----:B------:R-:W-:Y:S02]  /*3af70*/  F2FP.BF16.F32.PACK_AB R2, R22, R23 ;  /* 0x000000171602723e */ /* 0x000fe400000010ff */
[----:B------:R-:W-:-:S03]  /*3af80*/  F2FP.BF16.F32.PACK_AB R0, R26, R27 ;  /* 0x0000001b1a00723e */ /* 0x000fc600000010ff */
        /* <DEDUP_REMOVED lines=36> */
[----:B------:R-:W3:Y:S04]  /*3b1d0*/  LDL.LU R24, [R1+0x4d4] ;  /* 0x0004d40001187983 */ /* 0x000ee80000300800 */
[----:B---3--:R0:W-:Y:S04]  /*3b1e0*/  STL [R1+0x1424], R24 ;  /* 0x0014241801007387 */ /* 0x0081e80000100800 */
[----:B0-----:R-:W3:Y:S04]  /*3b1f0*/  LDL.LU R24, [R1+0x4d8] ;  /* 0x0004d80001187983 */ /* 0x001ee80000300800 */
        /* <DEDUP_REMOVED lines=33> */
[----:B0-----:R-:W2:Y:S04]  /*3b410*/  LDL.LU R24, [R1+0x49c] ;  /* 0x00049c0001187983 */ /* 0x001ea80000300800 */
[----:B------:R-:W3:Y:S04]  /*3b420*/  LDL.LU R28, [R1+0x4e4] ;  /* 0x0004e400011c7983 */ /* 0x000ee80000300800 */
[----:B------:R-:W4:Y:S04]  /*3b430*/  LDL.LU R25, [R1+0x4d0] ;  /* 0x0004d00001197983 */ /* 0x000f280000300800 */
        /* <DEDUP_REMOVED lines=25> */
[----:B--2---:R-:W-:-:S03]  /*3b5d0*/  F2FP.BF16.F32.PACK_AB R3, R24, R3 ;  /* 0x000000031803723e */ /* 0x004fc600000010ff */
        /* <DEDUP_REMOVED lines=69> */
[----:B------:R0:W-:Y:S01]  /*3ba30*/  STL [R1+0xf8], R3 ;  /* 0x0000f80301007387 */ /* 0x0001e20000100800 */
[----:B---3--:R-:W-:Y:S02]  /*3ba40*/  F2FP.BF16.F32.PACK_AB R13, R12, R13 ;  /* 0x0000000d0c0d723e */ /* 0x008fe400000010ff */
[----:B------:R-:W-:Y:S02]  /*3ba50*/  F2FP.BF16.F32.PACK_AB R12, R14, R15 ;  /* 0x0000000f0e0c723e */ /* 0x000fe400000010ff */
[----:B0-----:R-:W-:Y:S02]  /*3ba60*/  F2FP.BF16.F32.PACK_AB R3, R20, R21 ;  /* 0x000000151403723e */ /* 0x001fe400000010ff */
[----:B------:R-:W-:-:S02]  /*3ba70*/  F2FP.BF16.F32.PACK_AB R4, R4, R5 ;  /* 0x000000050404723e */ /* 0x000fc400000010ff */
[----:B------:R-:W-:Y:S02]  /*3ba80*/  F2FP.BF16.F32.PACK_AB R0, R0, R2 ;  /* 0x000000020000723e */ /* 0x000fe400000010ff */
[----:B------:R-:W-:Y:S02]  /*3ba90*/  F2FP.BF16.F32.PACK_AB R2, R18, R19 ;  /* 0x000000131202723e */ /* 0x000fe400000010ff */
[----:B--2---:R-:W-:Y:S02]  /*3baa0*/  F2FP.BF16.F32.PACK_AB R28, R24, R28 ;  /* 0x0000001c181c723e */ /* 0x004fe400000010ff */
[----:B----4-:R-:W-:-:S03]  /*3bab0*/  F2FP.BF16.F32.PACK_AB R24, R25, R29 ;  /* 0x0000001d1918723e */ /* 0x010fc600000010ff */
[----:B------:R-:W-:Y:S04]  /*3bac0*/  STL [R1+0xf4], R28 ;  /* 0x0000f41c01007387 */ /* 0x000fe80000100800 */
[----:B------:R-:W-:Y:S04]  /*3bad0*/  STL [R1+0xf0], R24 ;  /* 0x0000f01801007387 */ /* 0x000fe80000100800 */
[----:B------:R0:W-:Y:S04]  /*3bae0*/  STL [R1+0xdc], R3 ;  /* 0x0000dc0301007387 */ /* 0x0001e80000100800 */
[----:B------:R-:W-:Y:S01]  /*3baf0*/  STL [R1+0xd8], R13 ;  /* 0x0000d80d01007387 */ /* 0x000fe20000100800 */
[----:B0-----:R-:W-:-:S03]  /*3bb00*/  F2FP.BF16.F32.PACK_AB R3, R8, R9 ;  /* 0x000000090803723e */ /* 0x001fc600000010ff */
[----:B------:R-:W-:Y:S04]  /*3bb10*/  STL [R1+0xd4], R12 ;  /* 0x0000d40c01007387 */ /* 0x000fe80000100800 */
[----:B------:R0:W-:Y:S04]  /*3bb20*/  STL [R1+0xd0], R3 ;  /* 0x0000d00301007387 */ /* 0x0001e80000100800 */
[----:B------:R-:W-:Y:S01]  /*3bb30*/  STL [R1+0xcc], R4 ;  /* 0x0000cc0401007387 */ /* 0x000fe20000100800 */
[----:B0-----:R-:W-:-:S03]  /*3bb40*/  F2FP.BF16.F32.PACK_AB R3, R16, R17 ;  /* 0x000000111003723e */ /* 0x001fc600000010ff */
[----:B------:R0:W-:Y:S04]  /*3bb50*/  STL [R1+0xc8], R0 ;  /* 0x0000c80001007387 */ /* 0x0001e80000100800 */
[----:B------:R1:W-:Y:S01]  /*3bb60*/  STL [R1+0xc4], R3 ;  /* 0x0000c40301007387 */ /* 0x0003e20000100800 */
[----:B0-----:R-:W-:-:S03]  /*3bb70*/  F2FP.BF16.F32.PACK_AB R0, R6, R7 ;  /* 0x000000070600723e */ /* 0x001fc600000010ff */
[----:B------:R-:W-:Y:S01]  /*3bb80*/  STL [R1+0xc0], R2 ;  /* 0x0000c00201007387 */ /* 0x000fe20000100800 */
[----:B-1----:R-:W-:-:S03]  /*3bb90*/  F2FP.BF16.F32.PACK_AB R3, R10, R11 ;  /* 0x0000000b0a03723e */ /* 0x002fc600000010ff */
        /* <DEDUP_REMOVED lines=196> */
[----:B------:R0:W-:Y:S01]  /*3c7e0*/  STL [R1+0x40], R2 ;  /* 0x0000400201007387 */ /* 0x0001e20000100800 */
[----:B-1----:R-:W-:-:S03]  /*3c7f0*/  F2FP.BF16.F32.PACK_AB R3, R10, R11 ;  /* 0x0000000b0a03723e */ /* 0x002fc600000010ff */
[----:B------:R1:W-:Y:S04]  /*3c800*/  STL [R1+0x3c], R0 ;  /* 0x00003c0001007387 */ /* 0x0003e80000100800 */
[----:B------:R-:W-:Y:S04]  /*3c810*/  STL [R1+0x38], R3 ;  /* 0x0000380301007387 */ /* 0x000fe80000100800 */
[----:B------:R-:W2:Y:S01]  /*3c820*/  LDL.LU R7, [R1+0x22c] ;  /* 0x00022c0001077983 */ /* 0x000ea20000300800 */
[----:B0-----:R-:W-:Y:S02]  /*3c830*/  F2FP.BF16.F32.PACK_AB R2, R22, R23 ;  /* 0x000000171602723e */ /* 0x001fe400000010ff */
[----:B-1----:R-:W-:-:S03]  /*3c840*/  F2FP.BF16.F32.PACK_AB R0, R26, R27 ;  /* 0x0000001b1a00723e */ /* 0x002fc600000010ff */
        /* <DEDUP_REMOVED lines=55> */
[----:B------:R-:W2:Y:S04]  /*3cbc0*/  LDL.LU R11, [R1+0x60c] ;  /* 0x00060c00010b7983 */ /* 0x000ea80000300800 */
[----:B--2---:R0:W-:Y:S04]  /*3cbd0*/  STL [R1+0x1328], R11 ;  /* 0x0013280b01007387 */ /* 0x0041e80000100800 */
[----:B0-----:R-:W2:Y:S04]  /*3cbe0*/  LDL.LU R11, [R1+0x3e0] ;  /* 0x0003e000010b7983 */ /* 0x001ea80000300800 */
[----:B------:R-:W2:Y:S04]  /*3cbf0*/  LDL.LU R9, [R1+0x5f8] ;  /* 0x0005f80001097983 */ /* 0x000ea80000300800 */
        /* <DEDUP_REMOVED lines=8> */
[----:B------:R-:W2:Y:S01]  /*3cc80*/  LDL.LU R21, [R1+0x61c] ;  /* 0x00061c0001157983 */ /* 0x000ea20000300800 */
[----:B------:R-:W-:-:S03]  /*3cc90*/  F2FP.BF16.F32.PACK_AB R7, R5, R7 ;  /* 0x000000070507723e */ /* 0x000fc600000010ff */
        /* <DEDUP_REMOVED lines=63> */
[----:B------:R0:W-:Y:S04]  /*3d090*/  STL [R1], R7 ;  /* 0x0000000701007387 */ /* 0x0001e80000100800 */
[----:B0-----:R-:W2:Y:S02]  /*3d0a0*/  LDL.LU R7, [R1+0x1338] ;  /* 0x0013380001077983 */ /* 0x001ea40000300800 */
[----:B--2---:R-:W-:-:S02]  /*3d0b0*/  F2FP.BF16.F32.PACK_AB R7, R5, R7 ;  /* 0x000000070507723e */ /* 0x004fc400000010ff */
[----:B------:R-:W3:Y:S02]  /*3d0c0*/  LDL.LU R5, [R1+0x1334] ;  /* 0x0013340001057983 */ /* 0x000ee40000300800 */
[----:B---3--:R-:W-:Y:S02]  /*3d0d0*/  F2FP.BF16.F32.PACK_AB R6, R5, R6 ;  /* 0x000000060506723e */ /* 0x008fe400000010ff */
[----:B------:R-:W4:Y:S02]  /*3d0e0*/  LDL.LU R5, [R1+0x1330] ;  /* 0x0013300001057983 */ /* 0x000f240000300800 */
[----:B----4-:R-:W-:Y:S02]  /*3d0f0*/  F2FP.BF16.F32.PACK_AB R5, R4, R5 ;  /* 0x000000050405723e */ /* 0x010fe400000010ff */
[----:B------:R-:W2:Y:S02]  /*3d100*/  LDL.LU R4, [R1+0x132c] ;  /* 0x00132c0001047983 */ /* 0x000ea40000300800 */
[----:B--2---:R-:W-:-:S02]  /*3d110*/  F2FP.BF16.F32.PACK_AB R4, R11, R4 ;  /* 0x000000040b04723e */ /* 0x004fc400000010ff */
[----:B------:R-:W2:Y:S02]  /*3d120*/  LDL.LU R11, [R1+0x1328] ;  /* 0x00132800010b7983 */ /* 0x000ea40000300800 */
[----:B--2---:R-:W-:Y:S02]  /*3d130*/  F2FP.BF16.F32.PACK_AB R11, R9, R11 ;  /* 0x0000000b090b723e */ /* 0x004fe400000010ff */
[----:B------:R-:W2:Y:S02]  /*3d140*/  LDL.LU R9, [R1+0x1324] ;  /* 0x0013240001097983 */ /* 0x000ea40000300800 */
[----:B--2---:R-:W-:Y:S02]  /*3d150*/  F2FP.BF16.F32.PACK_AB R10, R9, R10 ;  /* 0x0000000a090a723e */ /* 0x004fe400000010ff */
        /* <DEDUP_REMOVED lines=12> */
[----:B------:R-:W2:Y:S01]  /*3d220*/  LDL.LU R21, [R1+0x1308] ;  /* 0x0013080001157983 */ /* 0x000ea20000300800 */
[----:B------:R-:W-:Y:S02]  /*3d230*/  F2FP.BF16.F32.PACK_AB R18, R20, R18 ;  /* 0x000000121412723e */ /* 0x000fe400000010ff */
[----:B------:R-:W-:-:S02]  /*3d240*/  F2FP.BF16.F32.PACK_AB R17, R29, R17 ;  /* 0x000000111d11723e */ /* 0x000fc400000010ff */
[----:B--2---:R-:W-:Y:S02]  /*3d250*/  F2FP.BF16.F32.PACK_AB R19, R21, R19 ;  /* 0x000000131513723e */ /* 0x004fe400000010ff */
[----:B------:R-:W2:Y:S01]  /*3d260*/  LDL.LU R21, [R1+0x1304] ;  /* 0x0013040001157983 */ /* 0x000ea20000300800 */
[----:B------:R-:W-:-:S03]  /*3d270*/  F2FP.BF16.F32.PACK_AB R16, R25, R16 ;  /* 0x000000101910723e */ /* 0x000fc600000010ff */
[----:B------:R-:W3:Y:S01]  /*3d280*/  LDL.LU R20, [R1+0x1300] ;  /* 0x0013000001147983 */ /* 0x000ee20000300800 */
[----:B------:R-:W-:-:S03]  /*3d290*/  F2FP.BF16.F32.PACK_AB R23, R28, R23 ;  /* 0x000000171c17723e */ /* 0x000fc600000010ff */
[----:B------:R-:W4:Y:S01]  /*3d2a0*/  LDL.LU R29, [R1+0x12fc] ;  /* 0x0012fc00011d7983 */ /* 0x000f220000300800 */
[----:B------:R-:W-:-:S03]  /*3d2b0*/  F2FP.BF16.F32.PACK_AB R22, R24, R22 ;  /* 0x000000161816723e */ /* 0x000fc600000010ff */
[----:B------:R-:W4:Y:S04]  /*3d2c0*/  LDL.LU R25, [R1+0x12f8] ;  /* 0x0012f80001197983 */ /* 0x000f280000300800 */
[----:B------:R-:W4:Y:S04]  /*3d2d0*/  LDL.LU R28, [R1+0x12f4] ;  /* 0x0012f400011c7983 */ /* 0x000f280000300800 */
[----:B------:R-:W4:Y:S01]  /*3d2e0*/  LDL.LU R24, [R1+0x12f0] ;  /* 0x0012f00001187983 */ /* 0x000f220000300800 */
[----:B--2---:R-:W-:-:S03]  /*3d2f0*/  F2FP.BF16.F32.PACK_AB R21, R3, R21 ;  /* 0x000000150315723e */ /* 0x004fc600000010ff */
[----:B------:R-:W2:Y:S01]  /*3d300*/  LDL.LU R3, [R1+0x12ec] ;  /* 0x0012ec0001037983 */ /* 0x000ea20000300800 */
[----:B------:R-:W-:Y:S02]  /*3d310*/  F2FP.BF16.F32.PACK_AB R27, R2, R27 ;  /* 0x0000001b021b723e */ /* 0x000fe400000010ff */
[----:B---3--:R-:W-:Y:S02]  /*3d320*/  F2FP.BF16.F32.PACK_AB R20, R0, R20 ;  /* 0x000000140014723e */ /* 0x008fe400000010ff */
[----:B----4-:R-:W-:Y:S02]  /*3d330*/  F2FP.BF16.F32.PACK_AB R26, R26, R29 ;  /* 0x0000001d1a1a723e */ /* 0x010fe400000010ff */
[----:B------:R-:W-:Y:S02]  /*3d340*/  F2FP.BF16.F32.PACK_AB R25, R28, R25 ;  /* 0x000000191c19723e */ /* 0x000fe400000010ff */
[----:B--2---:R-:W-:-:S07]  /*3d350*/  F2FP.BF16.F32.PACK_AB R24, R24, R3 ;  /* 0x000000031818723e */ /* 0x004fce00000010ff */
.L_x_1:
[----:B------:R-:W2:Y:S01]  /*3d360*/  LDL R29, [R1+0xeec] ;  /* 0x000eec00011d7983 */ /* 0x000ea20000100800 */
[----:B------:R-:W2:Y:S03]  /*3d370*/  LDCU.64 UR8, c[0x0][0x398] ;  /* 0x00007300ff0877ac */ /* 0x000ea60008000a00 */
[----:B------:R-:W3:Y:S01]  /*3d380*/  LDL.LU R3, [R1+0xf2c] ;  /* 0x000f2c0001037983 */ /* 0x000ee20000300800 */
[----:B------:R-:W3:Y:S03]  /*3d390*/  LDCU UR4, c[0x0][0x39c] ;  /* 0x00007380ff0477ac */ /* 0x000ee60008000800 */
[----:B0-----:R-:W4:Y:S01]  /*3d3a0*/  LDL.LU R2, [R1+0xee4] ;  /* 0x000ee40001027983 */ /* 0x001f220000300800 */
[----:B------:R-:W0:Y:S01]  /*3d3b0*/  S2UR UR5, SR_CgaCtaId ;  /* 0x00000000000579c3 */ /* 0x000e220000008800 */
[----:B------:R-:W1:Y:S02]  /*3d3c0*/  LDCU.64 UR6, c[0x0][0x390] ;  /* 0x00007200ff0677ac */ /* 0x000e640008000a00 */
[----:B------:R-:W5:Y:S04]  /*3d3d0*/  LDL.LU R0, [R1+0xee8] ;  /* 0x000ee80001007983 */ /* 0x000f680000300800 */
[----:B------:R-:W-:Y:S04]  /*3d3e0*/  STL [R1+0x1318], R28 ;  /* 0x0013181c01007387 */ /* 0x000fe80000100800 */
[----:B------:R-:W-:Y:S01]  /*3d3f0*/  STL [R1+0x1330], R27 ;  /* 0x0013301b01007387 */ /* 0x000fe20000100800 */
[----:B------:R-:W-:Y:S01]  /*3d400*/  BAR.SYNC.DEFER_BLOCKING 0x0 ;  /* 0x0000000000007b1d */ /* 0x000fe20000010000 */
[----:B--2---:R-:W-:-:S07]  /*3d410*/  ISETP.GE.AND P0, PT, R29, UR8, PT ;  /* 0x000000081d007c0c */ /* 0x004fce000bf06270 */
[----:B------:R-:W2:Y:S01]  /*3d420*/  LDC R29, c[0x0][0x3b8] ;  /* 0x0000ee00ff1d7b82 */ /* 0x000ea20000000800 */
[----:B---3--:R-:W-:Y:S01]  /*3d430*/  ISETP.LT.AND P1, PT, R3, UR4, !P0 ;  /* 0x0000000403007c0c */ /* 0x008fe2000c721270 */
[----:B------:R-:W-:Y:S01]  /*3d440*/  UMOV UR4, 0x400 ;  /* 0x0000040000047882 */ /* 0x000fe20000000000 */
[----:B------:R-:W3:Y:S01]  /*3d450*/  S2R R3, SR_TID.X ;  /* 0x0000000000037919 */ /* 0x000ee20000002100 */
[----:B0-----:R-:W-:Y:S01]  /*3d460*/  ULEA UR4, UR5, UR4, 0x18 ;  /* 0x0000000405047291 */ /* 0x001fe2000f8ec0ff */
[----:B----4-:R-:W-:Y:S01]  /*3d470*/  LOP3.LUT R2, R2, 0x200, RZ, 0xc0, !PT ;  /* 0x0000020002027812 */ /* 0x010fe200078ec0ff */
[----:B------:R-:W0:Y:S01]  /*3d480*/  LDCU UR5, c[0x0][0x39c] ;  /* 0x00007380ff0577ac */ /* 0x000e220008000800 */
[----:B-----5:R-:W-:-:S04]  /*3d490*/  LOP3.LUT R0, R0, 0x80, RZ, 0xc0, !PT ;  /* 0x0000008000007812 */ /* 0x020fc800078ec0ff */
[----:B------:R-:W-:Y:S02]  /*3d4a0*/  IADD3 R2, PT, PT, R0, UR4, R2 ;  /* 0x0000000400027c10 */ /* 0x000fe4000fffe002 */
[----:B---3--:R-:W-:-:S05]  /*3d4b0*/  LOP3.LUT R0, R3, 0x20, RZ, 0xc0, !PT ;  /* 0x0000002003007812 */ /* 0x008fca00078ec0ff */
[----:B------:R-:W-:Y:S02]  /*3d4c0*/  IMAD R2, R0, 0x20, R2 ;  /* 0x0000002000027824 */ /* 0x000fe400078e0202 */
[----:B------:R-:W-:-:S05]  /*3d4d0*/  IMAD.SHL.U32 R0, R3, 0x10, RZ ;  /* 0x0000001003007824 */ /* 0x000fca00078e00ff */
[----:B------:R-:W-:-:S05]  /*3d4e0*/  LOP3.LUT R0, R0, 0x70, RZ, 0xc0, !PT ;  /* 0x0000007000007812 */ /* 0x000fca00078ec0ff */
[----:B------:R-:W-:-:S05]  /*3d4f0*/  IMAD.IADD R2, R0, 0x1, R2 ;  /* 0x0000000100027824 */ /* 0x000fca00078e0202 */
[----:B------:R3:W-:Y:S04]  /*3d500*/  STSM.16.M88.4 [R2], R24 ;  /* 0x0000001802007844 */ /* 0x0007e80000000200 */
[----:B------:R-:W-:Y:S01]  /*3d510*/  STSM.16.M88.4 [R2+0x100], R20 ;  /* 0x0001001402007844 */ /* 0x000fe20000000200 */
[----:B------:R-:W-:-:S04]  /*3d520*/  LOP3.LUT R0, R3, 0x3f, RZ, 0xc0, !PT ;  /* 0x0000003f03007812 */ /* 0x000fc800078ec0ff */
[----:B------:R-:W-:Y:S01]  /*3d530*/  LEA R0, R0, UR4, 0x4 ;  /* 0x0000000400007c11 */ /* 0x000fe2000f8e20ff */
[----:B------:R-:W-:Y:S06]  /*3d540*/  BAR.SYNC.DEFER_BLOCKING 0x0 ;  /* 0x0000000000007b1d */ /* 0x000fec0000010000 */
[----:B------:R-:W4:Y:S01]  /*3d550*/  LDCU UR4, c[0x0][0x3b4] ;  /* 0x00007680ff0477ac */ /* 0x000f220008000800 */
[----:B---3--:R-:W3:Y:S04]  /*3d560*/  LDL.LU R24, [R1] ;  /* 0x0000000001187983 */ /* 0x008ee80000300800 */
[----:B------:R-:W3:Y:S04]  /*3d570*/  LDL.LU R25, [R1+0x4] ;  /* 0x0000040001197983 */ /* 0x000ee80000300800 */
[----:B------:R-:W3:Y:S04]  /*3d580*/  LDL.LU R26, [R1+0x8] ;  /* 0x00000800011a7983 */ /* 0x000ee80000300800 */
[----:B------:R-:W3:Y:S04]  /*3d590*/  LDL.LU R27, [R1+0xc] ;  /* 0x00000c00011b7983 */ /* 0x000ee80000300800 */
[----:B------:R-:W5:Y:S04]  /*3d5a0*/  LDS.128 R20, [R0] ;  /* 0x0000000000147984 */ /* 0x000f680000000c00 */
[----:B-----5:R-:W-:Y:S01]  /*3d5b0*/  STL.64 [R1+0xe0], R20 ;  /* 0x0000e01401007387 */ /* 0x020fe20000100a00 */
[----:B------:R-:W-:-:S03]  /*3d5c0*/  IMAD.MOV.U32 R28, RZ, RZ, R23 ;  /* 0x000000ffff1c7224 */ /* 0x000fc600078e0017 */
[----:B------:R-:W-:Y:S04]  /*3d5d0*/  STL [R1+0xe8], R22 ;  /* 0x0000e81601007387 */ /* 0x000fe80000100800 */
[----:B------:R-:W5:Y:S01]  /*3d5e0*/  LDS.128 R20, [R0+0x400] ;  /* 0x0004000000147984 */ /* 0x000f620000000c00 */
[----:B------:R-:W-:Y:S06]  /*3d5f0*/  BAR.SYNC.DEFER_BLOCKING 0x0 ;  /* 0x0000000000007b1d */ /* 0x000fec0000010000 */
[----:B------:R-:W-:Y:S04]  /*3d600*/  STSM.16.M88.4 [R2], R16 ;  /* 0x0000001002007844 */ /* 0x000fe80000000200 */
[----:B------:R-:W-:Y:S01]  /*3d610*/  STSM.16.M88.4 [R2+0x100], R12 ;  /* 0x0001000c02007844 */ /* 0x000fe20000000200 */
[----:B------:R-:W-:Y:S06]  /*3d620*/  BAR.SYNC.DEFER_BLOCKING 0x0 ;  /* 0x0000000000007b1d */ /* 0x000fec0000010000 */
[----:B-----5:R-:W-:Y:S04]  /*3d630*/  STL.64 [R1+0x1328], R22 ;  /* 0x0013281601007387 */ /* 0x020fe80000100a00 */
[----:B------:R-:W-:Y:S04]  /*3d640*/  STL.64 [R1+0x1320], R20 ;  /* 0x0013201401007387 */ /* 0x000fe80000100a00 */
[----:B------:R-:W5:Y:S04]  /*3d650*/  LDS.128 R16, [R0] ;  /* 0x0000000000107984 */ /* 0x000f680000000c00 */
[----:B------:R-:W0:Y:S01]  /*3d660*/  LDS.128 R12, [R0+0x400] ;  /* 0x00040000000c7984 */ /* 0x000e220000000c00 */
[----:B------:R-:W-:Y:S06]  /*3d670*/  BAR.SYNC.DEFER_BLOCKING 0x0 ;  /* 0x0000000000007b1d */ /* 0x000fec0000010000 */
[----:B------:R-:W-:Y:S04]  /*3d680*/  STSM.16.M88.4 [R2], R8 ;  /* 0x0000000802007844 */ /* 0x000fe80000000200 */
[----:B------:R-:W-:Y:S01]  /*3d690*/  STSM.16.M88.4 [R2+0x100], R4 ;  /* 0x0001000402007844 */ /* 0x000fe20000000200 */
[----:B------:R-:W-:Y:S06]  /*3d6a0*/  BAR.SYNC.DEFER_BLOCKING 0x0 ;  /* 0x0000000000007b1d */ /* 0x000fec0000010000 */
[----:B-----5:R-:W-:Y:S04]  /*3d6b0*/  STL.64 [R1+0x1b0], R16 ;  /* 0x0001b01001007387 */ /* 0x020fe80000100a00 */
[----:B------:R-:W-:Y:S04]  /*3d6c0*/  STL.64 [R1+0x1b8], R18 ;  /* 0x0001b81201007387 */ /* 0x000fe80000100a00 */
[----:B0-----:R-:W-:Y:S04]  /*3d6d0*/  STL.64 [R1+0x1c0], R12 ;  /* 0x0001c00c01007387 */ /* 0x001fe80000100a00 */
[----:B------:R-:W-:Y:S04]  /*3d6e0*/  STL.64 [R1+0x1c8], R14 ;  /* 0x0001c80e01007387 */ /* 0x000fe80000100a00 */
[----:B------:R-:W0:Y:S04]  /*3d6f0*/  LDS.128 R8, [R0] ;  /* 0x0000000000087984 */ /* 0x000e280000000c00 */
[----:B------:R-:W5:Y:S01]  /*3d700*/  LDS.128 R4, [R0+0x400] ;  /* 0x0004000000047984 */ /* 0x000f620000000c00 */
[----:B------:R-:W-:Y:S06]  /*3d710*/  BAR.SYNC.DEFER_BLOCKING 0x0 ;  /* 0x0000000000007b1d */ /* 0x000fec0000010000 */
[----:B0-----:R-:W-:Y:S04]  /*3d720*/  STL.64 [R1+0x1d0], R8 ;  /* 0x0001d00801007387 */ /* 0x001fe80000100a00 */
[----:B------:R-:W-:Y:S04]  /*3d730*/  STL.64 [R1+0x1d8], R10 ;  /* 0x0001d80a01007387 */ /* 0x000fe80000100a00 */
[----:B-----5:R-:W-:Y:S04]  /*3d740*/  STL.64 [R1+0x1e0], R4 ;  /* 0x0001e00401007387 */ /* 0x020fe80000100a00 */
[----:B------:R-:W-:Y:S04]  /*3d750*/  STL.64 [R1+0x1e8], R6 ;  /* 0x0001e80601007387 */ /* 0x000fe80000100a00 */
[----:B------:R-:W5:Y:S04]  /*3d760*/  LDL.LU R16, [R1+0x90] ;  /* 0x0000900001107983 */ /* 0x000f680000300800 */
[----:B------:R-:W5:Y:S04]  /*3d770*/  LDL.LU R17, [R1+0x94] ;  /* 0x0000940001117983 */ /* 0x000f680000300800 */
[----:B------:R-:W2:Y:S04]  /*3d780*/  LDL.LU R18, [R1+0x98] ;  /* 0x0000980001127983 */ /* 0x000ea80000300800 */
[----:B------:R-:W2:Y:S04]  /*3d790*/  LDL.LU R19, [R1+0x9c] ;  /* 0x00009c0001137983 */ /* 0x000ea80000300800 */
[----:B---3--:R-:W-:Y:S04]  /*3d7a0*/  STSM.16.M88.4 [R2], R24 ;  /* 0x0000001802007844 */ /* 0x008fe80000000200 */
[----:B--2---:R-:W-:Y:S04]  /*3d7b0*/  STL.64 [R1+0x1370], R18 ;  /* 0x0013701201007387 */ /* 0x004fe80000100a00 */
[----:B-----5:R0:W-:Y:S04]  /*3d7c0*/  STL.64 [R1+0x1368], R16 ;  /* 0x0013681001007387 */ /* 0x0201e80000100a00 */
        /* <DEDUP_REMOVED lines=32> */
[----:B------:R-:W5:Y:S04]  /*3d9d0*/  LDL.LU R8, [R1+0x70] ;  /* 0x0000700001087983 */ /* 0x000f680000300800 */
[----:B------:R-:W5:Y:S04]  /*3d9e0*/  LDL.LU R9, [R1+0x74] ;  /* 0x0000740001097983 */ /* 0x000f680000300800 */
[----:B------:R-:W5:Y:S04]  /*3d9f0*/  LDL.LU R10, [R1+0x78] ;  /* 0x00007800010a7983 */ /* 0x000f680000300800 */
[----:B------:R-:W5:Y:S04]  /*3da00*/  LDL.LU R11, [R1+0x7c] ;  /* 0x00007c00010b7983 */ /* 0x000f680000300800 */
        /* <DEDUP_REMOVED lines=12> */
[----:B--2---:R-:W-:Y:S01]  /*3dad0*/  STSM.16.M88.4 [R2+0x100], R16 ;  /* 0x0001001002007844 */ /* 0x004fe20000000200 */
[----:B------:R-:W-:Y:S06]  /*3dae0*/  BAR.SYNC.DEFER_BLOCKING 0x0 ;  /* 0x0000000000007b1d */ /* 0x000fec0000010000 */
[----:B------:R-:W0:Y:S04]  /*3daf0*/  LDS.128 R16, [R0] ;  /* 0x0000000000107984 */ /* 0x000e280000000c00 */
[----:B0-----:R-:W-:Y:S04]  /*3db00*/  STL.64 [R1], R16 ;  /* 0x0000001001007387 */ /* 0x001fe80000100a00 */
[----:B------:R-:W-:Y:S04]  /*3db10*/  STL.64 [R1+0x8], R18 ;  /* 0x0000081201007387 */ /* 0x000fe80000100a00 */
[----:B------:R-:W0:Y:S04]  /*3db20*/  LDS.128 R16, [R0+0x400] ;  /* 0x0004000000107984 */ /* 0x000e280000000c00 */
[----:B0-----:R-:W-:Y:S04]  /*3db30*/  STL.64 [R1+0x10], R16 ;  /* 0x0000101001007387 */ /* 0x001fe80000100a00 */
[----:B------:R0:W-:Y:S04]  /*3db40*/  STL.64 [R1+0x18], R18 ;  /* 0x0000181201007387 */ /* 0x0001e80000100a00 */
[----:B0-----:R-:W2:Y:S04]  /*3db50*/  LDL.LU.64 R18, [R1+0x13b0] ;  /* 0x0013b00001127983 */ /* 0x001ea80000300a00 */
[----:B------:R-:W2:Y:S01]  /*3db60*/  LDL.LU.64 R16, [R1+0x13a8] ;  /* 0x0013a80001107983 */ /* 0x000ea20000300a00 */
[----:B------:R-:W-:Y:S06]  /*3db70*/  BAR.SYNC.DEFER_BLOCKING 0x0 ;  /* 0x0000000000007b1d */ /* 0x000fec0000010000 */
[----:B--2---:R0:W-:Y:S04]  /*3db80*/  STSM.16.M88.4 [R2], R16 ;  /* 0x0000001002007844 */ /* 0x0041e80000000200 */
[----:B0-----:R-:W2:Y:S04]  /*3db90*/  LDL.LU.64 R18, [R1+0x13a0] ;  /* 0x0013a00001127983 */ /* 0x001ea80000300a00 */
[----:B------:R-:W2:Y:S04]  /*3dba0*/  LDL.LU.64 R16, [R1+0x1398] ;  /* 0x0013980001107983 */ /* 0x000ea80000300a00 */
[----:B--2---:R-:W-:Y:S01]  /*3dbb0*/  STSM.16.M88.4 [R2+0x100], R16 ;  /* 0x0001001002007844 */ /* 0x004fe20000000200 */
[----:B------:R-:W-:Y:S06]  /*3dbc0*/  BAR.SYNC.DEFER_BLOCKING 0x0 ;  /* 0x0000000000007b1d */ /* 0x000fec0000010000 */
[----:B------:R-:W0:Y:S04]  /*3dbd0*/  LDS.128 R16, [R0] ;  /* 0x0000000000107984 */ /* 0x000e280000000c00 */
[----:B0-----:R-:W-:Y:S04]  /*3dbe0*/  STL.64 [R1+0x20], R16 ;  /* 0x0000201001007387 */ /* 0x001fe80000100a00 */
        /* <DEDUP_REMOVED lines=15> */
[----:B------:R-:W0:Y:S01]  /*3dce0*/  LDS.128 R16, [R0+0x400] ;  /* 0x0004000000107984 */ /* 0x000e220000000c00 */
[----:B------:R-:W-:Y:S06]  /*3dcf0*/  BAR.SYNC.DEFER_BLOCKING 0x0 ;  /* 0x0000000000007b1d */ /* 0x000fec0000010000 */
[----:B0-----:R-:W-:Y:S04]  /*3dd00*/  STL.64 [R1+0x50], R16 ;  /* 0x0000501001007387 */ /* 0x001fe80000100a00 */
[----:B------:R0:W-:Y:S04]  /*3dd10*/  STL.64 [R1+0x58], R18 ;  /* 0x0000581201007387 */ /* 0x0001e80000100a00 */
[----:B0-----:R-:W2:Y:S04]  /*3dd20*/  LDL.LU.64 R18, [R1+0x1370] ;  /* 0x0013700001127983 */ /* 0x001ea80000300a00 */
[----:B------:R-:W2:Y:S04]  /*3dd30*/  LDL.LU.64 R16, [R1+0x1368] ;  /* 0x0013680001107983 */ /* 0x000ea80000300a00 */
[----:B---3--:R-:W-:Y:S04]  /*3dd40*/  STSM.16.M88.4 [R2], R4 ;  /* 0x0000000402007844 */ /* 0x008fe80000000200 */
[----:B-----5:R-:W-:Y:S01]  /*3dd50*/  STSM.16.M88.4 [R2+0x100], R8 ;  /* 0x0001000802007844 */ /* 0x020fe20000000200 */
[----:B------:R-:W-:Y:S06]  /*3dd60*/  BAR.SYNC.DEFER_BLOCKING 0x0 ;  /* 0x0000000000007b1d */ /* 0x000fec0000010000 */
[----:B------:R-:W0:Y:S04]  /*3dd70*/  LDS.128 R8, [R0] ;  /* 0x0000000000087984 */ /* 0x000e280000000c00 */
[----:B------:R-:W3:Y:S01]  /*3dd80*/  LDS.128 R4, [R0+0x400] ;  /* 0x0004000000047984 */ /* 0x000ee20000000c00 */
[----:B------:R-:W-:Y:S06]  /*3dd90*/  BAR.SYNC.DEFER_BLOCKING 0x0 ;  /* 0x0000000000007b1d */ /* 0x000fec0000010000 */
[----:B------:R-:W-:Y:S04]  /*3dda0*/  STSM.16.M88.4 [R2], R12 ;  /* 0x0000000c02007844 */ /* 0x000fe80000000200 */
[----:B0-----:R-:W-:Y:S04]  /*3ddb0*/  STL.64 [R1+0x60], R8 ;  /* 0x0000600801007387 */ /* 0x001fe80000100a00 */
[----:B------:R-:W-:Y:S04]  /*3ddc0*/  STL.64 [R1+0x68], R10 ;  /* 0x0000680a01007387 */ /* 0x000fe80000100a00 */
[----:B---3--:R-:W-:Y:S04]  /*3ddd0*/  STL.64 [R1+0x70], R4 ;  /* 0x0000700401007387 */ /* 0x008fe80000100a00 */
[----:B------:R-:W-:Y:S04]  /*3dde0*/  STL.64 [R1+0x78], R6 ;  /* 0x0000780601007387 */ /* 0x000fe80000100a00 */
[----:B--2---:R-:W-:Y:S01]  /*3ddf0*/  STSM.16.M88.4 [R2+0x100], R16 ;  /* 0x0001001002007844 */ /* 0x004fe20000000200 */
[----:B------:R-:W-:Y:S06]  /*3de00*/  BAR.SYNC.DEFER_BLOCKING 0x0 ;  /* 0x0000000000007b1d */ /* 0x000fec0000010000 */
[----:B------:R-:W0:Y:S04]  /*3de10*/  LDS.128 R8, [R0] ;  /* 0x0000000000087984 */ /* 0x000e280000000c00 */
[----:B------:R-:W2:Y:S01]  /*3de20*/  LDS.128 R4, [R0+0x400] ;  /* 0x0004000000047984 */ /* 0x000ea20000000c00 */
[----:B------:R-:W-:Y:S06]  /*3de30*/  BAR.SYNC.DEFER_BLOCKING 0x0 ;  /* 0x0000000000007b1d */ /* 0x000fec0000010000 */
[----:B0-----:R-:W-:Y:S04]  /*3de40*/  STL.64 [R1+0x80], R8 ;  /* 0x0000800801007387 */ /* 0x001fe80000100a00 */
[----:B------:R-:W-:Y:S04]  /*3de50*/  STL.64 [R1+0x88], R10 ;  /* 0x0000880a01007387 */ /* 0x000fe80000100a00 */
[----:B--2---:R0:W-:Y:S04]  /*3de60*/  STL.64 [R1+0x90], R4 ;  /* 0x0000900401007387 */ /* 0x0041e80000100a00 */
[----:B------:R2:W-:Y:S04]  /*3de70*/  STL.64 [R1+0x98], R6 ;  /* 0x0000980601007387 */ /* 0x0005e80000100a00 */
[----:B0-----:R-:W3:Y:S04]  /*3de80*/  LDL.LU R4, [R1+0x120] ;  /* 0x0001200001047983 */ /* 0x001ee80000300800 */
[----:B------:R-:W3:Y:S04]  /*3de90*/  LDL.LU R5, [R1+0x124] ;  /* 0x0001240001057983 */ /* 0x000ee80000300800 */
[----:B--2---:R-:W2:Y:S04]  /*3dea0*/  LDL.LU R6, [R1+0x128] ;  /* 0x0001280001067983 */ /* 0x004ea80000300800 */
[----:B------:R-:W2:Y:S04]  /*3deb0*/  LDL.LU R7, [R1+0x12c] ;  /* 0x00012c0001077983 */ /* 0x000ea80000300800 */
[----:B------:R0:W-:Y:S04]  /*3dec0*/  STSM.16.M88.4 [R2], R20 ;  /* 0x0000001402007844 */ /* 0x0001e80000000200 */
[----:B0-----:R-:W5:Y:S04]  /*3ded0*/  LDL.LU R20, [R1+0xd0] ;  /* 0x0000d00001147983 */ /* 0x001f680000300800 */
[----:B------:R-:W5:Y:S04]  /*3dee0*/  LDL.LU R21, [R1+0xd4] ;  /* 0x0000d40001157983 */ /* 0x000f680000300800 */
[----:B------:R-:W5:Y:S04]  /*3def0*/  LDL.LU R22, [R1+0xd8] ;  /* 0x0000d80001167983 */ /* 0x000f680000300800 */
[----:B------:R-:W5:Y:S04]  /*3df00*/  LDL.LU R23, [R1+0xdc] ;  /* 0x0000dc0001177983 */ /* 0x000f680000300800 */
[----:B------:R-:W4:Y:S04]  /*3df10*/  LDL.LU R8, [R1+0xc0] ;  /* 0x0000c00001087983 */ /* 0x000f280000300800 */
[----:B------:R-:W4:Y:S04]  /*3df20*/  LDL.LU R9, [R1+0xc4] ;  /* 0x0000c40001097983 */ /* 0x000f280000300800 */
[----:B------:R-:W4:Y:S04]  /*3df30*/  LDL.LU R10, [R1+0xc8] ;  /* 0x0000c800010a7983 */ /* 0x000f280000300800 */
[----:B------:R-:W4:Y:S04]  /*3df40*/  LDL.LU R11, [R1+0xcc] ;  /* 0x0000cc00010b7983 */ /* 0x000f280000300800 */
[----:B--2---:R-:W-:Y:S04]  /*3df50*/  STL.64 [R1+0x1340], R6 ;  /* 0x0013400601007387 */ /* 0x004fe80000100a00 */
[----:B---3--:R0:W-:Y:S04]  /*3df60*/  STL.64 [R1+0x1338], R4 ;  /* 0x0013380401007387 */ /* 0x0081e80000100a00 */
[----:B0-----:R-:W2:Y:S04]  /*3df70*/  LDL.LU R4, [R1+0x100] ;  /* 0x0001000001047983 */ /* 0x001ea80000300800 */
[----:B------:R-:W2:Y:S04]  /*3df80*/  LDL.LU R5, [R1+0x104] ;  /* 0x0001040001057983 */ /* 0x000ea80000300800 */
[----:B------:R-:W3:Y:S04]  /*3df90*/  LDL.LU R6, [R1+0x108] ;  /* 0x0001080001067983 */ /* 0x000ee80000300800 */
[----:B------:R-:W3:Y:S04]  /*3dfa0*/  LDL.LU R7, [R1+0x10c] ;  /* 0x00010c0001077983 */ /* 0x000ee80000300800 */
[----:B------:R-:W-:Y:S01]  /*3dfb0*/  STSM.16.M88.4 [R2+0x100], R24 ;  /* 0x0001001802007844 */ /* 0x000fe20000000200 */
[----:B------:R-:W-:Y:S06]  /*3dfc0*/  BAR.SYNC.DEFER_BLOCKING 0x0 ;  /* 0x0000000000007b1d */ /* 0x000fec0000010000 */
[----:B---3--:R-:W-:Y:S04]  /*3dfd0*/  STL.64 [R1+0x1350], R6 ;  /* 0x0013500601007387 */ /* 0x008fe80000100a00 */
[----:B--2---:R0:W-:Y:S04]  /*3dfe0*/  STL.64 [R1+0x1348], R4 ;  /* 0x0013480401007387 */ /* 0x0041e80000100a00 */
[----:B0-----:R-:W2:Y:S04]  /*3dff0*/  LDL.LU R4, [R1+0xf0] ;  /* 0x0000f00001047983 */ /* 0x001ea80000300800 */
[----:B------:R-:W2:Y:S04]  /*3e000*/  LDL.LU R5, [R1+0xf4] ;  /* 0x0000f40001057983 */ /* 0x000ea80000300800 */
[----:B------:R-:W3:Y:S04]  /*3e010*/  LDL.LU R6, [R1+0xf8] ;  /* 0x0000f80001067983 */ /* 0x000ee80000300800 */
[----:B------:R-:W3:Y:S04]  /*3e020*/  LDL.LU R7, [R1+0xfc] ;  /* 0x0000fc0001077983 */ /* 0x000ee80000300800 */
[----:B---3--:R-:W-:Y:S04]  /*3e030*/  STL.64 [R1+0x1360], R6 ;  /* 0x0013600601007387 */ /* 0x008fe80000100a00 */
[----:B--2---:R-:W-:Y:S04]  /*3e040*/  STL.64 [R1+0x1358], R4 ;  /* 0x0013580401007387 */ /* 0x004fe80000100a00 */
[----:B------:R-:W0:Y:S04]  /*3e050*/  LDS.128 R4, [R0] ;  /* 0x0000000000047984 */ /* 0x000e280000000c00 */
[----:B------:R-:W2:Y:S04]  /*3e060*/  LDL.LU R24, [R1+0x110] ;  /* 0x0001100001187983 */ /* 0x000ea80000300800 */
[----:B------:R-:W2:Y:S04]  /*3e070*/  LDL.LU R25, [R1+0x114] ;  /* 0x0001140001197983 */ /* 0x000ea80000300800 */
[----:B------:R-:W2:Y:S04]  /*3e080*/  LDL.LU R26, [R1+0x118] ;  /* 0x00011800011a7983 */ /* 0x000ea80000300800 */
[----:B------:R-:W2:Y:S04]  /*3e090*/  LDL.LU R27, [R1+0x11c] ;  /* 0x00011c00011b7983 */ /* 0x000ea80000300800 */
[----:B------:R-:W3:Y:S04]  /*3e0a0*/  LDL.LU R16, [R1+0x140] ;  /* 0x0001400001107983 */ /* 0x000ee80000300800 */
[----:B------:R-:W3:Y:S04]  /*3e0b0*/  LDL.LU R17, [R1+0x144] ;  /* 0x0001440001117983 */ /* 0x000ee80000300800 */
[----:B------:R-:W3:Y:S04]  /*3e0c0*/  LDL.LU R18, [R1+0x148] ;  /* 0x0001480001127983 */ /* 0x000ee80000300800 */
[----:B------:R-:W3:Y:S04]  /*3e0d0*/  LDL.LU R19, [R1+0x14c] ;  /* 0x00014c0001137983 */ /* 0x000ee80000300800 */
[----:B------:R-:W2:Y:S04]  /*3e0e0*/  LDL.LU R12, [R1+0x130] ;  /* 0x00013000010c7983 */ /* 0x000ea80000300800 */
[----:B------:R-:W2:Y:S04]  /*3e0f0*/  LDL.LU R13, [R1+0x134] ;  /* 0x00013400010d7983 */ /* 0x000ea80000300800 */
[----:B------:R-:W2:Y:S04]  /*3e100*/  LDL.LU R14, [R1+0x138] ;  /* 0x00013800010e7983 */ /* 0x000ea80000300800 */
[----:B------:R-:W2:Y:S04]  /*3e110*/  LDL.LU R15, [R1+0x13c] ;  /* 0x00013c00010f7983 */ /* 0x000ea80000300800 */
[----:B0-----:R-:W-:Y:S04]  /*3e120*/  STL.64 [R1+0xa0], R4 ;  /* 0x0000a00401007387 */ /* 0x001fe80000100a00 */
[----:B------:R-:W-:Y:S04]  /*3e130*/  STL.64 [R1+0xa8], R6 ;  /* 0x0000a80601007387 */ /* 0x000fe80000100a00 */
[----:B------:R-:W0:Y:S01]  /*3e140*/  LDS.128 R4, [R0+0x400] ;  /* 0x0004000000047984 */ /* 0x000e220000000c00 */
[----:B------:R-:W-:Y:S06]  /*3e150*/  BAR.SYNC.DEFER_BLOCKING 0x0 ;  /* 0x0000000000007b1d */ /* 0x000fec0000010000 */
[----:B----4-:R-:W-:Y:S04]  /*3e160*/  STSM.16.M88.4 [R2], R8 ;  /* 0x0000000802007844 */ /* 0x010fe80000000200 */
[----:B-----5:R4:W-:Y:S04]  /*3e170*/  STSM.16.M88.4 [R2+0x100], R20 ;  /* 0x0001001402007844 */ /* 0x0209e80000000200 */
[----:B0-----:R-:W-:Y:S04]  /*3e180*/  STL.64 [R1+0xb0], R4 ;  /* 0x0000b00401007387 */ /* 0x001fe80000100a00 */
[----:B------:R-:W-:Y:S01]  /*3e190*/  STL.64 [R1+0xb8], R6 ;  /* 0x0000b80601007387 */ /* 0x000fe20000100a00 */
[----:B------:R-:W-:Y:S06]  /*3e1a0*/  BAR.SYNC.DEFER_BLOCKING 0x0 ;  /* 0x0000000000007b1d */ /* 0x000fec0000010000 */
[----:B----4-:R-:W4:Y:S04]  /*3e1b0*/  LDL.LU R20, [R1+0x160] ;  /* 0x0001600001147983 */ /* 0x010f280000300800 */
[----:B------:R-:W4:Y:S04]  /*3e1c0*/  LDL.LU R21, [R1+0x164] ;  /* 0x0001640001157983 */ /* 0x000f280000300800 */
[----:B------:R-:W4:Y:S04]  /*3e1d0*/  LDL.LU R22, [R1+0x168] ;  /* 0x0001680001167983 */ /* 0x000f280000300800 */
[----:B------:R-:W4:Y:S04]  /*3e1e0*/  LDL.LU R23, [R1+0x16c] ;  /* 0x00016c0001177983 */ /* 0x000f280000300800 */
[----:B------:R-:W0:Y:S04]  /*3e1f0*/  LDS.128 R4, [R0] ;  /* 0x0000000000047984 */ /* 0x000e280000000c00 */
[----:B------:R-:W5:Y:S04]  /*3e200*/  LDL.LU R8, [R1+0x150] ;  /* 0x0001500001087983 */ /* 0x000f680000300800 */
[----:B------:R-:W5:Y:S04]  /*3e210*/  LDL.LU R9, [R1+0x154] ;  /* 0x0001540001097983 */ /* 0x000f680000300800 */
[----:B------:R-:W5:Y:S04]  /*3e220*/  LDL.LU R10, [R1+0x158] ;  /* 0x00015800010a7983 */ /* 0x000f680000300800 */
[----:B------:R-:W5:Y:S04]  /*3e230*/  LDL.LU R11, [R1+0x15c] ;  /* 0x00015c00010b7983 */ /* 0x000f680000300800 */
        /* <DEDUP_REMOVED lines=22> */
[----:B------:R0:W-:Y:S04]  /*3e3a0*/  STSM.16.M88.4 [R2], R24 ;  /* 0x0000001802007844 */ /* 0x0001e80000000200 */
[----:B0-----:R-:W3:Y:S04]  /*3e3b0*/  LDL.LU R27, [R1+0x1330] ;  /* 0x00133000011b7983 */ /* 0x001ee80000300800 */
[----:B--2---:R-:W-:Y:S01]  /*3e3c0*/  STSM.16.M88.4 [R2+0x100], R4 ;  /* 0x0001000402007844 */ /* 0x004fe20000000200 */
[----:B------:R-:W-:Y:S06]  /*3e3d0*/  BAR.SYNC.DEFER_BLOCKING 0x0 ;  /* 0x0000000000007b1d */ /* 0x000fec0000010000 */
[----:B------:R-:W0:Y:S04]  /*3e3e0*/  LDS.128 R4, [R0] ;  /* 0x0000000000047984 */ /* 0x000e280000000c00 */
[----:B0-----:R-:W-:Y:S04]  /*3e3f0*/  STL.64 [R1+0x110], R4 ;  /* 0x0001100401007387 */ /* 0x001fe80000100a00 */
[----:B------:R-:W-:Y:S04]  /*3e400*/  STL.64 [R1+0x118], R6 ;  /* 0x0001180601007387 */ /* 0x000fe80000100a00 */
[----:B------:R-:W0:Y:S01]  /*3e410*/  LDS.128 R4, [R0+0x400] ;  /* 0x0004000000047984 */ /* 0x000e220000000c00 */
[----:B------:R-:W-:Y:S06]  /*3e420*/  BAR.SYNC.DEFER_BLOCKING 0x0 ;  /* 0x0000000000007b1d */ /* 0x000fec0000010000 */
[----:B------:R2:W-:Y:S04]  /*3e430*/  STSM.16.M88.4 [R2], R12 ;  /* 0x0000000c02007844 */ /* 0x0005e80000000200 */
[----:B---3--:R3:W-:Y:S04]  /*3e440*/  STSM.16.M88.4 [R2+0x100], R16 ;  /* 0x0001001002007844 */ /* 0x0087e80000000200 */
[----:B0-----:R-:W-:Y:S04]  /*3e450*/  STL.64 [R1+0x120], R4 ;  /* 0x0001200401007387 */ /* 0x001fe80000100a00 */
[----:B------:R-:W-:Y:S01]  /*3e460*/  STL.64 [R1+0x128], R6 ;  /* 0x0001280601007387 */ /* 0x000fe20000100a00 */
[----:B------:R-:W-:Y:S06]  /*3e470*/  BAR.SYNC.DEFER_BLOCKING 0x0 ;  /* 0x0000000000007b1d */ /* 0x000fec0000010000 */
[----:B--2---:R-:W2:Y:S04]  /*3e480*/  LDL.LU R12, [R1+0x170] ;  /* 0x00017000010c7983 */ /* 0x004ea80000300800 */
[----:B------:R-:W2:Y:S04]  /*3e490*/  LDL.LU R13, [R1+0x174] ;  /* 0x00017400010d7983 */ /* 0x000ea80000300800 */
[----:B------:R-:W2:Y:S04]  /*3e4a0*/  LDL.LU R14, [R1+0x178] ;  /* 0x00017800010e7983 */ /* 0x000ea80000300800 */
[----:B------:R-:W2:Y:S04]  /*3e4b0*/  LDL.LU R15, [R1+0x17c] ;  /* 0x00017c00010f7983 */ /* 0x000ea80000300800 */
[----:B------:R-:W0:Y:S04]  /*3e4c0*/  LDS.128 R4, [R0] ;  /* 0x0000000000047984 */ /* 0x000e280000000c00 */
[----:B---3--:R-:W3:Y:S04]  /*3e4d0*/  LDL.LU R16, [R1+0x180] ;  /* 0x0001800001107983 */ /* 0x008ee80000300800 */
[----:B------:R-:W3:Y:S04]  /*3e4e0*/  LDL.LU R17, [R1+0x184] ;  /* 0x0001840001117983 */ /* 0x000ee80000300800 */
[----:B------:R-:W3:Y:S04]  /*3e4f0*/  LDL.LU R18, [R1+0x188] ;  /* 0x0001880001127983 */ /* 0x000ee80000300800 */
[----:B------:R-:W3:Y:S04]  /*3e500*/  LDL.LU R19, [R1+0x18c] ;  /* 0x00018c0001137983 */ /* 0x000ee80000300800 */
[----:B0-----:R-:W-:Y:S04]  /*3e510*/  STL.64 [R1+0x130], R4 ;  /* 0x0001300401007387 */ /* 0x001fe80000100a00 */
[----:B------:R-:W-:Y:S04]  /*3e520*/  STL.64 [R1+0x138], R6 ;  /* 0x0001380601007387 */ /* 0x000fe80000100a00 */
[----:B------:R-:W0:Y:S01]  /*3e530*/  LDS.128 R4, [R0+0x400] ;  /* 0x0004000000047984 */ /* 0x000e220000000c00 */
[----:B------:R-:W-:Y:S06]  /*3e540*/  BAR.SYNC.DEFER_BLOCKING 0x0 ;  /* 0x0000000000007b1d */ /* 0x000fec0000010000 */
[----:B-----5:R-:W-:Y:S04]  /*3e550*/  STSM.16.M88.4 [R2], R8 ;  /* 0x0000000802007844 */ /* 0x020fe80000000200 */
[----:B----4-:R4:W-:Y:S01]  /*3e560*/  STSM.16.M88.4 [R2+0x100], R20 ;  /* 0x0001001402007844 */ /* 0x0109e20000000200 */
[----:B------:R-:W-:Y:S06]  /*3e570*/  BAR.SYNC.DEFER_BLOCKING 0x0 ;  /* 0x0000000000007b1d */ /* 0x000fec0000010000 */
[----:B0-----:R-:W-:Y:S04]  /*3e580*/  STL.64 [R1+0x140], R4 ;  /* 0x0001400401007387 */ /* 0x001fe80000100a00 */
[----:B------:R-:W-:Y:S04]  /*3e590*/  STL.64 [R1+0x148], R6 ;  /* 0x0001480601007387 */ /* 0x000fe80000100a00 */
[----:B----4-:R-:W4:Y:S04]  /*3e5a0*/  LDL.LU R20, [R1+0x1a0] ;  /* 0x0001a00001147983 */ /* 0x010f280000300800 */
[----:B------:R-:W4:Y:S04]  /*3e5b0*/  LDL.LU R21, [R1+0x1a4] ;  /* 0x0001a40001157983 */ /* 0x000f280000300800 */
[----:B------:R-:W0:Y:S04]  /*3e5c0*/  LDS.128 R4, [R0] ;  /* 0x0000000000047984 */ /* 0x000e280000000c00 */
[----:B------:R-:W4:Y:S04]  /*3e5d0*/  LDL.LU R22, [R1+0x1a8] ;  /* 0x0001a80001167983 */ /* 0x000f280000300800 */
[----:B------:R-:W4:Y:S04]  /*3e5e0*/  LDL.LU R23, [R1+0x1ac] ;  /* 0x0001ac0001177983 */ /* 0x000f280000300800 */
[----:B------:R-:W5:Y:S04]  /*3e5f0*/  LDL.LU R26, [R1+0xeec] ;  /* 0x000eec00011a7983 */ /* 0x000f680000300800 */
[----:B------:R-:W1:Y:S01]  /*3e600*/  LDS.128 R8, [R0+0x400] ;  /* 0x0004000000087984 */ /* 0x000e620000000c00 */
[----:B------:R-:W-:Y:S06]  /*3e610*/  BAR.SYNC.DEFER_BLOCKING 0x0 ;  /* 0x0000000000007b1d */ /* 0x000fec0000010000 */
[----:B0-----:R0:W-:Y:S04]  /*3e620*/  STL [R1+0x12f8], R4 ;  /* 0x0012f80401007387 */ /* 0x0011e80000100800 */
[----:B------:R0:W-:Y:S04]  /*3e630*/  STL [R1+0x12f4], R5 ;  /* 0x0012f40501007387 */ /* 0x0001e80000100800 */
[----:B------:R1:W-:Y:S04]  /*3e640*/  STL [R1+0x12f0], R6 ;  /* 0x0012f00601007387 */ /* 0x0003e80000100800 */
[----:B------:R1:W-:Y:S04]  /*3e650*/  STL [R1+0x12ec], R7 ;  /* 0x0012ec0701007387 */ /* 0x0003e80000100800 */
[----:B0-----:R-:W4:Y:S04]  /*3e660*/  LDL.LU R4, [R1+0x190] ;  /* 0x0001900001047983 */ /* 0x001f280000300800 */
[----:B------:R-:W4:Y:S04]  /*3e670*/  LDL.LU R5, [R1+0x194] ;  /* 0x0001940001057983 */ /* 0x000f280000300800 */
[----:B-1----:R-:W4:Y:S04]  /*3e680*/  LDL.LU R6, [R1+0x198] ;  /* 0x0001980001067983 */ /* 0x002f280000300800 */
[----:B------:R-:W4:Y:S04]  /*3e690*/  LDL.LU R7, [R1+0x19c] ;  /* 0x00019c0001077983 */ /* 0x000f280000300800 */
[----:B------:R0:W-:Y:S04]  /*3e6a0*/  STL [R1+0x1308], R8 ;  /* 0x0013080801007387 */ /* 0x0001e80000100800 */
[----:B0-----:R-:W5:Y:S04]  /*3e6b0*/  LDL.LU R8, [R1+0xe4] ;  /* 0x0000e40001087983 */ /* 0x001f680000300800 */
[----:B------:R0:W-:Y:S04]  /*3e6c0*/  STL [R1+0x1304], R9 ;  /* 0x0013040901007387 */ /* 0x0001e80000100800 */
[----:B0-----:R-:W5:Y:S04]  /*3e6d0*/  LDL.LU R9, [R1+0xe0] ;  /* 0x0000e00001097983 */ /* 0x001f680000300800 */
[----:B------:R0:W-:Y:S04]  /*3e6e0*/  STL [R1+0x1300], R10 ;  /* 0x0013000a01007387 */ /* 0x0001e80000100800 */
[----:B------:R-:W-:Y:S04]  /*3e6f0*/  STL [R1+0x12fc], R11 ;  /* 0x0012fc0b01007387 */ /* 0x000fe80000100800 */
[----:B------:R-:W5:Y:S04]  /*3e700*/  LDL.LU R3, [R1+0x5c0] ;  /* 0x0005c00001037983 */ /* 0x000f680000300800 */
[----:B0-----:R-:W5:Y:S04]  /*3e710*/  LDL.LU R10, [R1+0xe8] ;  /* 0x0000e800010a7983 */ /* 0x001f680000300800 */
[----:B--2---:R-:W-:Y:S04]  /*3e720*/  STSM.16.M88.4 [R2], R12 ;  /* 0x0000000c02007844 */ /* 0x004fe80000000200 */
[----:B---3--:R-:W-:Y:S01]  /*3e730*/  STSM.16.M88.4 [R2+0x100], R16 ;  /* 0x0001001002007844 */ /* 0x008fe20000000200 */
[----:B------:R-:W-:Y:S06]  /*3e740*/  BAR.SYNC.DEFER_BLOCKING 0x0 ;  /* 0x0000000000007b1d */ /* 0x000fec0000010000 */
[----:B------:R-:W0:Y:S04]  /*3e750*/  LDS.128 R12, [R0] ;  /* 0x00000000000c7984 */ /* 0x000e280000000c00 */
[----:B------:R-:W1:Y:S01]  /*3e760*/  LDS.128 R16, [R0+0x400] ;  /* 0x0004000000107984 */ /* 0x000e620000000c00 */
[----:B------:R-:W-:Y:S06]  /*3e770*/  BAR.SYNC.DEFER_BLOCKING 0x0 ;  /* 0x0000000000007b1d */ /* 0x000fec0000010000 */
[----:B0-----:R-:W-:Y:S04]  /*3e780*/  STL [R1+0x1314], R13 ;  /* 0x0013140d01007387 */ /* 0x001fe80000100800 */
[----:B------:R-:W-:Y:S04]  /*3e790*/  STL [R1+0x1310], R14 ;  /* 0x0013100e01007387 */ /* 0x000fe80000100800 */
[----:B------:R-:W-:Y:S04]  /*3e7a0*/  STL [R1+0x130c], R15 ;  /* 0x00130c0f01007387 */ /* 0x000fe80000100800 */
[----:B----4-:R0:W-:Y:S04]  /*3e7b0*/  STSM.16.M88.4 [R2], R4 ;  /* 0x0000000402007844 */ /* 0x0101e80000000200 */
[----:B0-----:R-:W2:Y:S04]  /*3e7c0*/  LDL.LU R6, [R1+0xef0] ;  /* 0x000ef00001067983 */ /* 0x001ea80000300800 */
[----:B------:R0:W-:Y:S04]  /*3e7d0*/  STSM.16.M88.4 [R2+0x100], R20 ;  /* 0x0001001402007844 */ /* 0x0001e80000000200 */
[----:B0-----:R-:W3:Y:S04]  /*3e7e0*/  LDL.LU.64 R22, [R1+0x1328] ;  /* 0x0013280001167983 */ /* 0x001ee80000300a00 */
[----:B------:R-:W4:Y:S04]  /*3e7f0*/  LDL.LU.64 R20, [R1+0x1320] ;  /* 0x0013200001147983 */ /* 0x000f280000300a00 */
[----:B------:R-:W3:Y:S04]  /*3e800*/  LDL.LU R5, [R1+0xef4] ;  /* 0x000ef40001057983 */ /* 0x000ee80000300800 */
[----:B------:R-:W4:Y:S01]  /*3e810*/  LDL.LU R4, [R1+0xef8] ;  /* 0x000ef80001047983 */ /* 0x000f220000300800 */
[----:B-----5:R-:W-:Y:S01]  /*3e820*/  IMAD R2, R26, UR4, RZ ;  /* 0x000000041a027c24 */ /* 0x020fe2000f8e02ff */
[----:B------:R-:W2:Y:S01]  /*3e830*/  LDCU UR4, c[0x0][0x39c] ;  /* 0x00007380ff0477ac */ /* 0x000ea20008000800 */
[----:B------:R-:W-:Y:S01]  /*3e840*/  BAR.SYNC.DEFER_BLOCKING 0x0 ;  /* 0x0000000000007b1d */ /* 0x000fe20000010000 */
[C---:B------:R-:W-:Y:S01]  /*3e850*/  ISETP.LT.AND P2, PT, R3.reuse, UR9, !P0 ;  /* 0x0000000903007c0c */ /* 0x040fe2000c741270 */
[----:B------:R-:W-:Y:S01]  /*3e860*/  IMAD R26, R3, R29, RZ ;  /* 0x0000001d031a7224 */ /* 0x000fe200078e02ff */
[----:B------:R-:W-:-:S03]  /*3e870*/  LEA R3, P3, R2, UR6, 0x1 ;  /* 0x0000000602037c11 */ /* 0x000fc6000f8608ff */
[----:B------:R-:W0:Y:S01]  /*3e880*/  LDCU UR6, c[0x0][0x39c] ;  /* 0x00007380ff0677ac */ /* 0x000e220008000800 */
[----:B------:R-:W5:Y:S01]  /*3e890*/  LDL.LU R7, [R1+0xefc] ;  /* 0x000efc0001077983 */ /* 0x000f620000300800 */
[----:B------:R-:W-:Y:S01]  /*3e8a0*/  LEA.HI.X.SX32 R2, R2, UR7, 0x1, P3 ;  /* 0x0000000702027c11 */ /* 0x000fe200098f0eff */
[----:B------:R-:W0:Y:S01]  /*3e8b0*/  LDCU UR7, c[0x0][0x39c] ;  /* 0x00007380ff0777ac */ /* 0x000e220008000800 */
[----:B------:R-:W-:-:S04]  /*3e8c0*/  LEA R24, P3, R26, R3, 0x1 ;  /* 0x000000031a187211 */ /* 0x000fc800078608ff */
[----:B------:R-:W-:-:S05]  /*3e8d0*/  LEA.HI.X.SX32 R25, R26, R2, 0x1, P3 ;  /* 0x000000021a197211 */ /* 0x000fca00018f0eff */
[----:B------:R0:W-:Y:S01]  /*3e8e0*/  @P2 STG.E.U16 desc[UR12][R24.64], R9 ;  /* 0x0000000918002986 */ /* 0x0001e2000c10150c */
[C---:B--2---:R-:W-:Y:S01]  /*3e8f0*/  ISETP.LT.AND P3, PT, R6.reuse, UR4, !P0 ;  /* 0x0000000406007c0c */ /* 0x044fe2000c761270 */
[----:B0-----:R-:W-:Y:S01]  /*3e900*/  IMAD R25, R6, R29, RZ ;  /* 0x0000001d06197224 */ /* 0x001fe200078e02ff */
[----:B------:R-:W4:Y:S01]  /*3e910*/  LDCU UR4, c[0x0][0x39c] ;  /* 0x00007380ff0477ac */ /* 0x000f220008000800 */
[----:B------:R-:W2:Y:S04]  /*3e920*/  LDL.LU R6, [R1+0xf00] ;  /* 0x000f000001067983 */ /* 0x000ea80000300800 */
[----:B------:R-:W2:Y:S01]  /*3e930*/  LDL.LU R11, [R1+0xf04] ;  /* 0x000f0400010b7983 */ /* 0x000ea20000300800 */
[----:B------:R-:W-:-:S04]  /*3e940*/  LEA R24, P2, R25, R3, 0x1 ;  /* 0x0000000319187211 */ /* 0x000fc800078408ff */
[----:B------:R-:W-:-:S05]  /*3e950*/  LEA.HI.X.SX32 R25, R25, R2, 0x1, P2 ;  /* 0x0000000219197211 */ /* 0x000fca00010f0eff */
[----:B------:R0:W-:Y:S01]  /*3e960*/  @P3 STG.E.U16 desc[UR12][R24.64], R8 ;  /* 0x0000000818003986 */ /* 0x0001e2000c10150c */
[C---:B---3--:R-:W-:Y:S01]  /*3e970*/  ISETP.LT.AND P3, PT, R5.reuse, UR5, !P0 ;  /* 0x0000000505007c0c */ /* 0x048fe2000c761270 */
[----:B0-----:R-:W-:Y:S01]  /*3e980*/  IMAD R25, R5, R29, RZ ;  /* 0x0000001d05197224 */ /* 0x001fe200078e02ff */
[----:B------:R-:W5:Y:S01]  /*3e990*/  LDCU UR5, c[0x0][0x39c] ;  /* 0x00007380ff0577ac */ /* 0x000f620008000800 */
[----:B------:R-:W3:Y:S03]  /*3e9a0*/  LDL.LU R5, [R1+0xf08] ;  /* 0x000f080001057983 */ /* 0x000ee60000300800 */
[----:B------:R-:W-:-:S04]  /*3e9b0*/  LEA R24, P2, R25, R3, 0x1 ;  /* 0x0000000319187211 */ /* 0x000fc800078408ff */
[----:B------:R-:W-:-:S05]  /*3e9c0*/  LEA.HI.X.SX32 R25, R25, R2, 0x1, P2 ;  /* 0x0000000219197211 */ /* 0x000fca00010f0eff */
[----:B------:R0:W-:Y:S01]  /*3e9d0*/  @P3 STG.E.U16 desc[UR12][R24.64], R10 ;  /* 0x0000000a18003986 */ /* 0x0001e2000c10150c */
[C---:B----4-:R-:W-:Y:S01]  /*3e9e0*/  ISETP.LT.AND P3, PT, R4.reuse, UR4, !P0 ;  /* 0x0000000404007c0c */ /* 0x050fe2000c761270 */
[----:B------:R-:W4:Y:S01]  /*3e9f0*/  LDCU UR4, c[0x0][0x39c] ;  /* 0x00007380ff0477ac */ /* 0x000f220008000800 */
[----:B0-----:R-:W-:Y:S02]  /*3ea00*/  IMAD R25, R4, R29, RZ ;  /* 0x0000001d04197224 */ /* 0x001fe400078e02ff */
[----:B------:R-:W3:Y:S03]  /*3ea10*/  LDL.LU R4, [R1+0xf0c] ;  /* 0x000f0c0001047983 */ /* 0x000ee60000300800 */
[----:B------:R-:W-:-:S04]  /*3ea20*/  LEA R24, P2, R25, R3, 0x1 ;  /* 0x0000000319187211 */ /* 0x000fc800078408ff */
[----:B------:R-:W-:-:S05]  /*3ea30*/  LEA.HI.X.SX32 R25, R25, R2, 0x1, P2 ;  /* 0x0000000219197211 */ /* 0x000fca00010f0eff */
[----:B------:R0:W-:Y:S01]  /*3ea40*/  @P3 STG.E.U16 desc[UR12][R24.64], R28 ;  /* 0x0000001c18003986 */ /* 0x0001e2000c10150c */
[C---:B-----5:R-:W-:Y:S01]  /*3ea50*/  ISETP.LT.AND P3, PT, R7.reuse, UR5, !P0 ;  /* 0x0000000507007c0c */ /* 0x060fe2000c761270 */
[----:B------:R-:W5:Y:S01]  /*3ea60*/  LDCU UR5, c[0x0][0x39c] ;  /* 0x00007380ff0577ac */ /* 0x000f620008000800 */
[----:B0-----:R-:W-:Y:S02]  /*3ea70*/  IMAD R25, R7, R29, RZ ;  /* 0x0000001d07197224 */ /* 0x001fe400078e02ff */
[----:B------:R-:W3:Y:S03]  /*3ea80*/  LDL.LU R7, [R1+0xf10] ;  /* 0x000f100001077983 */ /* 0x000ee60000300800 */
[----:B------:R-:W-:-:S04]  /*3ea90*/  LEA R24, P2, R25, R3, 0x1 ;  /* 0x0000000319187211 */ /* 0x000fc800078408ff */
[----:B------:R-:W-:-:S05]  /*3eaa0*/  LEA.HI.X.SX32 R25, R25, R2, 0x1, P2 ;  /* 0x0000000219197211 */ /* 0x000fca00010f0eff */
[----:B------:R2:W-:Y:S02]  /*3eab0*/  @P3 STG.E.U16 desc[UR12][R24.64], R20 ;  /* 0x0000001418003986 */ /* 0x0005e4000c10150c */
[C---:B--2---:R-:W-:Y:S01]  /*3eac0*/  IMAD R25, R6.reuse, R29, RZ ;  /* 0x0000001d06197224 */ /* 0x044fe200078e02ff */
[----:B----4-:R-:W-:Y:S01]  /*3ead0*/  ISETP.LT.AND P3, PT, R6, UR4, !P0 ;  /* 0x0000000406007c0c */ /* 0x010fe2000c761270 */
[----:B------:R-:W3:Y:S01]  /*3eae0*/  LDCU UR4, c[0x0][0x39c] ;  /* 0x00007380ff0477ac */ /* 0x000ee20008000800 */
[----:B------:R-:W2:Y:S02]  /*3eaf0*/  LDL.LU R6, [R1+0xf14] ;  /* 0x000f140001067983 */ /* 0x000ea40000300800 */
[----:B------:R-:W-:-:S04]  /*3eb00*/  LEA R24, P2, R25, R3, 0x1 ;  /* 0x0000000319187211 */ /* 0x000fc800078408ff */
[----:B------:R-:W-:-:S05]  /*3eb10*/  LEA.HI.X.SX32 R25, R25, R2, 0x1, P2 ;  /* 0x0000000219197211 */ /* 0x000fca00010f0eff */
[----:B------:R0:W-:Y:S01]  /*3eb20*/  @P3 STG.E.U16 desc[UR12][R24.64], R21 ;  /* 0x0000001518003986 */ /* 0x0001e2000c10150c */
[C---:B-----5:R-:W-:Y:S01]  /*3eb30*/  ISETP.LT.AND P3, PT, R11.reuse, UR5, !P0 ;  /* 0x000000050b007c0c */ /* 0x060fe2000c761270 */
[----:B------:R-:W4:Y:S01]  /*3eb40*/  LDCU UR5, c[0x0][0x39c] ;  /* 0x00007380ff0577ac */ /* 0x000f220008000800 */
[----:B0-----:R-:W-:-:S05]  /*3eb50*/  IMAD R25, R11, R29, RZ ;  /* 0x0000001d0b197224 */ /* 0x001fca00078e02ff */
[----:B------:R-:W-:-:S04]  /*3eb60*/  LEA R24, P2, R25, R3, 0x1 ;  /* 0x0000000319187211 */ /* 0x000fc800078408ff */
[----:B------:R-:W-:-:S05]  /*3eb70*/  LEA.HI.X.SX32 R25, R25, R2, 0x1, P2 ;  /* 0x0000000219197211 */ /* 0x000fca00010f0eff */
[----:B------:R0:W-:Y:S01]  /*3eb80*/  @P3 STG.E.U16 desc[UR12][R24.64], R22 ;  /* 0x0000001618003986 */ /* 0x0001e2000c10150c */
[C---:B---3--:R-:W-:Y:S01]  /*3eb90*/  ISETP.LT.AND P3, PT, R5.reuse, UR4, !P0 ;  /* 0x0000000405007c0c */ /* 0x048fe2000c761270 */
[----:B------:R-:W3:Y:S01]  /*3eba0*/  LDCU UR4, c[0x0][0x39c] ;  /* 0x00007380ff0477ac */ /* 0x000ee20008000800 */
[----:B0-----:R-:W-:Y:S02]  /*3ebb0*/  IMAD R25, R5, R29, RZ ;  /* 0x0000001d05197224 */ /* 0x001fe400078e02ff */
[----:B------:R-:W5:Y:S03]  /*3ebc0*/  LDL.LU R5, [R1+0xf18] ;  /* 0x000f180001057983 */ /* 0x000f660000300800 */
[----:B------:R-:W-:-:S04]  /*3ebd0*/  LEA R24, P2, R25, R3, 0x1 ;  /* 0x0000000319187211 */ /* 0x000fc800078408ff */
[----:B------:R-:W-:-:S05]  /*3ebe0*/  LEA.HI.X.SX32 R25, R25, R2, 0x1, P2 ;  /* 0x0000000219197211 */ /* 0x000fca00010f0eff */
[----:B------:R0:W-:Y:S01]  /*3ebf0*/  @P3 STG.E.U16 desc[UR12][R24.64], R23 ;  /* 0x0000001718003986 */ /* 0x0001e2000c10150c */
[C---:B----4-:R-:W-:Y:S01]  /*3ec00*/  ISETP.LT.AND P3, PT, R4.reuse, UR5, !P0 ;  /* 0x0000000504007c0c */ /* 0x050fe2000c761270 */
[----:B------:R-:W4:Y:S01]  /*3ec10*/  LDCU UR5, c[0x0][0x39c] ;  /* 0x00007380ff0577ac */ /* 0x000f220008000800 */
[----:B0-----:R-:W-:Y:S02]  /*3ec20*/  IMAD R25, R4, R29, RZ ;  /* 0x0000001d04197224 */ /* 0x001fe400078e02ff */
[----:B------:R-:W5:Y:S03]  /*3ec30*/  LDL.LU R4, [R1+0xf1c] ;  /* 0x000f1c0001047983 */ /* 0x000f660000300800 */
[----:B------:R-:W-:Y:S02]  /*3ec40*/  LEA R24, P2, R25, R3, 0x1 ;  /* 0x0000000319187211 */ /* 0x000fe400078408ff */
[----:B------:R-:W-:-:S02]  /*3ec50*/  PRMT R20, R9, 0x7632, R20 ;  /* 0x0000763209147816 */ /* 0x000fc40000000014 */
[-C--:B------:R-:W-:Y:S01]  /*3ec60*/  LEA.HI.X.SX32 R25, R25, R2.reuse, 0x1, P2 ;  /* 0x0000000219197211 */ /* 0x080fe200010f0eff */
[----:B------:R-:W5:Y:S04]  /*3ec70*/  LDL.LU R9, [R1+0xf20] ;  /* 0x000f200001097983 */ /* 0x000f680000300800 */
[----:B------:R0:W-:Y:S01]  /*3ec80*/  @P3 STG.E.U16 desc[UR12][R24.64], R20 ;  /* 0x0000001418003986 */ /* 0x0001e2000c10150c */
[C---:B---3--:R-:W-:Y:S01]  /*3ec90*/  ISETP.LT.AND P3, PT, R7.reuse, UR4, !P0 ;  /* 0x0000000407007c0c */ /* 0x048fe2000c761270 */
[----:B------:R-:W3:Y:S01]  /*3eca0*/  LDCU UR4, c[0x0][0x39c] ;  /* 0x00007380ff0477ac */ /* 0x000ee20008000800 */
[----:B0-----:R-:W-:Y:S01]  /*3ecb0*/  IMAD R25, R7, R29, RZ ;  /* 0x0000001d07197224 */ /* 0x001fe200078e02ff */
[----:B------:R-:W-:Y:S01]  /*3ecc0*/  PRMT R20, R8, 0x7632, R20 ;  /* 0x0000763208147816 */ /* 0x000fe20000000014 */
[----:B------:R-:W5:Y:S03]  /*3ecd0*/  LDL.LU R7, [R1+0xf30] ;  /* 0x000f300001077983 */ /* 0x000f660000300800 */
[C---:B------:R-:W-:Y:S01]  /*3ece0*/  LEA R24, P2, R25.reuse, R3, 0x1 ;  /* 0x0000000319187211 */ /* 0x040fe200078408ff */
[----:B------:R-:W5:Y:S03]  /*3ecf0*/  LDL.LU R8, [R1+0xf28] ;  /* 0x000f280001087983 */ /* 0x000f660000300800 */
[----:B------:R-:W-:-:S05]  /*3ed00*/  LEA.HI.X.SX32 R25, R25, R2, 0x1, P2 ;  /* 0x0000000219197211 */ /* 0x000fca00010f0eff */
[----:B------:R0:W-:Y:S02]  /*3ed10*/  @P3 STG.E.U16 desc[UR12][R24.64], R20 ;  /* 0x0000001418003986 */ /* 0x0001e4000c10150c */
[----:B0-----:R-:W-:Y:S01]  /*3ed20*/  PRMT R20, R10, 0x7632, R20 ;  /* 0x000076320a147816 */ /* 0x001fe20000000014 */
[C---:B--2---:R-:W-:Y:S01]  /*3ed30*/  IMAD R25, R6.reuse, R29, RZ ;  /* 0x0000001d06197224 */ /* 0x044fe200078e02ff */
[----:B----4-:R-:W-:Y:S01]  /*3ed40*/  ISETP.LT.AND P3, PT, R6, UR5, !P0 ;  /* 0x0000000506007c0c */ /* 0x010fe2000c761270 */
[----:B------:R-:W0:Y:S01]  /*3ed50*/  LDCU UR5, c[0x0][0x39c] ;  /* 0x00007380ff0577ac */ /* 0x000e220008000800 */
[----:B------:R-:W2:Y:S02]  /*3ed60*/  LDL.LU R6, [R1+0xf24] ;  /* 0x000f240001067983 */ /* 0x000ea40000300800 */
[----:B------:R-:W-:-:S04]  /*3ed70*/  LEA R24, P2, R25, R3, 0x1 ;  /* 0x0000000319187211 */ /* 0x000fc800078408ff */
[----:B------:R-:W-:-:S05]  /*3ed80*/  LEA.HI.X.SX32 R25, R25, R2, 0x1, P2 ;  /* 0x0000000219197211 */ /* 0x000fca00010f0eff */
[----:B------:R4:W-:Y:S02]  /*3ed90*/  @P3 STG.E.U16 desc[UR12][R24.64], R20 ;  /* 0x0000001418003986 */ /* 0x0009e4000c10150c */
[----:B----4-:R-:W-:Y:S01]  /*3eda0*/  PRMT R20, R28, 0x7632, R20 ;  /* 0x000076321c147816 */ /* 0x010fe20000000014 */
[C---:B-----5:R-:W-:Y:S01]  /*3edb0*/  IMAD R25, R5.reuse, R29, RZ ;  /* 0x0000001d05197224 */ /* 0x060fe200078e02ff */
[----:B---3--:R-:W-:Y:S01]  /*3edc0*/  ISETP.LT.AND P3, PT, R5, UR4, !P0 ;  /* 0x0000000405007c0c */ /* 0x008fe2000c761270 */
[----:B------:R-:W3:Y:S01]  /*3edd0*/  LDCU UR4, c[0x0][0x39c] ;  /* 0x00007380ff0477ac */ /* 0x000ee20008000800 */
[----:B------:R-:W4:Y:S02]  /*3ede0*/  LDL.LU R5, [R1+0xf34] ;  /* 0x000f340001057983 */ /* 0x000f240000300800 */
[C---:B------:R-:W-:Y:S02]  /*3edf0*/  LEA R24, P2, R25.reuse, R3, 0x1 ;  /* 0x0000000319187211 */ /* 0x040fe400078408ff */
[----:B------:R-:W5:Y:S02]  /*3ee00*/  LDL.LU R28, [R1+0x1318] ;  /* 0x00131800011c7983 */ /* 0x000f640000300800 */
[----:B------:R-:W-:-:S05]  /*3ee10*/  LEA.HI.X.SX32 R25, R25, R2, 0x1, P2 ;  /* 0x0000000219197211 */ /* 0x000fca00010f0eff */
[----:B------:R0:W-:Y:S02]  /*3ee20*/  @P3 STG.E.U16 desc[UR12][R24.64], R20 ;  /* 0x0000001418003986 */ /* 0x0001e4000c10150c */
[C---:B0-----:R-:W-:Y:S01]  /*3ee30*/  ISETP.LT.AND P3, PT, R4.reuse, UR5, !P0 ;  /* 0x0000000504007c0c */ /* 0x041fe2000c761270 */
[----:B------:R-:W-:Y:S01]  /*3ee40*/  IMAD R25, R4, R29, RZ ;  /* 0x0000001d04197224 */ /* 0x000fe200078e02ff */
[----:B------:R-:W-:Y:S01]  /*3ee50*/  PRMT R20, R20, 0x7632, R20 ;  /* 0x0000763214147816 */ /* 0x000fe20000000014 */
[----:B------:R-:W4:Y:S01]  /*3ee60*/  LDL.LU R4, [R1+0xf38] ;  /* 0x000f380001047983 */ /* 0x000f220000300800 */
[----:B------:R-:W0:Y:S02]  /*3ee70*/  LDCU UR5, c[0x0][0x39c] ;  /* 0x00007380ff0577ac */ /* 0x000e240008000800 */
[----:B------:R-:W-:-:S04]  /*3ee80*/  LEA R24, P2, R25, R3, 0x1 ;  /* 0x0000000319187211 */ /* 0x000fc800078408ff */
[----:B------:R-:W-:Y:S02]  /*3ee90*/  LEA.HI.X.SX32 R25, R25, R2, 0x1, P2 ;  /* 0x0000000219197211 */ /* 0x000fe400010f0eff */
[C---:B---3--:R-:W-:Y:S01]  /*3eea0*/  ISETP.LT.AND P4, PT, R9.reuse, UR4, !P0 ;  /* 0x0000000409007c0c */ /* 0x048fe2000c781270 */
[----:B------:R-:W4:Y:S02]  /*3eeb0*/  LDCU UR4, c[0x0][0x39c] ;  /* 0x00007380ff0477ac */ /* 0x000f240008000800 */
[----:B------:R3:W-:Y:S02]  /*3eec0*/  @P3 STG.E.U16 desc[UR12][R24.64], R20 ;  /* 0x0000001418003986 */ /* 0x0007e4000c10150c */
[----:B---3--:R-:W-:-:S05]  /*3eed0*/  IMAD R20, R9, R29, RZ ;  /* 0x0000001d09147224 */ /* 0x008fca00078e02ff */
[C---:B------:R-:W-:Y:S02]  /*3eee0*/  LEA R24, P3, R20.reuse, R3, 0x1 ;  /* 0x0000000314187211 */ /* 0x040fe400078608ff */
[----:B------:R-:W-:Y:S01]  /*3eef0*/  ISETP.LT.AND P2, PT, R7, UR7, !P0 ;  /* 0x0000000707007c0c */ /* 0x000fe2000c741270 */
[----:B------:R-:W3:Y:S01]  /*3ef00*/  LDCU UR7, c[0x0][0x39c] ;  /* 0x00007380ff0777ac */ /* 0x000ee20008000800 */
[----:B------:R-:W-:Y:S01]  /*3ef10*/  LEA.HI.X.SX32 R25, R20, R2, 0x1, P3 ;  /* 0x0000000214197211 */ /* 0x000fe200018f0eff */
[----:B------:R-:W3:Y:S01]  /*3ef20*/  LDL.LU R7, [R1+0xf3c] ;  /* 0x000f3c0001077983 */ /* 0x000ee20000300800 */
[----:B------:R-:W-:Y:S01]  /*3ef30*/  PRMT R20, R21, 0x7632, R20 ;  /* 0x0000763215147816 */ /* 0x000fe20000000014 */
[C---:B------:R-:W-:Y:S01]  /*3ef40*/  IMAD R21, R8.reuse, R29, RZ ;  /* 0x0000001d08157224 */ /* 0x040fe200078e02ff */
[----:B0-----:R-:W-:Y:S01]  /*3ef50*/  ISETP.LT.AND P5, PT, R8, UR5, !P0 ;  /* 0x0000000508007c0c */ /* 0x001fe2000c7a1270 */
[----:B------:R-:W0:Y:S02]  /*3ef60*/  LDCU UR5, c[0x0][0x39c] ;  /* 0x00007380ff0577ac */ /* 0x000e240008000800 */
[----:B------:R1:W-:Y:S01]  /*3ef70*/  @P4 STG.E.U16 desc[UR12][R24.64], R20 ;  /* 0x0000001418004986 */ /* 0x0003e2000c10150c */
[----:B------:R-:W-:-:S02]  /*3ef80*/  PRMT R27, R22, 0x7632, R27 ;  /* 0x00007632161b7816 */ /* 0x000fc4000000001b */
[----:B-1----:R-:W-:-:S04]  /*3ef90*/  LEA R20, P6, R21, R3, 0x1 ;  /* 0x0000000315147211 */ /* 0x002fc800078c08ff */
[----:B------:R-:W-:-:S05]  /*3efa0*/  LEA.HI.X.SX32 R21, R21, R2, 0x1, P6 ;  /* 0x0000000215157211 */ /* 0x000fca00030f0eff */
[----:B------:R-:W-:Y:S01]  /*3efb0*/  @P5 STG.E.U16 desc[UR12][R20.64], R27 ;  /* 0x0000001b14005986 */ /* 0x000fe2000c10150c */
[C---:B--2---:R-:W-:Y:S01]  /*3efc0*/  IMAD R24, R6.reuse, R29, RZ ;  /* 0x0000001d06187224 */ /* 0x044fe200078e02ff */
[----:B------:R-:W-:Y:S02]  /*3efd0*/  ISETP.LT.AND P3, PT, R6, UR6, !P0 ;  /* 0x0000000606007c0c */ /* 0x000fe4000c761270 */
[----:B-----5:R-:W-:Y:S01]  /*3efe0*/  PRMT R28, R23, 0x7632, R28 ;  /* 0x00007632171c7816 */ /* 0x020fe2000000001c */
[----:B------:R-:W2:Y:S01]  /*3eff0*/  LDL.LU R6, [R1+0xf40] ;  /* 0x000f400001067983 */ /* 0x000ea20000300800 */
[CC--:B------:R-:W-:Y:S01]  /*3f000*/  LEA R22, P6, R24.reuse, R3.reuse, 0x1 ;  /* 0x0000000318167211 */ /* 0x0c0fe200078c08ff */
[----:B------:R-:W-:Y:S01]  /*3f010*/  IMAD R25, R29, 0x20, R26 ;  /* 0x000000201d197824 */ /* 0x000fe200078e021a */
[----:B----4-:R-:W-:Y:S01]  /*3f020*/  ISETP.LT.AND P4, PT, R5, UR4, !P0 ;  /* 0x0000000405007c0c */ /* 0x010fe2000c781270 */
[----:B------:R-:W2:Y:S01]  /*3f030*/  LDCU UR4, c[0x0][0x39c] ;  /* 0x00007380ff0477ac */ /* 0x000ea20008000800 */
[----:B------:R-:W-:Y:S01]  /*3f040*/  LEA.HI.X.SX32 R23, R24, R2, 0x1, P6 ;  /* 0x0000000218177211 */ /* 0x000fe200030f0eff */
[----:B------:R-:W4:Y:S01]  /*3f050*/  LDL.LU R5, [R1+0xf44] ;  /* 0x000f440001057983 */ /* 0x000f220000300800 */
[----:B------:R-:W4:Y:S03]  /*3f060*/  LDCU UR6, c[0x0][0x39c] ;  /* 0x00007380ff0677ac */ /* 0x000f260008000800 */
[----:B------:R-:W5:Y:S04]  /*3f070*/  LDL.LU R9, [R1+0x1b4] ;  /* 0x0001b40001097983 */ /* 0x000f680000300800 */
[----:B------:R-:W2:Y:S04]  /*3f080*/  LDL.LU R15, [R1+0x1b8] ;  /* 0x0001b800010f7983 */ /* 0x000ea80000300800 */
[----:B------:R1:W-:Y:S01]  /*3f090*/  @P3 STG.E.U16 desc[UR12][R22.64], R28 ;  /* 0x0000001c16003986 */ /* 0x0003e2000c10150c */
[----:B---3--:R-:W-:Y:S01]  /*3f0a0*/  ISETP.LT.AND P5, PT, R4, UR7, !P0 ;  /* 0x0000000704007c0c */ /* 0x008fe2000c7a1270 */
[----:B------:R-:W3:Y:S02]  /*3f0b0*/  LDCU UR7, c[0x0][0x39c] ;  /* 0x00007380ff0777ac */ /* 0x000ee40008000800 */
[----:B------:R-:W2:Y:S04]  /*3f0c0*/  LDL.LU R4, [R1+0x1bc] ;  /* 0x0001bc0001047983 */ /* 0x000ea80000300800 */
[----:B-1----:R-:W2:Y:S01]  /*3f0d0*/  LDL.LU R28, [R1+0x1b0] ;  /* 0x0001b000011c7983 */ /* 0x002ea20000300800 */
[----:B------:R-:W-:-:S04]  /*3f0e0*/  LEA R20, P6, R25, R3, 0x1 ;  /* 0x0000000319147211 */ /* 0x000fc800078c08ff */
[-C--:B------:R-:W-:Y:S02]  /*3f0f0*/  LEA.HI.X.SX32 R21, R25, R2.reuse, 0x1, P6 ;  /* 0x0000000219157211 */ /* 0x080fe400030f0eff */
[----:B0-----:R-:W-:Y:S01]  /*3f100*/  ISETP.LT.AND P3, PT, R7, UR5, !P0 ;  /* 0x0000000507007c0c */ /* 0x001fe2000c761270 */
[C---:B------:R-:W-:Y:S01]  /*3f110*/  IMAD R22, R29.reuse, 0x2, R25 ;  /* 0x000000021d167824 */ /* 0x040fe200078e0219 */
[----:B------:R-:W3:Y:S01]  /*3f120*/  LDL.LU R7, [R1+0xf48] ;  /* 0x000f480001077983 */ /* 0x000ee20000300800 */
[----:B------:R-:W3:Y:S03]  /*3f130*/  LDCU UR5, c[0x0][0x39c] ;  /* 0x00007380ff0577ac */ /* 0x000ee60008000800 */
[----:B------:R-:W3:Y:S04]  /*3f140*/  LDL.LU R11, [R1+0x1c0] ;  /* 0x0001c000010b7983 */ /* 0x000ee80000300800 */
[----:B------:R-:W3:Y:S04]  /*3f150*/  LDL.LU R10, [R1+0x1c4] ;  /* 0x0001c400010a7983 */ /* 0x000ee80000300800 */
[----:B------:R-:W3:Y:S04]  /*3f160*/  LDL.LU R8, [R1+0x1c8] ;  /* 0x0001c80001087983 */ /* 0x000ee80000300800 */
[----:B--2---:R0:W-:Y:S01]  /*3f170*/  @P2 STG.E.U16 desc[UR12][R20.64], R28 ;  /* 0x0000001c14002986 */ /* 0x0041e2000c10150c */
[----:B------:R-:W-:Y:S01]  /*3f180*/  ISETP.LT.AND P2, PT, R6, UR4, !P0 ;  /* 0x0000000406007c0c */ /* 0x000fe2000c741270 */
[----:B------:R-:W-:Y:S01]  /*3f190*/  IMAD R23, R29, 0x2, R22 ;  /* 0x000000021d177824 */ /* 0x000fe200078e0216 */
[C---:B------:R-:W-:Y:S01]  /*3f1a0*/  LEA R24, P6, R22.reuse, R3, 0x1 ;  /* 0x0000000316187211 */ /* 0x040fe200078c08ff */
[----:B------:R-:W2:Y:S01]  /*3f1b0*/  LDL.LU R6, [R1+0xf4c] ;  /* 0x000f4c0001067983 */ /* 0x000ea20000300800 */
[----:B------:R-:W2:Y:S02]  /*3f1c0*/  LDCU UR4, c[0x0][0x39c] ;  /* 0x00007380ff0477ac */ /* 0x000ea40008000800 */
[----:B------:R-:W-:-:S02]  /*3f1d0*/  LEA.HI.X.SX32 R25, R22, R2, 0x1, P6 ;  /* 0x0000000216197211 */ /* 0x000fc400030f0eff */
[----:B0-----:R-:W-:-:S03]  /*3f1e0*/  LEA R20, P6, R23, R3, 0x1 ;  /* 0x0000000317147211 */ /* 0x001fc600078c08ff */
[----:B-----5:R0:W-:Y:S01]  /*3f1f0*/  @P4 STG.E.U16 desc[UR12][R24.64], R9 ;  /* 0x0000000918004986 */ /* 0x0201e2000c10150c */
[----:B------:R-:W-:Y:S02]  /*3f200*/  LEA.HI.X.SX32 R21, R23, R2, 0x1, P6 ;  /* 0x0000000217157211 */ /* 0x000fe400030f0eff */
[----:B----4-:R-:W-:Y:S01]  /*3f210*/  ISETP.LT.AND P4, PT, R5, UR6, !P0 ;  /* 0x0000000605007c0c */ /* 0x010fe2000c781270 */
[----:B------:R-:W-:Y:S01]  /*3f220*/  IMAD R22, R29, 0x2, R23 ;  /* 0x000000021d167824 */ /* 0x000fe200078e0217 */
[----:B------:R-:W4:Y:S01]  /*3f230*/  LDL.LU R5, [R1+0x1cc] ;  /* 0x0001cc0001057983 */ /* 0x000f220000300800 */
[----:B------:R-:W1:Y:S03]  /*3f240*/  LDCU UR6, c[0x0][0x39c] ;  /* 0x00007380ff0677ac */ /* 0x000e660008000800 */
[----:B------:R5:W-:Y:S01]  /*3f250*/  @P5 STG.E.U16 desc[UR12][R20.64], R15 ;  /* 0x0000000f14005986 */ /* 0x000be2000c10150c */
[----:B---3--:R-:W-:-:S03]  /*3f260*/  ISETP.LT.AND P5, PT, R7, UR5, !P0 ;  /* 0x0000000507007c0c */ /* 0x008fc6000c7a1270 */
[----:B------:R-:W1:Y:S01]  /*3f270*/  LDL.LU R14, [R1+0xf58] ;  /* 0x000f5800010e7983 */ /* 0x000e620000300800 */
[C---:B0-----:R-:W-:Y:S01]  /*3f280*/  LEA R24, P6, R22.reuse, R3, 0x1 ;  /* 0x0000000316187211 */ /* 0x041fe200078c08ff */
[----:B------:R-:W0:Y:S02]  /*3f290*/  LDCU UR5, c[0x0][0x39c] ;  /* 0x00007380ff0577ac */ /* 0x000e240008000800 */
[----:B------:R-:W0:Y:S04]  /*3f2a0*/  LDL.LU R13, [R1+0xf54] ;  /* 0x000f5400010d7983 */ /* 0x000e280000300800 */
[----:B------:R-:W3:Y:S01]  /*3f2b0*/  LDL.LU R7, [R1+0xf50] ;  /* 0x000f500001077983 */ /* 0x000ee20000300800 */
[----:B------:R-:W-:-:S05]  /*3f2c0*/  LEA.HI.X.SX32 R25, R22, R2, 0x1, P6 ;  /* 0x0000000216197211 */ /* 0x000fca00030f0eff */
[----:B------:R2:W-:Y:S01]  /*3f2d0*/  @P3 STG.E.U16 desc[UR12][R24.64], R4 ;  /* 0x0000000418003986 */ /* 0x0005e2000c10150c */
[----:B-----5:R-:W-:Y:S01]  /*3f2e0*/  IMAD R20, R29, 0x2, R22 ;  /* 0x000000021d147824 */ /* 0x020fe200078e0216 */
[----:B--2---:R-:W-:-:S03]  /*3f2f0*/  ISETP.LT.AND P3, PT, R6, UR4, !P0 ;  /* 0x0000000406007c0c */ /* 0x004fc6000c761270 */
[C---:B------:R-:W-:Y:S01]  /*3f300*/  IMAD R21, R29.reuse, 0x2, R20 ;  /* 0x000000021d157824 */ /* 0x040fe200078e0214 */
[----:B------:R-:W2:Y:S01]  /*3f310*/  LDL.LU R6, [R1+0xf5c] ;  /* 0x000f5c0001067983 */ /* 0x000ea20000300800 */
[CC--:B------:R-:W-:Y:S01]  /*3f320*/  LEA R22, P6, R20.reuse, R3.reuse, 0x1 ;  /* 0x0000000314167211 */ /* 0x0c0fe200078c08ff */
[----:B------:R-:W2:Y:S01]  /*3f330*/  LDCU UR4, c[0x0][0x39c] ;  /* 0x00007380ff0477ac */ /* 0x000ea20008000800 */
[----:B------:R-:W-:Y:S02]  /*3f340*/  IMAD R24, R29, 0x2, R21 ;  /* 0x000000021d187824 */ /* 0x000fe400078e0215 */
[----:B------:R-:W-:Y:S02]  /*3f350*/  LEA.HI.X.SX32 R23, R20, R2, 0x1, P6 ;  /* 0x0000000214177211 */ /* 0x000fe400030f0eff */
[----:B------:R-:W-:-:S03]  /*3f360*/  LEA R20, P6, R21, R3, 0x1 ;  /* 0x0000000315147211 */ /* 0x000fc600078c08ff */
[----:B------:R5:W-:Y:S01]  /*3f370*/  @P2 STG.E.U16 desc[UR12][R22.64], R11 ;  /* 0x0000000b16002986 */ /* 0x000be2000c10150c */
[----:B------:R-:W-:Y:S02]  /*3f380*/  LEA.HI.X.SX32 R21, R21, R2, 0x1, P6 ;  /* 0x0000000215157211 */ /* 0x000fe400030f0eff */
[----:B-----5:R-:W-:-:S04]  /*3f390*/  LEA R22, P2, R24, R3, 0x1 ;  /* 0x0000000318167211 */ /* 0x020fc800078408ff */
[-C--:B------:R-:W-:Y:S01]  /*3f3a0*/  LEA.HI.X.SX32 R23, R24, R2.reuse, 0x1, P2 ;  /* 0x0000000218177211 */ /* 0x080fe200010f0eff */
[----:B------:R5:W-:Y:S04]  /*3f3b0*/  @P4 STG.E.U16 desc[UR12][R20.64], R10 ;  /* 0x0000000a14004986 */ /* 0x000be8000c10150c */
[----:B------:R2:W-:Y:S01]  /*3f3c0*/  @P5 STG.E.U16 desc[UR12][R22.64], R8 ;  /* 0x0000000816005986 */ /* 0x0005e2000c10150c */
[----:B---3--:R-:W-:Y:S01]  /*3f3d0*/  ISETP.LT.AND P5, PT, R7, UR7, !P0 ;  /* 0x0000000707007c0c */ /* 0x008fe2000c7a1270 */
[----:B------:R-:W-:Y:S01]  /*3f3e0*/  IMAD R25, R29, 0x2, R24 ;  /* 0x000000021d197824 */ /* 0x000fe200078e0218 */
[----:B-1----:R-:W-:Y:S01]  /*3f3f0*/  ISETP.LT.AND P2, PT, R14, UR6, !P0 ;  /* 0x000000060e007c0c */ /* 0x002fe2000c741270 */
[----:B------:R-:W3:Y:S01]  /*3f400*/  LDL.LU R7, [R1+0xf60] ;  /* 0x000f600001077983 */ /* 0x000ee20000300800 */
[----:B0-----:R-:W-:Y:S01]  /*3f410*/  ISETP.LT.AND P4, PT, R13, UR5, !P0 ;  /* 0x000000050d007c0c */ /* 0x001fe2000c781270 */
[----:B------:R-:W3:Y:S01]  /*3f420*/  LDCU UR5, c[0x0][0x39c] ;  /* 0x00007380ff0577ac */ /* 0x000ee20008000800 */
[----:B-----5:R-:W-:Y:S01]  /*3f430*/  LEA R20, P6, R25, R3, 0x1 ;  /* 0x0000000319147211 */ /* 0x020fe200078c08ff */
[----:B------:R-:W5:Y:S01]  /*3f440*/  LDL.LU R14, [R1+0xf64] ;  /* 0x000f6400010e7983 */ /* 0x000f620000300800 */
[----:B------:R-:W-:Y:S01]  /*3f450*/  PRMT R26, R9, 0x7632, R26 ;  /* 0x00007632091a7816 */ /* 0x000fe2000000001a */
[----:B------:R-:W5:Y:S01]  /*3f460*/  LDCU UR6, c[0x0][0x39c] ;  /* 0x00007380ff0677ac */ /* 0x000f620008000800 */
[----:B------:R-:W-:Y:S01]  /*3f470*/  LEA.HI.X.SX32 R21, R25, R2, 0x1, P6 ;  /* 0x0000000219157211 */ /* 0x000fe200030f0eff */
[----:B------:R-:W5:Y:S01]  /*3f480*/  LDL.LU R13, [R1+0xf68] ;  /* 0x000f6800010d7983 */ /* 0x000f620000300800 */
[----:B------:R-:W0:Y:S03]  /*3f490*/  LDCU UR7, c[0x0][0x39c] ;  /* 0x00007380ff0777ac */ /* 0x000e260008000800 */
[----:B----4-:R1:W-:Y:S01]  /*3f4a0*/  @P3 STG.E.U16 desc[UR12][R20.64], R5 ;  /* 0x0000000514003986 */ /* 0x0103e2000c10150c */
[----:B--2---:R-:W-:Y:S01]  /*3f4b0*/  ISETP.LT.AND P3, PT, R6, UR4, !P0 ;  /* 0x0000000406007c0c */ /* 0x004fe2000c761270 */
[----:B------:R-:W-:-:S02]  /*3f4c0*/  IMAD R23, R29, 0x2, R25 ;  /* 0x000000021d177824 */ /* 0x000fc400078e0219 */
[----:B------:R-:W2:Y:S01]  /*3f4d0*/  LDL.LU R6, [R1+0xf6c] ;  /* 0x000f6c0001067983 */ /* 0x000ea20000300800 */
[----:B------:R-:W5:Y:S01]  /*3f4e0*/  LDCU UR4, c[0x0][0x39c] ;  /* 0x00007380ff0477ac */ /* 0x000f620008000800 */
[----:B-1----:R-:W-:Y:S01]  /*3f4f0*/  IMAD R21, R29, 0x2, R23 ;  /* 0x000000021d157824 */ /* 0x002fe200078e0217 */
[CC--:B------:R-:W-:Y:S01]  /*3f500*/  LEA R22, P6, R23.reuse, R3.reuse, 0x1 ;  /* 0x0000000317167211 */ /* 0x0c0fe200078c08ff */
[----:B------:R-:W4:Y:S01]  /*3f510*/  LDL.LU R9, [R1+0xf70] ;  /* 0x000f700001097983 */ /* 0x000f220000300800 */
[----:B------:R-:W-:Y:S02]  /*3f520*/  PRMT R25, R28, 0x7632, R25 ;  /* 0x000076321c197816 */ /* 0x000fe40000000019 */
[----:B------:R-:W-:Y:S01]  /*3f530*/  LEA.HI.X.SX32 R23, R23, R2, 0x1, P6 ;  /* 0x0000000217177211 */ /* 0x000fe200030f0eff */
[----:B------:R-:W-:Y:S01]  /*3f540*/  IMAD R24, R29, 0x2, R21 ;  /* 0x000000021d187824 */ /* 0x000fe200078e0215 */
[----:B------:R-:W-:-:S03]  /*3f550*/  LEA R20, P6, R21, R3, 0x1 ;  /* 0x0000000315147211 */ /* 0x000fc600078c08ff */
[----:B------:R1:W-:Y:S01]  /*3f560*/  @P2 STG.E.U16 desc[UR12][R22.64], R25 ;  /* 0x0000001916002986 */ /* 0x0003e2000c10150c */
[----:B------:R-:W-:-:S05]  /*3f570*/  LEA.HI.X.SX32 R21, R21, R2, 0x1, P6 ;  /* 0x0000000215157211 */ /* 0x000fca00030f0eff */
[----:B------:R0:W-:Y:S01]  /*3f580*/  @P4 STG.E.U16 desc[UR12][R20.64], R26 ;  /* 0x0000001a14004986 */ /* 0x0001e2000c10150c */
[----:B-1----:R-:W-:-:S04]  /*3f590*/  LEA R22, P6, R24, R3, 0x1 ;  /* 0x0000000318167211 */ /* 0x002fc800078c08ff */
[----:B------:R-:W-:Y:S02]  /*3f5a0*/  LEA.HI.X.SX32 R23, R24, R2, 0x1, P6 ;  /* 0x0000000218177211 */ /* 0x000fe400030f0eff */
[----:B---3--:R-:W-:Y:S01]  /*3f5b0*/  ISETP.LT.AND P2, PT, R7, UR5, !P0 ;  /* 0x0000000507007c0c */ /* 0x008fe2000c741270 */
[----:B------:R-:W2:Y:S01]  /*3f5c0*/  LDCU UR5, c[0x0][0x39c] ;  /* 0x00007380ff0577ac */ /* 0x000ea20008000800 */
[----:B------:R-:W3:Y:S01]  /*3f5d0*/  LDL.LU R7, [R1+0xf74] ;  /* 0x000f740001077983 */ /* 0x000ee20000300800 */
[----:B0-----:R-:W-:Y:S01]  /*3f5e0*/  PRMT R20, R15, 0x7632, R20 ;  /* 0x000076320f147816 */ /* 0x001fe20000000014 */
[----:B------:R-:W-:-:S04]  /*3f5f0*/  IMAD R21, R29, 0x2, R24 ;  /* 0x000000021d157824 */ /* 0x000fc800078e0218 */
[----:B------:R0:W-:Y:S01]  /*3f600*/  @P5 STG.E.U16 desc[UR12][R22.64], R20 ;  /* 0x0000001416005986 */ /* 0x0001e2000c10150c */
[----:B------:R-:W-:-:S03]  /*3f610*/  PRMT R25, R4, 0x7632, R25 ;  /* 0x0000763204197816 */ /* 0x000fc60000000019 */
[----:B------:R-:W4:Y:S01]  /*3f620*/  LDL.LU R4, [R1+0xf78] ;  /* 0x000f780001047983 */ /* 0x000f220000300800 */
[----:B0-----:R-:W-:Y:S01]  /*3f630*/  LEA R20, P5, R21, R3, 0x1 ;  /* 0x0000000315147211 */ /* 0x001fe200078a08ff */
[----:B------:R-:W-:-:S03]  /*3f640*/  IMAD R23, R29, 0x2, R21 ;  /* 0x000000021d177824 */ /* 0x000fc600078e0215 */
[----:B------:R-:W-:-:S05]  /*3f650*/  LEA.HI.X.SX32 R21, R21, R2, 0x1, P5 ;  /* 0x0000000215157211 */ /* 0x000fca00028f0eff */
[----:B------:R0:W-:Y:S01]  /*3f660*/  @P3 STG.E.U16 desc[UR12][R20.64], R25 ;  /* 0x0000001914003986 */ /* 0x0001e2000c10150c */
[----:B--2---:R-:W-:Y:S02]  /*3f670*/  ISETP.LT.AND P3, PT, R6, UR5, !P0 ;  /* 0x0000000506007c0c */ /* 0x004fe4000c761270 */
[----:B-----5:R-:W-:Y:S01]  /*3f680*/  ISETP.LT.AND P6, PT, R13, UR4, !P0 ;  /* 0x000000040d007c0c */ /* 0x020fe2000c7c1270 */
[----:B------:R-:W2:Y:S01]  /*3f690*/  LDL.LU R6, [R1+0xf7c] ;  /* 0x000f7c0001067983 */ /* 0x000ea20000300800 */
[----:B------:R-:W3:Y:S01]  /*3f6a0*/  LDCU UR4, c[0x0][0x39c] ;  /* 0x00007380ff0477ac */ /* 0x000ee20008000800 */
[-C--:B------:R-:W-:Y:S01]  /*3f6b0*/  LEA R22, P5, R23, R3.reuse, 0x1 ;  /* 0x0000000317167211 */ /* 0x080fe200078a08ff */
[----:B------:R-:W-:Y:S01]  /*3f6c0*/  IMAD R24, R29, 0x2, R23 ;  /* 0x000000021d187824 */ /* 0x000fe200078e0217 */
[----:B------:R-:W-:Y:S01]  /*3f6d0*/  ISETP.LT.AND P4, PT, R14, UR6, !P0 ;  /* 0x000000060e007c0c */ /* 0x000fe2000c781270 */
[----:B------:R-:W4:Y:S01]  /*3f6e0*/  LDCU UR6, c[0x0][0x39c] ;  /* 0x00007380ff0677ac */ /* 0x000f220008000800 */
[----:B------:R-:W-:Y:S01]  /*3f6f0*/  PRMT R26, R11, 0x7632, R26 ;  /* 0x000076320b1a7816 */ /* 0x000fe2000000001a */
[----:B------:R-:W5:Y:S01]  /*3f700*/  LDL.LU R28, [R1+0x1d0] ;  /* 0x0001d000011c7983 */ /* 0x000f620000300800 */
[----:B------:R-:W-:Y:S01]  /*3f710*/  LEA.HI.X.SX32 R23, R23, R2, 0x1, P5 ;  /* 0x0000000217177211 */ /* 0x000fe200028f0eff */
[----:B------:R-:W1:Y:S01]  /*3f720*/  LDCU UR5, c[0x0][0x39c] ;  /* 0x00007380ff0577ac */ /* 0x000e620008000800 */
[----:B0-----:R-:W-:-:S03]  /*3f730*/  LEA R20, P5, R24, R3, 0x1 ;  /* 0x0000000318147211 */ /* 0x001fc600078a08ff */
[----:B------:R0:W-:Y:S01]  /*3f740*/  @P2 STG.E.U16 desc[UR12][R22.64], R26 ;  /* 0x0000001a16002986 */ /* 0x0001e2000c10150c */
[----:B------:R-:W-:Y:S02]  /*3f750*/  LEA.HI.X.SX32 R21, R24, R2, 0x1, P5 ;  /* 0x0000000218157211 */ /* 0x000fe400028f0eff */
[----:B0-----:R-:W-:Y:S01]  /*3f760*/  PRMT R23, R10, 0x7632, R23 ;  /* 0x000076320a177816 */ /* 0x001fe20000000017 */
[--C-:B------:R-:W-:Y:S01]  /*3f770*/  IMAD R22, R29, 0x2, R24.reuse ;  /* 0x000000021d167824 */ /* 0x100fe200078e0218 */
[----:B---3--:R-:W-:Y:S01]  /*3f780*/  ISETP.LT.AND P5, PT, R7, UR4, !P0 ;  /* 0x0000000407007c0c */ /* 0x008fe2000c7a1270 */
[----:B------:R-:W2:Y:S01]  /*3f790*/  LDCU UR4, c[0x0][0x39c] ;  /* 0x00007380ff0477ac */ /* 0x000ea20008000800 */
[----:B------:R-:W3:Y:S04]  /*3f7a0*/  LDL.LU R7, [R1+0xf80] ;  /* 0x000f800001077983 */ /* 0x000ee80000300800 */
[----:B------:R0:W-:Y:S01]  /*3f7b0*/  @P4 STG.E.U16 desc[UR12][R20.64], R23 ;  /* 0x0000001714004986 */ /* 0x0001e2000c10150c */
[----:B------:R-:W-:-:S02]  /*3f7c0*/  PRMT R24, R8, 0x7632, R24 ;  /* 0x0000763208187816 */ /* 0x000fc40000000018 */
[----:B------:R-:W-:Y:S02]  /*3f7d0*/  PRMT R26, R5, 0x7632, R26 ;  /* 0x00007632051a7816 */ /* 0x000fe4000000001a */
[----:B0-----:R-:W-:Y:S01]  /*3f7e0*/  LEA R20, P4, R22, R3, 0x1 ;  /* 0x0000000316147211 */ /* 0x001fe200078808ff */
[----:B------:R-:W-:-:S03]  /*3f7f0*/  IMAD R23, R29, 0x2, R22 ;  /* 0x000000021d177824 */ /* 0x000fc600078e0216 */
[-C--:B------:R-:W-:Y:S02]  /*3f800*/  LEA.HI.X.SX32 R21, R22, R2.reuse, 0x1, P4 ;  /* 0x0000000216157211 */ /* 0x080fe400020f0eff */
[----:B------:R-:W-:Y:S01]  /*3f810*/  LEA R22, P4, R23, R3, 0x1 ;  /* 0x0000000317167211 */ /* 0x000fe200078808ff */
[----:B------:R-:W-:Y:S01]  /*3f820*/  IMAD R25, R29, 0x2, R23 ;  /* 0x000000021d197824 */ /* 0x000fe200078e0217 */
[----:B----4-:R-:W-:Y:S01]  /*3f830*/  ISETP.LT.AND P2, PT, R9, UR6, !P0 ;  /* 0x0000000609007c0c */ /* 0x010fe2000c741270 */
[----:B------:R0:W-:Y:S01]  /*3f840*/  @P6 STG.E.U16 desc[UR12][R20.64], R24 ;  /* 0x0000001814006986 */ /* 0x0001e2000c10150c */
[----:B------:R-:W-:Y:S01]  /*3f850*/  LEA.HI.X.SX32 R23, R23, R2, 0x1, P4 ;  /* 0x0000000217177211 */ /* 0x000fe200020f0eff */
[----:B------:R-:W3:Y:S02]  /*3f860*/  LDCU UR6, c[0x0][0x39c] ;  /* 0x00007380ff0677ac */ /* 0x000ee40008000800 */
[----:B------:R-:W4:Y:S01]  /*3f870*/  LDL.LU R9, [R1+0x1d4] ;  /* 0x0001d40001097983 */ /* 0x000f220000300800 */
[----:B-1----:R-:W-:Y:S01]  /*3f880*/  ISETP.LT.AND P4, PT, R4, UR5, !P0 ;  /* 0x0000000504007c0c */ /* 0x002fe2000c781270 */
[----:B------:R-:W1:Y:S02]  /*3f890*/  LDCU UR5, c[0x0][0x39c] ;  /* 0x00007380ff0577ac */ /* 0x000e640008000800 */
[----:B------:R-:W1:Y:S04]  /*3f8a0*/  LDL.LU R5, [R1+0xf84] ;  /* 0x000f840001057983 */ /* 0x000e680000300800 */
[----:B------:R-:W4:Y:S04]  /*3f8b0*/  LDL.LU R15, [R1+0x1d8] ;  /* 0x0001d800010f7983 */ /* 0x000f280000300800 */
[----:B------:R0:W-:Y:S04]  /*3f8c0*/  @P3 STG.E.U16 desc[UR12][R22.64], R26 ;  /* 0x0000001a16003986 */ /* 0x0001e8000c10150c */
[----:B------:R-:W4:Y:S01]  /*3f8d0*/  LDL.LU R4, [R1+0x1dc] ;  /* 0x0001dc0001047983 */ /* 0x000f220000300800 */
[----:B--2---:R-:W-:-:S02]  /*3f8e0*/  ISETP.LT.AND P3, PT, R6, UR4, !P0 ;  /* 0x0000000406007c0c */ /* 0x004fc4000c761270 */
[-C--:B0-----:R-:W-:Y:S01]  /*3f8f0*/  LEA R20, P6, R25, R3.reuse, 0x1 ;  /* 0x0000000319147211 */ /* 0x081fe200078c08ff */
[----:B------:R-:W2:Y:S01]  /*3f900*/  LDL.LU R6, [R1+0xf88] ;  /* 0x000f880001067983 */ /* 0x000ea20000300800 */
[----:B------:R-:W-:Y:S01]  /*3f910*/  IMAD R22, R29, 0x2, R25 ;  /* 0x000000021d167824 */ /* 0x000fe200078e0219 */
[----:B------:R-:W2:Y:S01]  /*3f920*/  LDCU UR4, c[0x0][0x39c] ;  /* 0x00007380ff0477ac */ /* 0x000ea20008000800 */
[----:B------:R-:W-:Y:S01]  /*3f930*/  LEA.HI.X.SX32 R21, R25, R2, 0x1, P6 ;  /* 0x0000000219157211 */ /* 0x000fe200030f0eff */
[----:B------:R-:W2:Y:S04]  /*3f940*/  LDL.LU R11, [R1+0x1e0] ;  /* 0x0001e000010b7983 */ /* 0x000ea80000300800 */
[----:B------:R-:W2:Y:S04]  /*3f950*/  LDL.LU R10, [R1+0x1e4] ;  /* 0x0001e400010a7983 */ /* 0x000ea80000300800 */
[----:B-----5:R0:W-:Y:S04]  /*3f960*/  @P2 STG.E.U16 desc[UR12][R20.64], R28 ;  /* 0x0000001c14002986 */ /* 0x0201e8000c10150c */
[----:B------:R-:W5:Y:S01]  /*3f970*/  LDL.LU R8, [R1+0x1e8] ;  /* 0x0001e80001087983 */ /* 0x000f620000300800 */
[----:B------:R-:W-:Y:S01]  /*3f980*/  LEA R24, P6, R22, R3, 0x1 ;  /* 0x0000000316187211 */ /* 0x000fe200078c08ff */
[----:B------:R-:W-:-:S03]  /*3f990*/  IMAD R23, R29, 0x2, R22 ;  /* 0x000000021d177824 */ /* 0x000fc600078e0216 */
[----:B------:R-:W-:Y:S02]  /*3f9a0*/  LEA.HI.X.SX32 R25, R22, R2, 0x1, P6 ;  /* 0x0000000216197211 */ /* 0x000fe400030f0eff */
[----:B---3--:R-:W-:Y:S01]  /*3f9b0*/  ISETP.LT.AND P2, PT, R7, UR6, !P0 ;  /* 0x0000000607007c0c */ /* 0x008fe2000c741270 */
[----:B------:R-:W3:Y:S01]  /*3f9c0*/  LDCU UR6, c[0x0][0x39c] ;  /* 0x00007380ff0677ac */ /* 0x000ee20008000800 */
[----:B------:R-:W3:Y:S01]  /*3f9d0*/  LDL.LU R7, [R1+0xf8c] ;  /* 0x000f8c0001077983 */ /* 0x000ee20000300800 */
[----:B0-----:R-:W-:-:S04]  /*3f9e0*/  LEA R20, P6, R23, R3, 0x1 ;  /* 0x0000000317147211 */ /* 0x001fc800078c08ff */
[----:B------:R-:W-:Y:S01]  /*3f9f0*/  LEA.HI.X.SX32 R21, R23, R2, 0x1, P6 ;  /* 0x0000000217157211 */ /* 0x000fe200030f0eff */
[----:B----4-:R0:W-:Y:S01]  /*3fa00*/  @P5 STG.E.U16 desc[UR12][R24.64], R9 ;  /* 0x0000000918005986 */ /* 0x0101e2000c10150c */
[----:B-1----:R-:W-:Y:S01]  /*3fa10*/  ISETP.LT.AND P5, PT, R5, UR5, !P0 ;  /* 0x0000000505007c0c */ /* 0x002fe2000c7a1270 */
[----:B------:R-:W-:Y:S02]  /*3fa20*/  IMAD R22, R29, 0x2, R23 ;  /* 0x000000021d167824 */ /* 0x000fe400078e0217 */
[----:B------:R-:W4:Y:S01]  /*3fa30*/  LDL.LU R5, [R1+0x1ec] ;  /* 0x0001ec0001057983 */ /* 0x000f220000300800 */
[----:B------:R-:W1:Y:S03]  /*3fa40*/  LDCU UR5, c[0x0][0x39c] ;  /* 0x00007380ff0577ac */ /* 0x000e660008000800 */
[----:B------:R0:W-:Y:S04]  /*3fa50*/  @P4 STG.E.U16 desc[UR12][R20.64], R15 ;  /* 0x0000000f14004986 */ /* 0x0001e8000c10150c */
[----:B------:R-:W1:Y:S04]  /*3fa60*/  LDL.LU R14, [R1+0xf98] ;  /* 0x000f9800010e7983 */ /* 0x000e680000300800 */
[----:B------:R-:W4:Y:S01]  /*3fa70*/  LDL.LU R13, [R1+0xf94] ;  /* 0x000f9400010d7983 */ /* 0x000f220000300800 */
[----:B--2---:R-:W-:-:S02]  /*3fa80*/  ISETP.LT.AND P4, PT, R6, UR4, !P0 ;  /* 0x0000000406007c0c */ /* 0x004fc4000c781270 */
[CC--:B0-----:R-:W-:Y:S01]  /*3fa90*/  LEA R24, P6, R22.reuse, R3.reuse, 0x1 ;  /* 0x0000000316187211 */ /* 0x0c1fe200078c08ff */
[----:B------:R-:W2:Y:S01]  /*3faa0*/  LDL.LU R6, [R1+0xf90] ;  /* 0x000f900001067983 */ /* 0x000ea20000300800 */
[C---:B------:R-:W-:Y:S01]  /*3fab0*/  IMAD R20, R29.reuse, 0x2, R22 ;  /* 0x000000021d147824 */ /* 0x040fe200078e0216 */
[----:B------:R-:W4:Y:S01]  /*3fac0*/  LDCU UR4, c[0x0][0x39c] ;  /* 0x00007380ff0477ac */ /* 0x000f220008000800 */
[-C--:B------:R-:W-:Y:S02]  /*3fad0*/  LEA.HI.X.SX32 R25, R22, R2.reuse, 0x1, P6 ;  /* 0x0000000216197211 */ /* 0x080fe400030f0eff */
[----:B------:R-:W-:Y:S01]  /*3fae0*/  IMAD R21, R29, 0x2, R20 ;  /* 0x000000021d157824 */ /* 0x000fe200078e0214 */
[C---:B------:R-:W-:Y:S02]  /*3faf0*/  LEA R22, P6, R20.reuse, R3, 0x1 ;  /* 0x0000000314167211 */ /* 0x040fe400078c08ff */
[----:B------:R0:W-:Y:S02]  /*3fb00*/  @P3 STG.E.U16 desc[UR12][R24.64], R4 ;  /* 0x0000000418003986 */ /* 0x0001e4000c10150c */
[----:B------:R-:W-:-:S02]  /*3fb10*/  LEA.HI.X.SX32 R23, R20, R2, 0x1, P6 ;  /* 0x0000000214177211 */ /* 0x000fc400030f0eff */
[----:B------:R-:W-:-:S03]  /*3fb20*/  LEA R20, P6, R21, R3, 0x1 ;  /* 0x0000000315147211 */ /* 0x000fc600078c08ff */
[----:B------:R3:W-:Y:S01]  /*3fb30*/  @P2 STG.E.U16 desc[UR12][R22.64], R11 ;  /* 0x0000000b16002986 */ /* 0x0007e2000c10150c */
[----:B0-----:R-:W-:Y:S01]  /*3fb40*/  IMAD R24, R29, 0x2, R21 ;  /* 0x000000021d187824 */ /* 0x001fe200078e0215 */
[----:B---3--:R-:W-:Y:S01]  /*3fb50*/  ISETP.LT.AND P3, PT, R7, UR6, !P0 ;  /* 0x0000000607007c0c */ /* 0x008fe2000c761270 */
[----:B------:R-:W0:Y:S01]  /*3fb60*/  LDCU UR6, c[0x0][0x39c] ;  /* 0x00007380ff0677ac */ /* 0x000e220008000800 */
[----:B------:R-:W0:Y:S02]  /*3fb70*/  LDL.LU R7, [R1+0xf9c] ;  /* 0x000f9c0001077983 */ /* 0x000e240000300800 */
[C---:B------:R-:W-:Y:S02]  /*3fb80*/  LEA R22, P2, R24.reuse, R3, 0x1 ;  /* 0x0000000318167211 */ /* 0x040fe400078408ff */
[-C--:B------:R-:W-:Y:S02]  /*3fb90*/  LEA.HI.X.SX32 R21, R21, R2.reuse, 0x1, P6 ;  /* 0x0000000215157211 */ /* 0x080fe400030f0eff */
[----:B------:R-:W-:-:S03]  /*3fba0*/  LEA.HI.X.SX32 R23, R24, R2, 0x1, P2 ;  /* 0x0000000218177211 */ /* 0x000fc600010f0eff */
[----:B------:R3:W-:Y:S04]  /*3fbb0*/  @P5 STG.E.U16 desc[UR12][R20.64], R10 ;  /* 0x0000000a14005986 */ /* 0x0007e8000c10150c */
[----:B-----5:R5:W-:Y:S01]  /*3fbc0*/  @P4 STG.E.U16 desc[UR12][R22.64], R8 ;  /* 0x0000000816004986 */ /* 0x020be2000c10150c */
[----:B--2---:R-:W-:Y:S01]  /*3fbd0*/  ISETP.LT.AND P4, PT, R6, UR7, !P0 ;  /* 0x0000000706007c0c */ /* 0x004fe2000c781270 */
[----:B------:R-:W-:Y:S02]  /*3fbe0*/  IMAD R25, R29, 0x2, R24 ;  /* 0x000000021d197824 */ /* 0x000fe400078e0218 */
[----:B------:R-:W2:Y:S01]  /*3fbf0*/  LDL.LU R6, [R1+0xfa0] ;  /* 0x000fa00001067983 */ /* 0x000ea20000300800 */
[----:B-1----:R-:W-:Y:S01]  /*3fc00*/  ISETP.LT.AND P2, PT, R14, UR5, !P0 ;  /* 0x000000050e007c0c */ /* 0x002fe2000c741270 */
[----:B------:R-:W1:Y:S01]  /*3fc10*/  LDCU UR5, c[0x0][0x39c] ;  /* 0x00007380ff0577ac */ /* 0x000e620008000800 */
[----:B---3--:R-:W-:Y:S01]  /*3fc20*/  LEA R20, P6, R25, R3, 0x1 ;  /* 0x0000000319147211 */ /* 0x008fe200078c08ff */
[----:B------:R-:W1:Y:S01]  /*3fc30*/  LDL.LU R14, [R1+0xfa4] ;  /* 0x000fa400010e7983 */ /* 0x000e620000300800 */
[----:B----4-:R-:W-:Y:S01]  /*3fc40*/  ISETP.LT.AND P5, PT, R13, UR4, !P0 ;  /* 0x000000040d007c0c */ /* 0x010fe2000c7a1270 */
[----:B------:R-:W2:Y:S01]  /*3fc50*/  LDCU UR4, c[0x0][0x39c] ;  /* 0x00007380ff0477ac */ /* 0x000ea20008000800 */
[----:B------:R-:W-:Y:S01]  /*3fc60*/  LEA.HI.X.SX32 R21, R25, R2, 0x1, P6 ;  /* 0x0000000219157211 */ /* 0x000fe200030f0eff */
[----:B------:R-:W3:Y:S01]  /*3fc70*/  LDL.LU R13, [R1+0xfa8] ;  /* 0x000fa800010d7983 */ /* 0x000ee20000300800 */
[----:B------:R-:W-:Y:S01]  /*3fc80*/  PRMT R26, R28, 0x7632, R26 ;  /* 0x000076321c1a7816 */ /* 0x000fe2000000001a */
[----:B------:R-:W4:Y:S02]  /*3fc90*/  LDCU UR7, c[0x0][0x39c] ;  /* 0x00007380ff0777ac */ /* 0x000f240008000800 */
[----:B------:R0:W-:Y:S01]  /*3fca0*/  @P3 STG.E.U16 desc[UR12][R20.64], R5 ;  /* 0x0000000514003986 */ /* 0x0001e2000c10150c */
[----:B-----5:R-:W-:-:S05]  /*3fcb0*/  IMAD R23, R29, 0x2, R25 ;  /* 0x000000021d177824 */ /* 0x020fca00078e0219 */
[-C--:B------:R-:W-:Y:S02]  /*3fcc0*/  LEA R22, P6, R23, R3.reuse, 0x1 ;  /* 0x0000000317167211 */ /* 0x080fe400078c08ff */
[----:B0-----:R-:W-:Y:S01]  /*3fcd0*/  ISETP.LT.AND P3, PT, R7, UR6, !P0 ;  /* 0x0000000607007c0c */ /* 0x001fe2000c761270 */
[----:B------:R-:W-:Y:S01]  /*3fce0*/  IMAD R21, R29, 0x2, R23 ;  /* 0x000000021d157824 */ /* 0x000fe200078e0217 */
[----:B------:R-:W5:Y:S01]  /*3fcf0*/  LDL.LU R7, [R1+0xfac] ;  /* 0x000fac0001077983 */ /* 0x000f620000300800 */
[-C--:B------:R-:W-:Y:S01]  /*3fd00*/  LEA.HI.X.SX32 R23, R23, R2.reuse, 0x1, P6 ;  /* 0x0000000217177211 */ /* 0x080fe200030f0eff */
[----:B------:R-:W3:Y:S01]  /*3fd10*/  LDCU UR6, c[0x0][0x39c] ;  /* 0x00007380ff0677ac */ /* 0x000ee20008000800 */
[----:B------:R-:W-:Y:S02]  /*3fd20*/  PRMT R25, R9, 0x7632, R25 ;  /* 0x0000763209197816 */ /* 0x000fe40000000019 */
[----:B------:R-:W4:Y:S04]  /*3fd30*/  LDL.LU R9, [R1+0xfb0] ;  /* 0x000fb00001097983 */ /* 0x000f280000300800 */
[----:B------:R0:W-:Y:S01]  /*3fd40*/  @P2 STG.E.U16 desc[UR12][R22.64], R26 ;  /* 0x0000001a16002986 */ /* 0x0001e2000c10150c */
[----:B------:R-:W-:Y:S01]  /*3fd50*/  LEA R20, P6, R21, R3, 0x1 ;  /* 0x0000000315147211 */ /* 0x000fe200078c08ff */
[----:B------:R-:W-:Y:S01]  /*3fd60*/  IMAD R24, R29, 0x2, R21 ;  /* 0x000000021d187824 */ /* 0x000fe200078e0215 */
[----:B--2---:R-:W-:Y:S01]  /*3fd70*/  ISETP.LT.AND P2, PT, R6, UR4, !P0 ;  /* 0x0000000406007c0c */ /* 0x004fe2000c741270 */
[----:B------:R-:W5:Y:S01]  /*3fd80*/  LDCU UR4, c[0x0][0x39c] ;  /* 0x00007380ff0477ac */ /* 0x000f620008000800 */
[----:B------:R-:W2:Y:S01]  /*3fd90*/  LDL.LU R6, [R1+0xfb4] ;  /* 0x000fb40001067983 */ /* 0x000ea20000300800 */
[----:B------:R-:W-:-:S02]  /*3fda0*/  LEA.HI.X.SX32 R21, R21, R2, 0x1, P6 ;  /* 0x0000000215157211 */ /* 0x000fc400030f0eff */
[----:B0-----:R-:W-:-:S03]  /*3fdb0*/  LEA R22, P6, R24, R3, 0x1 ;  /* 0x0000000318167211 */ /* 0x001fc600078c08ff */
[----:B------:R0:W-:Y:S01]  /*3fdc0*/  @P5 STG.E.U16 desc[UR12][R20.64], R25 ;  /* 0x0000001914005986 */ /* 0x0001e2000c10150c */
[----:B------:R-:W-:Y:S02]  /*3fdd0*/  LEA.HI.X.SX32 R23, R24, R2, 0x1, P6 ;  /* 0x0000000218177211 */ /* 0x000fe400030f0eff */
[----:B0-----:R-:W-:Y:S01]  /*3fde0*/  PRMT R20, R15, 0x7632, R20 ;  /* 0x000076320f147816 */ /* 0x001fe20000000014 */
[----:B------:R-:W-:-:S04]  /*3fdf0*/  IMAD R21, R29, 0x2, R24 ;  /* 0x000000021d157824 */ /* 0x000fc800078e0218 */
[----:B------:R0:W-:Y:S01]  /*3fe00*/  @P4 STG.E.U16 desc[UR12][R22.64], R20 ;  /* 0x0000001416004986 */ /* 0x0001e2000c10150c */
[----:B------:R-:W-:Y:S02]  /*3fe10*/  PRMT R26, R4, 0x7632, R26 ;  /* 0x00007632041a7816 */ /* 0x000fe4000000001a */
[----:B---3--:R-:W-:Y:S01]  /*3fe20*/  ISETP.LT.AND P6, PT, R13, UR6, !P0 ;  /* 0x000000060d007c0c */ /* 0x008fe2000c7c1270 */
[----:B------:R-:W3:Y:S01]  /*3fe30*/  LDL.LU R4, [R1+0xfb8] ;  /* 0x000fb80001047983 */ /* 0x000ee20000300800 */
[----:B------:R-:W2:Y:S01]  /*3fe40*/  LDCU UR6, c[0x0][0x39c] ;  /* 0x00007380ff0677ac */ /* 0x000ea20008000800 */
[----:B0-----:R-:W-:Y:S01]  /*3fe50*/  LEA R20, P4, R21, R3, 0x1 ;  /* 0x0000000315147211 */ /* 0x001fe200078808ff */
[----:B------:R-:W-:-:S03]  /*3fe60*/  IMAD R23, R29, 0x2, R21 ;  /* 0x000000021d177824 */ /* 0x000fc600078e0215 */
[----:B------:R-:W-:-:S05]  /*3fe70*/  LEA.HI.X.SX32 R21, R21, R2, 0x1, P4 ;  /* 0x0000000215157211 */ /* 0x000fca00020f0eff */
[----:B------:R0:W-:Y:S01]  /*3fe80*/  @P3 STG.E.U16 desc[UR12][R20.64], R26 ;  /* 0x0000001a14003986 */ /* 0x0001e2000c10150c */
[----:B-----5:R-:W-:Y:S01]  /*3fe90*/  ISETP.LT.AND P3, PT, R7, UR4, !P0 ;  /* 0x0000000407007c0c */ /* 0x020fe2000c761270 */
[----:B------:R-:W-:Y:S01]  /*3fea0*/  IMAD R24, R29, 0x2, R23 ;  /* 0x000000021d187824 */ /* 0x000fe200078e0217 */
[CC--:B------:R-:W-:Y:S01]  /*3feb0*/  LEA R22, P4, R23.reuse, R3.reuse, 0x1 ;  /* 0x0000000317167211 */ /* 0x0c0fe200078808ff */
[----:B------:R-:W5:Y:S01]  /*3fec0*/  LDL.LU R7, [R1+0xfbc] ;  /* 0x000fbc0001077983 */ /* 0x000f620000300800 */
[----:B-1----:R-:W-:Y:S01]  /*3fed0*/  ISETP.LT.AND P5, PT, R14, UR5, !P0 ;  /* 0x000000050e007c0c */ /* 0x002fe2000c7a1270 */
[----:B------:R-:W4:Y:S01]  /*3fee0*/  LDCU UR5, c[0x0][0x39c] ;  /* 0x00007380ff0577ac */ /* 0x000f220008000800 */
[----:B------:R-:W-:Y:S01]  /*3fef0*/  LEA.HI.X.SX32 R23, R23, R2, 0x1, P4 ;  /* 0x0000000217177211 */ /* 0x000fe200020f0eff */
[----:B------:R-:W5:Y:S01]  /*3ff00*/  LDL.LU R28, [R1] ;  /* 0x00000000011c7983 */ /* 0x000f620000300800 */
[----:B------:R-:W-:Y:S01]  /*3ff10*/  PRMT R25, R11, 0x7632, R25 ;  /* 0x000076320b197816 */ /* 0x000fe20000000019 */
[----:B------:R-:W3:Y:S01]  /*3ff20*/  LDCU UR4, c[0x0][0x39c] ;  /* 0x00007380ff0477ac */ /* 0x000ee20008000800 */
[----:B0-----:R-:W-:-:S04]  /*3ff30*/  LEA R20, P4, R24, R3, 0x1 ;  /* 0x0000000318147211 */ /* 0x001fc800078808ff */
[----:B------:R-:W-:Y:S02]  /*3ff40*/  LEA.HI.X.SX32 R21, R24, R2, 0x1, P4 ;  /* 0x0000000218157211 */ /* 0x000fe400020f0eff */
[----:B--2---:R-:W-:Y:S01]  /*3ff50*/  ISETP.LT.AND P4, PT, R6, UR6, !P0 ;  /* 0x0000000606007c0c */ /* 0x004fe2000c781270 */
[----:B------:R0:W-:Y:S04]  /*3ff60*/  @P2 STG.E.U16 desc[UR12][R22.64], R25 ;  /* 0x0000001916002986 */ /* 0x0001e8000c10150c */
[----:B------:R-:W2:Y:S01]  /*3ff70*/  LDL.LU R6, [R1+0xfc0] ;  /* 0x000fc00001067983 */ /* 0x000ea20000300800 */
[----:B----4-:R-:W-:Y:S01]  /*3ff80*/  ISETP.LT.AND P2, PT, R9, UR5, !P0 ;  /* 0x0000000509007c0c */ /* 0x010fe2000c741270 */
[----:B------:R-:W5:Y:S01]  /*3ff90*/  LDCU UR5, c[0x0][0x39c] ;  /* 0x00007380ff0577ac */ /* 0x000f620008000800 */
[----:B------:R-:W-:Y:S01]  /*3ffa0*/  PRMT R27, R8, 0x7632, R27 ;  /* 0x00007632081b7816 */ /* 0x000fe2000000001b */
[----:B------:R-:W4:Y:S01]  /*3ffb0*/  LDL.LU R9, [R1+0x4] ;  /* 0x0000040001097983 */ /* 0x000f220000300800 */
[----:B------:R-:W-:Y:S01]  /*3ffc0*/  PRMT R26, R5, 0x7632, R26 ;  /* 0x00007632051a7816 */ /* 0x000fe2000000001a */
[----:B------:R-:W2:Y:S01]  /*3ffd0*/  LDCU UR6, c[0x0][0x39c] ;  /* 0x00007380ff0677ac */ /* 0x000ea20008000800 */
[----:B0-----:R-:W-:Y:S01]  /*3ffe0*/  PRMT R22, R10, 0x7632, R22 ;  /* 0x000076320a167816 */ /* 0x001fe20000000016 */
[----:B------:R-:W-:Y:S01]  /*3fff0*/  IMAD R23, R29, 0x2, R24 ;  /* 0x000000021d177824 */ /* 0x000fe200078e0218 */
[----:B------:R-:W4:Y:S04]  /*40000*/  LDL.LU R5, [R1+0xfc4] ;  /* 0x000fc40001057983 */ /* 0x000f280000300800 */
[----:B------:R0:W-:Y:S04]  /*40010*/  @P5 STG.E.U16 desc[UR12][R20.64], R22 ;  /* 0x0000001614005986 */ /* 0x0001e8000c10150c */
[----:B------:R-:W4:Y:S01]  /*40020*/  LDL.LU R15, [R1+0x8] ;  /* 0x00000800010f7983 */ /* 0x000f220000300800 */
[----:B0-----:R-:W-:Y:S01]  /*40030*/  LEA R22, P5, R23, R3, 0x1 ;  /* 0x0000000317167211 */ /* 0x001fe200078a08ff */
[----:B------:R-:W-:-:S03]  /*40040*/  IMAD R20, R29, 0x2, R23 ;  /* 0x000000021d147824 */ /* 0x000fc600078e0217 */
[----:B------:R-:W-:Y:S02]  /*40050*/  LEA.HI.X.SX32 R23, R23, R2, 0x1, P5 ;  /* 0x0000000217177211 */ /* 0x000fe400028f0eff */
[----:B------:R-:W-:-:S04]  /*40060*/  LEA R24, P5, R20, R3, 0x1 ;  /* 0x0000000314187211 */ /* 0x000fc800078a08ff */
[----:B------:R-:W-:Y:S01]  /*40070*/  LEA.HI.X.SX32 R25, R20, R2, 0x1, P5 ;  /* 0x0000000214197211 */ /* 0x000fe200028f0eff */
[----:B------:R0:W-:Y:S01]  /*40080*/  @P6 STG.E.U16 desc[UR12][R22.64], R27 ;  /* 0x0000001b16006986 */ /* 0x0001e2000c10150c */
[----:B---3--:R-:W-:Y:S01]  /*40090*/  ISETP.LT.AND P5, PT, R4, UR4, !P0 ;  /* 0x0000000404007c0c */ /* 0x008fe2000c7a1270 */
[----:B------:R-:W-:Y:S01]  /*400a0*/  IMAD R21, R29, 0x2, R20 ;  /* 0x000000021d157824 */ /* 0x000fe200078e0214 */
[----:B------:R-:W1:Y:S01]  /*400b0*/  LDCU UR4, c[0x0][0x39c] ;  /* 0x00007380ff0477ac */ /* 0x000e620008000800 */
[----:B------:R3:W-:Y:S01]  /*400c0*/  @P3 STG.E.U16 desc[UR12][R24.64], R26 ;  /* 0x0000001a18003986 */ /* 0x0007e2000c10150c */
[----:B-----5:R-:W-:Y:S01]  /*400d0*/  ISETP.LT.AND P3, PT, R7, UR5, !P0 ;  /* 0x0000000507007c0c */ /* 0x020fe2000c761270 */
[----:B------:R-:W5:Y:S02]  /*400e0*/  LDCU UR5, c[0x0][0x39c] ;  /* 0x00007380ff0577ac */ /* 0x000f640008000800 */
[----:B------:R-:W5:Y:S04]  /*400f0*/  LDL.LU R4, [R1+0xc] ;  /* 0x00000c0001047983 */ /* 0x000f680000300800 */
[----:B------:R-:W5:Y:S01]  /*40100*/  LDL.LU R7, [R1+0xfc8] ;  /* 0x000fc80001077983 */ /* 0x000f620000300800 */
[----:B------:R-:W-:Y:S01]  /*40110*/  LEA R20, P6, R21, R3, 0x1 ;  /* 0x0000000315147211 */ /* 0x000fe200078c08ff */
[----:B0-----:R-:W-:-:S02]  /*40120*/  IMAD R22, R29, 0x2, R21 ;  /* 0x000000021d167824 */ /* 0x001fc400078e0215 */
[----:B------:R-:W5:Y:S01]  /*40130*/  LDL.LU R11, [R1+0x10] ;  /* 0x00001000010b7983 */ /* 0x000f620000300800 */
[----:B------:R-:W-:-:S03]  /*40140*/  LEA.HI.X.SX32 R21, R21, R2, 0x1, P6 ;  /* 0x0000000215157211 */ /* 0x000fc600030f0eff */
[----:B------:R-:W5:Y:S04]  /*40150*/  LDL.LU R10, [R1+0x14] ;  /* 0x00001400010a7983 */ /* 0x000f680000300800 */
[----:B------:R0:W-:Y:S04]  /*40160*/  @P2 STG.E.U16 desc[UR12][R20.64], R28 ;  /* 0x0000001c14002986 */ /* 0x0001e8000c10150c */
[----:B------:R-:W5:Y:S01]  /*40170*/  LDL.LU R8, [R1+0x18] ;  /* 0x0000180001087983 */ /* 0x000f620000300800 */
[----:B--2---:R-:W-:Y:S01]  /*40180*/  ISETP.LT.AND P2, PT, R6, UR6, !P0 ;  /* 0x0000000606007c0c */ /* 0x004fe2000c741270 */
[----:B------:R-:W-:-:S02]  /*40190*/  IMAD R23, R29, 0x2, R22 ;  /* 0x000000021d177824 */ /* 0x000fc400078e0216 */
[----:B------:R-:W2:Y:S01]  /*401a0*/  LDL.LU R6, [R1+0xfcc] ;  /* 0x000fcc0001067983 */ /* 0x000ea20000300800 */
[CC--:B---3--:R-:W-:Y:S01]  /*401b0*/  LEA R24, P6, R22.reuse, R3.reuse, 0x1 ;  /* 0x0000000316187211 */ /* 0x0c8fe200078c08ff */
[----:B------:R-:W2:Y:S03]  /*401c0*/  LDCU UR6, c[0x0][0x39c] ;  /* 0x00007380ff0677ac */ /* 0x000ea60008000800 */
[----:B------:R-:W-:Y:S02]  /*401d0*/  LEA.HI.X.SX32 R25, R22, R2, 0x1, P6 ;  /* 0x0000000216197211 */ /* 0x000fe400030f0eff */
[----:B0-----:R-:W-:-:S04]  /*401e0*/  LEA R20, P6, R23, R3, 0x1 ;  /* 0x0000000317147211 */ /* 0x001fc800078c08ff */
[----:B------:R-:W-:Y:S01]  /*401f0*/  LEA.HI.X.SX32 R21, R23, R2, 0x1, P6 ;  /* 0x0000000217157211 */ /* 0x000fe200030f0eff */
[----:B----4-:R0:W-:Y:S01]  /*40200*/  @P4 STG.E.U16 desc[UR12][R24.64], R9 ;  /* 0x0000000918004986 */ /* 0x0101e2000c10150c */
[----:B-1----:R-:W-:Y:S01]  /*40210*/  ISETP.LT.AND P4, PT, R5, UR4, !P0 ;  /* 0x0000000405007c0c */ /* 0x002fe2000c781270 */
[----:B------:R-:W-:Y:S01]  /*40220*/  IMAD R22, R29, 0x2, R23 ;  /* 0x000000021d167824 */ /* 0x000fe200078e0217 */
[----:B------:R-:W1:Y:S01]  /*40230*/  LDCU UR4, c[0x0][0x39c] ;  /* 0x00007380ff0477ac */ /* 0x000e620008000800 */
[----:B------:R-:W3:Y:S04]  /*40240*/  LDL.LU R5, [R1+0x1c] ;  /* 0x00001c0001057983 */ /* 0x000ee80000300800 */
[----:B------:R4:W-:Y:S04]  /*40250*/  @P5 STG.E.U16 desc[UR12][R20.64], R15 ;  /* 0x0000000f14005986 */ /* 0x0009e8000c10150c */
[----:B------:R-:W1:Y:S04]  /*40260*/  LDL.LU R14, [R1+0xfd8] ;  /* 0x000fd800010e7983 */ /* 0x000e680000300800 */
[----:B------:R-:W3:Y:S01]  /*40270*/  LDL.LU R13, [R1+0xfd4] ;  /* 0x000fd400010d7983 */ /* 0x000ee20000300800 */
[----:B0-----:R-:W-:-:S04]  /*40280*/  LEA R24, P6, R22, R3, 0x1 ;  /* 0x0000000316187211 */ /* 0x001fc800078c08ff */
[----:B------:R-:W-:Y:S02]  /*40290*/  LEA.HI.X.SX32 R25, R22, R2, 0x1, P6 ;  /* 0x0000000216197211 */ /* 0x000fe400030f0eff */
[----:B-----5:R-:W-:-:S03]  /*402a0*/  ISETP.LT.AND P5, PT, R7, UR5, !P0 ;  /* 0x0000000507007c0c */ /* 0x020fc6000c7a1270 */
[----:B------:R0:W-:Y:S01]  /*402b0*/  @P3 STG.E.U16 desc[UR12][R24.64], R4 ;  /* 0x0000000418003986 */ /* 0x0001e2000c10150c */
[C---:B----4-:R-:W-:Y:S01]  /*402c0*/  IMAD R20, R29.reuse, 0x2, R22 ;  /* 0x000000021d147824 */ /* 0x050fe200078e0216 */
[----:B------:R-:W3:Y:S02]  /*402d0*/  LDCU UR5, c[0x0][0x39c] ;  /* 0x00007380ff0577ac */ /* 0x000ee40008000800 */
[----:B------:R-:W4:Y:S01]  /*402e0*/  LDL.LU R7, [R1+0xfd0] ;  /* 0x000fd00001077983 */ /* 0x000f220000300800 */
[----:B--2---:R-:W-:Y:S01]  /*402f0*/  ISETP.LT.AND P3, PT, R6, UR6, !P0 ;  /* 0x0000000606007c0c */ /* 0x004fe2000c761270 */
[C---:B------:R-:W-:Y:S02]  /*40300*/  IMAD R21, R29.reuse, 0x2, R20 ;  /* 0x000000021d157824 */ /* 0x040fe400078e0214 */
[----:B------:R-:W2:Y:S01]  /*40310*/  LDL.LU R6, [R1+0xfdc] ;  /* 0x000fdc0001067983 */ /* 0x000ea20000300800 */
[----:B------:R-:W-:Y:S01]  /*40320*/  LEA R22, P6, R20, R3, 0x1 ;  /* 0x0000000314167211 */ /* 0x000fe200078c08ff */
[----:B------:R-:W2:Y:S01]  /*40330*/  LDCU UR6, c[0x0][0x39c] ;  /* 0x00007380ff0677ac */ /* 0x000ea20008000800 */
[----:B0-----:R-:W-:-:S02]  /*40340*/  IMAD R24, R29, 0x2, R21 ;  /* 0x000000021d187824 */ /* 0x001fc400078e0215 */
[----:B------:R-:W-:Y:S02]  /*40350*/  LEA.HI.X.SX32 R23, R20, R2, 0x1, P6 ;  /* 0x0000000214177211 */ /* 0x000fe400030f0eff */
[----:B------:R-:W-:-:S03]  /*40360*/  LEA R20, P6, R21, R3, 0x1 ;  /* 0x0000000315147211 */ /* 0x000fc600078c08ff */
[----:B------:R0:W-:Y:S01]  /*40370*/  @P2 STG.E.U16 desc[UR12][R22.64], R11 ;  /* 0x0000000b16002986 */ /* 0x0001e2000c10150c */
[----:B------:R-:W-:Y:S02]  /*40380*/  LEA.HI.X.SX32 R21, R21, R2, 0x1, P6 ;  /* 0x0000000215157211 */ /* 0x000fe400030f0eff */
[----:B0-----:R-:W-:-:S04]  /*40390*/  LEA R22, P2, R24, R3, 0x1 ;  /* 0x0000000318167211 */ /* 0x001fc800078408ff */
[----:B------:R-:W-:Y:S01]  /*403a0*/  LEA.HI.X.SX32 R23, R24, R2, 0x1, P2 ;  /* 0x0000000218177211 */ /* 0x000fe200010f0eff */
[----:B------:R0:W-:Y:S04]  /*403b0*/  @P4 STG.E.U16 desc[UR12][R20.64], R10 ;  /* 0x0000000a14004986 */ /* 0x0001e8000c10150c */
[----:B------:R5:W-:Y:S01]  /*403c0*/  @P5 STG.E.U16 desc[UR12][R22.64], R8 ;  /* 0x0000000816005986 */ /* 0x000be2000c10150c */
[----:B------:R-:W-:-:S05]  /*403d0*/  IMAD R25, R29, 0x2, R24 ;  /* 0x000000021d197824 */ /* 0x000fca00078e0218 */
[----:B0-----:R-:W-:Y:S02]  /*403e0*/  LEA R20, P6, R25, R3, 0x1 ;  /* 0x0000000319147211 */ /* 0x001fe400078c08ff */
[----:B----4-:R-:W-:Y:S02]  /*403f0*/  ISETP.LT.AND P5, PT, R7, UR7, !P0 ;  /* 0x0000000707007c0c */ /* 0x010fe4000c7a1270 */
[----:B-1----:R-:W-:Y:S01]  /*40400*/  ISETP.LT.AND P2, PT, R14, UR4, !P0 ;  /* 0x000000040e007c0c */ /* 0x002fe2000c741270 */
[----:B------:R-:W4:Y:S01]  /*40410*/  LDL.LU R7, [R1+0xfe0] ;  /* 0x000fe00001077983 */ /* 0x000f220000300800 */
[----:B------:R-:W-:Y:S01]  /*40420*/  LEA.HI.X.SX32 R21, R25, R2, 0x1, P6 ;  /* 0x0000000219157211 */ /* 0x000fe200030f0eff */
[----:B------:R-:W4:Y:S01]  /*40430*/  LDCU UR4, c[0x0][0x39c] ;  /* 0x00007380ff0477ac */ /* 0x000f220008000800 */
[----:B---3--:R-:W-:Y:S01]  /*40440*/  ISETP.LT.AND P4, PT, R13, UR5, !P0 ;  /* 0x000000050d007c0c */ /* 0x008fe2000c781270 */
[----:B------:R-:W3:Y:S01]  /*40450*/  LDL.LU R14, [R1+0xfe4] ;  /* 0x000fe400010e7983 */ /* 0x000ee20000300800 */
[C---:B-----5:R-:W-:Y:S01]  /*40460*/  IMAD R23, R29.reuse, 0x2, R25 ;  /* 0x000000021d177824 */ /* 0x060fe200078e0219 */
[----:B------:R-:W-:Y:S01]  /*40470*/  PRMT R26, R28, 0x7632, R26 ;  /* 0x000076321c1a7816 */ /* 0x000fe2000000001a */
[----:B------:R-:W3:Y:S01]  /*40480*/  LDCU UR5, c[0x0][0x39c] ;  /* 0x00007380ff0577ac */ /* 0x000ee20008000800 */
[----:B------:R0:W-:Y:S01]  /*40490*/  @P3 STG.E.U16 desc[UR12][R20.64], R5 ;  /* 0x0000000514003986 */ /* 0x0001e2000c10150c */
[----:B------:R-:W-:Y:S01]  /*404a0*/  PRMT R27, R8, 0x7632, R27 ;  /* 0x00007632081b7816 */ /* 0x000fe2000000001b */
[----:B------:R-:W1:Y:S02]  /*404b0*/  LDCU UR7, c[0x0][0x39c] ;  /* 0x00007380ff0777ac */ /* 0x000e640008000800 */
[----:B------:R-:W5:Y:S01]  /*404c0*/  LDL.LU R13, [R1+0xfe8] ;  /* 0x000fe800010d7983 */ /* 0x000f620000300800 */
[----:B--2---:R-:W-:Y:S01]  /*404d0*/  ISETP.LT.AND P3, PT, R6, UR6, !P0 ;  /* 0x0000000606007c0c */ /* 0x004fe2000c761270 */
[----:B0-----:R-:W-:-:S02]  /*404e0*/  IMAD R21, R29, 0x2, R23 ;  /* 0x000000021d157824 */ /* 0x001fc400078e0217 */
[----:B------:R-:W2:Y:S01]  /*404f0*/  LDL.LU R6, [R1+0xfec] ;  /* 0x000fec0001067983 */ /* 0x000ea20000300800 */
[-C--:B------:R-:W-:Y:S01]  /*40500*/  LEA R22, P6, R23, R3.reuse, 0x1 ;  /* 0x0000000317167211 */ /* 0x080fe200078c08ff */
[----:B------:R-:W5:Y:S01]  /*40510*/  LDCU UR6, c[0x0][0x39c] ;  /* 0x00007380ff0677ac */ /* 0x000f620008000800 */
[----:B------:R-:W-:Y:S02]  /*40520*/  IMAD R24, R29, 0x2, R21 ;  /* 0x000000021d187824 */ /* 0x000fe400078e0215 */
[-C--:B------:R-:W-:Y:S02]  /*40530*/  LEA.HI.X.SX32 R23, R23, R2.reuse, 0x1, P6 ;  /* 0x0000000217177211 */ /* 0x080fe400030f0eff */
[----:B------:R-:W-:Y:S02]  /*40540*/  LEA R20, P6, R21, R3, 0x1 ;  /* 0x0000000315147211 */ /* 0x000fe400078c08ff */
[----:B------:R-:W-:Y:S01]  /*40550*/  PRMT R25, R9, 0x7632, R25 ;  /* 0x0000763209197816 */ /* 0x000fe20000000019 */
[----:B------:R0:W-:Y:S01]  /*40560*/  @P2 STG.E.U16 desc[UR12][R22.64], R26 ;  /* 0x0000001a16002986 */ /* 0x0001e2000c10150c */
[----:B------:R-:W-:-:S03]  /*40570*/  LEA.HI.X.SX32 R21, R21, R2, 0x1, P6 ;  /* 0x0000000215157211 */ /* 0x000fc600030f0eff */
[----:B------:R-:W5:Y:S04]  /*40580*/  LDL.LU R9, [R1+0xff0] ;  /* 0x000ff00001097983 */ /* 0x000f680000300800 */
[----:B------:R1:W-:Y:S01]  /*40590*/  @P4 STG.E.U16 desc[UR12][R20.64], R25 ;  /* 0x0000001914004986 */ /* 0x0003e2000c10150c */
[----:B0-----:R-:W-:-:S04]  /*405a0*/  LEA R22, P6, R24, R3, 0x1 ;  /* 0x0000000318167211 */ /* 0x001fc800078c08ff */
[----:B------:R-:W-:Y:S02]  /*405b0*/  LEA.HI.X.SX32 R23, R24, R2, 0x1, P6 ;  /* 0x0000000218177211 */ /* 0x000fe400030f0eff */
[----:B-1----:R-:W-:Y:S01]  /*405c0*/  PRMT R20, R15, 0x7632, R20 ;  /* 0x000076320f147816 */ /* 0x002fe20000000014 */
[----:B------:R-:W-:-:S04]  /*405d0*/  IMAD R21, R29, 0x2, R24 ;  /* 0x000000021d157824 */ /* 0x000fc800078e0218 */
[----:B------:R0:W-:Y:S01]  /*405e0*/  @P5 STG.E.U16 desc[UR12][R22.64], R20 ;  /* 0x0000001416005986 */ /* 0x0001e2000c10150c */
[----:B------:R-:W-:Y:S02]  /*405f0*/  PRMT R26, R4, 0x7632, R26 ;  /* 0x00007632041a7816 */ /* 0x000fe4000000001a */
[----:B----4-:R-:W-:Y:S01]  /*40600*/  ISETP.LT.AND P2, PT, R7, UR4, !P0 ;  /* 0x0000000407007c0c */ /* 0x010fe2000c741270 */
[----:B------:R-:W2:Y:S01]  /*40610*/  LDCU UR4, c[0x0][0x39c] ;  /* 0x00007380ff0477ac */ /* 0x000ea20008000800 */
[----:B------:R-:W4:Y:S01]  /*40620*/  LDL.LU R7, [R1+0xff4] ;  /* 0x000ff40001077983 */ /* 0x000f220000300800 */
[----:B0-----:R-:W-:Y:S01]  /*40630*/  LEA R20, P5, R21, R3, 0x1 ;  /* 0x0000000315147211 */ /* 0x001fe200078a08ff */
[----:B------:R-:W-:Y:S02]  /*40640*/  IMAD R23, R29, 0x2, R21 ;  /* 0x000000021d177824 */ /* 0x000fe400078e0215 */
[----:B------:R-:W4:Y:S01]  /*40650*/  LDL.LU R4, [R1+0xff8] ;  /* 0x000ff80001047983 */ /* 0x000f220000300800 */
[----:B------:R-:W-:-:S05]  /*40660*/  LEA.HI.X.SX32 R21, R21, R2, 0x1, P5 ;  /* 0x0000000215157211 */ /* 0x000fca00028f0eff */
[----:B------:R0:W-:Y:S01]  /*40670*/  @P3 STG.E.U16 desc[UR12][R20.64], R26 ;  /* 0x0000001a14003986 */ /* 0x0001e2000c10150c */
[----:B--2---:R-:W-:Y:S02]  /*40680*/  ISETP.LT.AND P3, PT, R6, UR4, !P0 ;  /* 0x0000000406007c0c */ /* 0x004fe4000c761270 */
[----:B---3--:R-:W-:Y:S01]  /*40690*/  ISETP.LT.AND P4, PT, R14, UR5, !P0 ;  /* 0x000000050e007c0c */ /* 0x008fe2000c781270 */
[----:B------:R-:W2:Y:S01]  /*406a0*/  LDL.LU R6, [R1+0xffc] ;  /* 0x000ffc0001067983 */ /* 0x000ea20000300800 */
[----:B-----5:R-:W-:Y:S01]  /*406b0*/  ISETP.LT.AND P6, PT, R13, UR6, !P0 ;  /* 0x000000060d007c0c */ /* 0x020fe2000c7c1270 */
[----:B------:R-:W1:Y:S01]  /*406c0*/  LDCU UR5, c[0x0][0x39c] ;  /* 0x00007380ff0577ac */ /* 0x000e620008000800 */
[-C--:B------:R-:W-:Y:S01]  /*406d0*/  LEA R22, P5, R23, R3.reuse, 0x1 ;  /* 0x0000000317167211 */ /* 0x080fe200078a08ff */
[----:B------:R-:W-:Y:S01]  /*406e0*/  IMAD R24, R29, 0x2, R23 ;  /* 0x000000021d187824 */ /* 0x000fe200078e0217 */
[----:B------:R-:W-:Y:S01]  /*406f0*/  PRMT R25, R11, 0x7632, R25 ;  /* 0x000076320b197816 */ /* 0x000fe20000000019 */
[----:B------:R-:W4:Y:S01]  /*40700*/  LDCU UR6, c[0x0][0x39c] ;  /* 0x00007380ff0677ac */ /* 0x000f220008000800 */
[-C--:B------:R-:W-:Y:S01]  /*40710*/  LEA.HI.X.SX32 R23, R23, R2.reuse, 0x1, P5 ;  /* 0x0000000217177211 */ /* 0x080fe200028f0eff */
[----:B------:R-:W3:Y:S01]  /*40720*/  LDL.LU R28, [R1+0x20] ;  /* 0x00002000011c7983 */ /* 0x000ee20000300800 */
[C---:B0-----:R-:W-:Y:S01]  /*40730*/  LEA R20, P5, R24.reuse, R3, 0x1 ;  /* 0x0000000318147211 */ /* 0x041fe200078a08ff */
[----:B------:R-:W0:Y:S02]  /*40740*/  LDCU UR4, c[0x0][0x39c] ;  /* 0x00007380ff0477ac */ /* 0x000e240008000800 */
[----:B------:R5:W-:Y:S01]  /*40750*/  @P2 STG.E.U16 desc[UR12][R22.64], R25 ;  /* 0x0000001916002986 */ /* 0x000be2000c10150c */
[----:B------:R-:W-:-:S02]  /*40760*/  LEA.HI.X.SX32 R21, R24, R2, 0x1, P5 ;  /* 0x0000000218157211 */ /* 0x000fc400028f0eff */
[----:B-1----:R-:W-:Y:S01]  /*40770*/  ISETP.LT.AND P2, PT, R9, UR5, !P0 ;  /* 0x0000000509007c0c */ /* 0x002fe2000c741270 */
[----:B------:R-:W2:Y:S01]  /*40780*/  LDCU UR5, c[0x0][0x39c] ;  /* 0x00007380ff0577ac */ /* 0x000ea20008000800 */
[----:B-----5:R-:W-:Y:S01]  /*40790*/  PRMT R22, R10, 0x7632, R22 ;  /* 0x000076320a167816 */ /* 0x020fe20000000016 */
[----:B------:R-:W-:-:S04]  /*407a0*/  IMAD R23, R29, 0x2, R24 ;  /* 0x000000021d177824 */ /* 0x000fc800078e0218 */
[----:B------:R1:W-:Y:S01]  /*407b0*/  @P4 STG.E.U16 desc[UR12][R20.64], R22 ;  /* 0x0000001614004986 */ /* 0x0003e2000c10150c */
[----:B------:R-:W-:Y:S02]  /*407c0*/  PRMT R26, R5, 0x7632, R26 ;  /* 0x00007632051a7816 */ /* 0x000fe4000000001a */
[-C--:B-1----:R-:W-:Y:S01]  /*407d0*/  LEA R22, P4, R23, R3.reuse, 0x1 ;  /* 0x0000000317167211 */ /* 0x082fe200078808ff */
[----:B------:R-:W-:Y:S01]  /*407e0*/  IMAD R20, R29, 0x2, R23 ;  /* 0x000000021d147824 */ /* 0x000fe200078e0217 */
[----:B----4-:R-:W-:Y:S01]  /*407f0*/  ISETP.LT.AND P5, PT, R7, UR6, !P0 ;  /* 0x0000000607007c0c */ /* 0x010fe2000c7a1270 */
[----:B------:R-:W1:Y:S01]  /*40800*/  LDCU UR6, c[0x0][0x39c] ;  /* 0x00007380ff0677ac */ /* 0x000e620008000800 */
[----:B------:R-:W1:Y:S01]  /*40810*/  LDL.LU R7, [R1+0x1000] ;  /* 0x0010000001077983 */ /* 0x000e620000300800 */
[-C--:B------:R-:W-:Y:S02]  /*40820*/  LEA.HI.X.SX32 R23, R23, R2.reuse, 0x1, P4 ;  /* 0x0000000217177211 */ /* 0x080fe400020f0eff */
[C---:B------:R-:W-:Y:S01]  /*40830*/  LEA R24, P4, R20.reuse, R3, 0x1 ;  /* 0x0000000314187211 */ /* 0x040fe200078808ff */
[----:B------:R-:W4:Y:S03]  /*40840*/  LDL.LU R9, [R1+0x24] ;  /* 0x0000240001097983 */ /* 0x000f260000300800 */
[----:B------:R-:W-:Y:S01]  /*40850*/  LEA.HI.X.SX32 R25, R20, R2, 0x1, P4 ;  /* 0x0000000214197211 */ /* 0x000fe200020f0eff */
[----:B------:R-:W5:Y:S01]  /*40860*/  LDL.LU R5, [R1+0x1004] ;  /* 0x0010040001057983 */ /* 0x000f620000300800 */
[----:B0-----:R-:W-:Y:S01]  /*40870*/  ISETP.LT.AND P4, PT, R4, UR4, !P0 ;  /* 0x0000000404007c0c */ /* 0x001fe2000c781270 */
[C---:B------:R-:W-:Y:S01]  /*40880*/  IMAD R21, R29.reuse, 0x2, R20 ;  /* 0x000000021d157824 */ /* 0x040fe200078e0214 */
[----:B------:R-:W5:Y:S01]  /*40890*/  LDCU UR4, c[0x0][0x39c] ;  /* 0x00007380ff0477ac */ /* 0x000f620008000800 */
[----:B------:R0:W-:Y:S04]  /*408a0*/  @P6 STG.E.U16 desc[UR12][R22.64], R27 ;  /* 0x0000001b16006986 */ /* 0x0001e8000c10150c */
[----:B------:R-:W5:Y:S04]  /*408b0*/  LDL.LU R15, [R1+0x28] ;  /* 0x00002800010f7983 */ /* 0x000f680000300800 */
[----:B------:R0:W-:Y:S04]  /*408c0*/  @P3 STG.E.U16 desc[UR12][R24.64], R26 ;  /* 0x0000001a18003986 */ /* 0x0001e8000c10150c */
[----:B------:R-:W5:Y:S01]  /*408d0*/  LDL.LU R4, [R1+0x2c] ;  /* 0x00002c0001047983 */ /* 0x000f620000300800 */
[----:B--2---:R-:W-:Y:S01]  /*408e0*/  ISETP.LT.AND P3, PT, R6, UR5, !P0 ;  /* 0x0000000506007c0c */ /* 0x004fe2000c761270 */
[----:B0-----:R-:W-:-:S02]  /*408f0*/  IMAD R22, R29, 0x2, R21 ;  /* 0x000000021d167824 */ /* 0x001fc400078e0215 */
[----:B------:R-:W2:Y:S01]  /*40900*/  LDL.LU R6, [R1+0x1008] ;  /* 0x0010080001067983 */ /* 0x000ea20000300800 */
[C---:B------:R-:W-:Y:S01]  /*40910*/  LEA R20, P6, R21.reuse, R3, 0x1 ;  /* 0x0000000315147211 */ /* 0x040fe200078c08ff */
[----:B------:R-:W2:Y:S02]  /*40920*/  LDCU UR5, c[0x0][0x39c] ;  /* 0x00007380ff0577ac */ /* 0x000ea40008000800 */
[----:B------:R-:W2:Y:S01]  /*40930*/  LDL.LU R11, [R1+0x30] ;  /* 0x00003000010b7983 */ /* 0x000ea20000300800 */
[----:B------:R-:W-:-:S03]  /*40940*/  LEA.HI.X.SX32 R21, R21, R2, 0x1, P6 ;  /* 0x0000000215157211 */ /* 0x000fc600030f0eff */
[----:B------:R-:W2:Y:S04]  /*40950*/  LDL.LU R10, [R1+0x34] ;  /* 0x00003400010a7983 */ /* 0x000ea80000300800 */
[----:B---3--:R0:W-:Y:S04]  /*40960*/  @P2 STG.E.U16 desc[UR12][R20.64], R28 ;  /* 0x0000001c14002986 */ /* 0x0081e8000c10150c */
[----:B------:R-:W3:Y:S01]  /*40970*/  LDL.LU R8, [R1+0x38] ;  /* 0x0000380001087983 */ /* 0x000ee20000300800 */
[----:B------:R-:W-:Y:S01]  /*40980*/  LEA R24, P6, R22, R3, 0x1 ;  /* 0x0000000316187211 */ /* 0x000fe200078c08ff */
[----:B------:R-:W-:-:S03]  /*40990*/  IMAD R23, R29, 0x2, R22 ;  /* 0x000000021d177824 */ /* 0x000fc600078e0216 */
[----:B------:R-:W-:Y:S02]  /*409a0*/  LEA.HI.X.SX32 R25, R22, R2, 0x1, P6 ;  /* 0x0000000216197211 */ /* 0x000fe400030f0eff */
[----:B0-----:R-:W-:-:S04]  /*409b0*/  LEA R20, P6, R23, R3, 0x1 ;  /* 0x0000000317147211 */ /* 0x001fc800078c08ff */
[----:B------:R-:W-:Y:S02]  /*409c0*/  LEA.HI.X.SX32 R21, R23, R2, 0x1, P6 ;  /* 0x0000000217157211 */ /* 0x000fe400030f0eff */
[----:B-1----:R-:W-:Y:S01]  /*409d0*/  ISETP.LT.AND P2, PT, R7, UR6, !P0 ;  /* 0x0000000607007c0c */ /* 0x002fe2000c741270 */
[----:B------:R-:W0:Y:S01]  /*409e0*/  LDCU UR6, c[0x0][0x39c] ;  /* 0x00007380ff0677ac */ /* 0x000e220008000800 */
[----:B------:R-:W0:Y:S04]  /*409f0*/  LDL.LU R7, [R1+0x100c] ;  /* 0x00100c0001077983 */ /* 0x000e280000300800 */
[----:B----4-:R1:W-:Y:S01]  /*40a00*/  @P5 STG.E.U16 desc[UR12][R24.64], R9 ;  /* 0x0000000918005986 */ /* 0x0103e2000c10150c */
[----:B-----5:R-:W-:Y:S01]  /*40a10*/  ISETP.LT.AND P5, PT, R5, UR4, !P0 ;  /* 0x0000000405007c0c */ /* 0x020fe2000c7a1270 */
[----:B------:R-:W-:-:S02]  /*40a20*/  IMAD R22, R29, 0x2, R23 ;  /* 0x000000021d167824 */ /* 0x000fc400078e0217 */
[----:B------:R-:W4:Y:S01]  /*40a30*/  LDL.LU R5, [R1+0x3c] ;  /* 0x00003c0001057983 */ /* 0x000f220000300800 */
[----:B------:R-:W5:Y:S03]  /*40a40*/  LDCU UR4, c[0x0][0x39c] ;  /* 0x00007380ff0477ac */ /* 0x000f660008000800 */
[----:B------:R-:W5:Y:S04]  /*40a50*/  LDL.LU R14, [R1+0x1018] ;  /* 0x00101800010e7983 */ /* 0x000f680000300800 */
[----:B------:R1:W-:Y:S04]  /*40a60*/  @P4 STG.E.U16 desc[UR12][R20.64], R15 ;  /* 0x0000000f14004986 */ /* 0x0003e8000c10150c */
[----:B------:R-:W4:Y:S01]  /*40a70*/  LDL.LU R13, [R1+0x1014] ;  /* 0x00101400010d7983 */ /* 0x000f220000300800 */
[----:B--2---:R-:W-:-:S02]  /*40a80*/  ISETP.LT.AND P4, PT, R6, UR5, !P0 ;  /* 0x0000000506007c0c */ /* 0x004fc4000c781270 */
[CC--:B-1----:R-:W-:Y:S01]  /*40a90*/  LEA R24, P6, R22.reuse, R3.reuse, 0x1 ;  /* 0x0000000316187211 */ /* 0x0c2fe200078c08ff */
        /* <DEDUP_REMOVED lines=10> */
[----:B-1----:R-:W-:Y:S01]  /*40b40*/  IMAD R24, R29, 0x2, R21 ;  /* 0x000000021d187824 */ /* 0x002fe200078e0215 */
[----:B------:R-:W-:-:S04]  /*40b50*/  LEA.HI.X.SX32 R21, R21, R2, 0x1, P6 ;  /* 0x0000000215157211 */ /* 0x000fc800030f0eff */
[----:B---3--:R-:W-:-:S04]  /*40b60*/  LEA R22, P2, R24, R3, 0x1 ;  /* 0x0000000318167211 */ /* 0x008fc800078408ff */
[----:B------:R-:W-:Y:S01]  /*40b70*/  LEA.HI.X.SX32 R23, R24, R2, 0x1, P2 ;  /* 0x0000000218177211 */ /* 0x000fe200010f0eff */
[----:B------:R1:W-:Y:S01]  /*40b80*/  @P5 STG.E.U16 desc[UR12][R20.64], R10 ;  /* 0x0000000a14005986 */ /* 0x0003e2000c10150c */
[----:B0-----:R-:W-:-:S03]  /*40b90*/  ISETP.LT.AND P3, PT, R7, UR6, !P0 ;  /* 0x0000000607007c0c */ /* 0x001fc6000c761270 */
[----:B------:R0:W-:Y:S01]  /*40ba0*/  @P4 STG.E.U16 desc[UR12][R22.64], R8 ;  /* 0x0000000816004986 */ /* 0x0001e2000c10150c */
[----:B------:R-:W3:Y:S03]  /*40bb0*/  LDCU UR6, c[0x0][0x39c] ;  /* 0x00007380ff0677ac */ /* 0x000ee60008000800 */
[----:B------:R-:W3:Y:S01]  /*40bc0*/  LDL.LU R7, [R1+0x101c] ;  /* 0x00101c0001077983 */ /* 0x000ee20000300800 */
[----:B--2---:R-:W-:Y:S01]  /*40bd0*/  ISETP.LT.AND P4, PT, R6, UR7, !P0 ;  /* 0x0000000706007c0c */ /* 0x004fe2000c781270 */
[----:B------:R-:W-:Y:S02]  /*40be0*/  IMAD R25, R29, 0x2, R24 ;  /* 0x000000021d197824 */ /* 0x000fe400078e0218 */
[----:B------:R-:W2:Y:S01]  /*40bf0*/  LDL.LU R6, [R1+0x1020] ;  /* 0x0010200001067983 */ /* 0x000ea20000300800 */
[----:B-----5:R-:W-:Y:S01]  /*40c00*/  ISETP.LT.AND P2, PT, R14, UR4, !P0 ;  /* 0x000000040e007c0c */ /* 0x020fe2000c741270 */
[----:B------:R-:W2:Y:S01]  /*40c10*/  LDCU UR4, c[0x0][0x39c] ;  /* 0x00007380ff0477ac */ /* 0x000ea20008000800 */
[-C--:B-1----:R-:W-:Y:S01]  /*40c20*/  LEA R20, P6, R25, R3.reuse, 0x1 ;  /* 0x0000000319147211 */ /* 0x082fe200078c08ff */
[----:B------:R-:W5:Y:S01]  /*40c30*/  LDL.LU R14, [R1+0x1024] ;  /* 0x00102400010e7983 */ /* 0x000f620000300800 */
[----:B----4-:R-:W-:Y:S01]  /*40c40*/  ISETP.LT.AND P5, PT, R13, UR5, !P0 ;  /* 0x000000050d007c0c */ /* 0x010fe2000c7a1270 */
[--C-:B0-----:R-:W-:Y:S01]  /*40c50*/  IMAD R23, R29, 0x2, R25.reuse ;  /* 0x000000021d177824 */ /* 0x101fe200078e0219 */
[-C--:B------:R-:W-:Y:S01]  /*40c60*/  LEA.HI.X.SX32 R21, R25, R2.reuse, 0x1, P6 ;  /* 0x0000000219157211 */ /* 0x080fe200030f0eff */
[----:B------:R-:W4:Y:S01]  /*40c70*/  LDL.LU R13, [R1+0x1028] ;  /* 0x00102800010d7983 */ /* 0x000f220000300800 */
[----:B------:R-:W-:Y:S01]  /*40c80*/  PRMT R26, R28, 0x7632, R26 ;  /* 0x000076321c1a7816 */ /* 0x000fe2000000001a */
[----:B------:R-:W5:Y:S02]  /*40c90*/  LDCU UR5, c[0x0][0x39c] ;  /* 0x00007380ff0577ac */ /* 0x000f640008000800 */
[----:B------:R0:W-:Y:S01]  /*40ca0*/  @P3 STG.E.U16 desc[UR12][R20.64], R5 ;  /* 0x0000000514003986 */ /* 0x0001e2000c10150c */
[----:B------:R-:W-:Y:S01]  /*40cb0*/  LEA R22, P6, R23, R3, 0x1 ;  /* 0x0000000317167211 */ /* 0x000fe200078c08ff */
[----:B------:R-:W1:Y:S01]  /*40cc0*/  LDCU UR7, c[0x0][0x39c] ;  /* 0x00007380ff0777ac */ /* 0x000e620008000800 */
[----:B------:R-:W-:Y:S01]  /*40cd0*/  PRMT R25, R9, 0x7632, R25 ;  /* 0x0000763209197816 */ /* 0x000fe20000000019 */
[----:B0-----:R-:W-:Y:S01]  /*40ce0*/  IMAD R21, R29, 0x2, R23 ;  /* 0x000000021d157824 */ /* 0x001fe200078e0217 */
[----:B------:R-:W-:-:S05]  /*40cf0*/  LEA.HI.X.SX32 R23, R23, R2, 0x1, P6 ;  /* 0x0000000217177211 */ /* 0x000fca00030f0eff */
[----:B------:R0:W-:Y:S01]  /*40d00*/  @P2 STG.E.U16 desc[UR12][R22.64], R26 ;  /* 0x0000001a16002986 */ /* 0x0001e2000c10150c */
[----:B---3--:R-:W-:Y:S01]  /*40d10*/  ISETP.LT.AND P3, PT, R7, UR6, !P0 ;  /* 0x0000000607007c0c */ /* 0x008fe2000c761270 */
[----:B------:R-:W-:Y:S02]  /*40d20*/  IMAD R24, R29, 0x2, R21 ;  /* 0x000000021d187824 */ /* 0x000fe400078e0215 */
[----:B------:R-:W3:Y:S01]  /*40d30*/  LDL.LU R7, [R1+0x102c] ;  /* 0x00102c0001077983 */ /* 0x000ee20000300800 */
[C---:B------:R-:W-:Y:S01]  /*40d40*/  LEA R20, P6, R21.reuse, R3, 0x1 ;  /* 0x0000000315147211 */ /* 0x040fe200078c08ff */
[----:B------:R-:W4:Y:S02]  /*40d50*/  LDCU UR6, c[0x0][0x39c] ;  /* 0x00007380ff0677ac */ /* 0x000f240008000800 */
[----:B------:R-:W5:Y:S01]  /*40d60*/  LDL.LU R9, [R1+0x1030] ;  /* 0x0010300001097983 */ /* 0x000f620000300800 */
[----:B--2---:R-:W-:Y:S01]  /*40d70*/  ISETP.LT.AND P2, PT, R6, UR4, !P0 ;  /* 0x0000000406007c0c */ /* 0x004fe2000c741270 */
[----:B------:R-:W3:Y:S02]  /*40d80*/  LDCU UR4, c[0x0][0x39c] ;  /* 0x00007380ff0477ac */ /* 0x000ee40008000800 */
        /* <DEDUP_REMOVED lines=9> */
[----:B----4-:R-:W-:Y:S01]  /*40e20*/  ISETP.LT.AND P6, PT, R13, UR6, !P0 ;  /* 0x000000060d007c0c */ /* 0x010fe2000c7c1270 */
[----:B------:R-:W4:Y:S01]  /*40e30*/  LDL.LU R4, [R1+0x1038] ;  /* 0x0010380001047983 */ /* 0x000f220000300800 */
[----:B------:R-:W2:Y:S01]  /*40e40*/  LDCU UR6, c[0x0][0x39c] ;  /* 0x00007380ff0677ac */ /* 0x000ea20008000800 */
[----:B0-----:R-:W-:Y:S01]  /*40e50*/  LEA R20, P4, R21, R3, 0x1 ;  /* 0x0000000315147211 */ /* 0x001fe200078808ff */
[----:B------:R-:W-:-:S03]  /*40e60*/  IMAD R23, R29, 0x2, R21 ;  /* 0x000000021d177824 */ /* 0x000fc600078e0215 */
[----:B------:R-:W-:-:S05]  /*40e70*/  LEA.HI.X.SX32 R21, R21, R2, 0x1, P4 ;  /* 0x0000000215157211 */ /* 0x000fca00020f0eff */
[----:B------:R0:W-:Y:S01]  /*40e80*/  @P3 STG.E.U16 desc[UR12][R20.64], R26 ;  /* 0x0000001a14003986 */ /* 0x0001e2000c10150c */
[----:B---3--:R-:W-:Y:S01]  /*40e90*/  ISETP.LT.AND P3, PT, R7, UR4, !P0 ;  /* 0x0000000407007c0c */ /* 0x008fe2000c761270 */
[----:B------:R-:W-:Y:S02]  /*40ea0*/  IMAD R24, R29, 0x2, R23 ;  /* 0x000000021d187824 */ /* 0x000fe400078e0217 */
[----:B------:R-:W3:Y:S01]  /*40eb0*/  LDL.LU R7, [R1+0x103c] ;  /* 0x00103c0001077983 */ /* 0x000ee20000300800 */
[CC--:B------:R-:W-:Y:S01]  /*40ec0*/  LEA R22, P4, R23.reuse, R3.reuse, 0x1 ;  /* 0x0000000317167211 */ /* 0x0c0fe200078808ff */
[----:B------:R-:W4:Y:S02]  /*40ed0*/  LDCU UR4, c[0x0][0x39c] ;  /* 0x00007380ff0477ac */ /* 0x000f240008000800 */
[----:B------:R-:W3:Y:S01]  /*40ee0*/  LDL.LU R28, [R1+0x40] ;  /* 0x00004000011c7983 */ /* 0x000ee20000300800 */
[----:B------:R-:W-:Y:S02]  /*40ef0*/  LEA.HI.X.SX32 R23, R23, R2, 0x1, P4 ;  /* 0x0000000217177211 */ /* 0x000fe400020f0eff */
[----:B0-----:R-:W-:-:S04]  /*40f00*/  LEA R20, P4, R24, R3, 0x1 ;  /* 0x0000000318147211 */ /* 0x001fc800078808ff */
[----:B------:R-:W-:Y:S02]  /*40f10*/  LEA.HI.X.SX32 R21, R24, R2, 0x1, P4 ;  /* 0x0000000218157211 */ /* 0x000fe400020f0eff */
[----:B--2---:R-:W-:Y:S01]  /*40f20*/  ISETP.LT.AND P4, PT, R6, UR6, !P0 ;  /* 0x0000000606007c0c */ /* 0x004fe2000c781270 */
[----:B------:R-:W0:Y:S01]  /*40f30*/  LDCU UR6, c[0x0][0x39c] ;  /* 0x00007380ff0677ac */ /* 0x000e220008000800 */
[----:B------:R-:W0:Y:S01]  /*40f40*/  LDL.LU R6, [R1+0x1040] ;  /* 0x0010400001067983 */ /* 0x000e220000300800 */
[----:B-----5:R-:W-:Y:S01]  /*40f50*/  ISETP.LT.AND P5, PT, R14, UR5, !P0 ;  /* 0x000000050e007c0c */ /* 0x020fe2000c7a1270 */
[----:B------:R-:W2:Y:S01]  /*40f60*/  LDCU UR5, c[0x0][0x39c] ;  /* 0x00007380ff0577ac */ /* 0x000ea20008000800 */
[----:B------:R-:W-:-:S05]  /*40f70*/  PRMT R25, R11, 0x7632, R25 ;  /* 0x000076320b197816 */ /* 0x000fca0000000019 */
[----:B------:R5:W-:Y:S02]  /*40f80*/  @P2 STG.E.U16 desc[UR12][R22.64], R25 ;  /* 0x0000001916002986 */ /* 0x000be4000c10150c */
[----:B-----5:R-:W-:Y:S01]  /*40f90*/  PRMT R22, R10, 0x7632, R22 ;  /* 0x000076320a167816 */ /* 0x020fe20000000016 */
[----:B------:R-:W-:Y:S01]  /*40fa0*/  IMAD R23, R29, 0x2, R24 ;  /* 0x000000021d177824 */ /* 0x000fe200078e0218 */
[----:B--2---:R-:W-:Y:S01]  /*40fb0*/  ISETP.LT.AND P2, PT, R9, UR5, !P0 ;  /* 0x0000000509007c0c */ /* 0x004fe2000c741270 */
[----:B------:R-:W3:Y:S01]  /*40fc0*/  LDCU UR5, c[0x0][0x39c] ;  /* 0x00007380ff0577ac */ /* 0x000ee20008000800 */
[----:B------:R-:W-:Y:S01]  /*40fd0*/  PRMT R27, R8, 0x7632, R27 ;  /* 0x00007632081b7816 */ /* 0x000fe2000000001b */
[----:B------:R2:W-:Y:S01]  /*40fe0*/  @P5 STG.E.U16 desc[UR12][R20.64], R22 ;  /* 0x0000001614005986 */ /* 0x0005e2000c10150c */
[----:B------:R-:W-:-:S03]  /*40ff0*/  PRMT R26, R5, 0x7632, R26 ;  /* 0x00007632051a7816 */ /* 0x000fc6000000001a */
[----:B------:R-:W5:Y:S04]  /*41000*/  LDL.LU R9, [R1+0x44] ;  /* 0x0000440001097983 */ /* 0x000f680000300800 */
[----:B------:R-:W5:Y:S01]  /*41010*/  LDL.LU R5, [R1+0x1044] ;  /* 0x0010440001057983 */ /* 0x000f620000300800 */
[-C--:B--2---:R-:W-:Y:S01]  /*41020*/  LEA R22, P5, R23, R3.reuse, 0x1 ;  /* 0x0000000317167211 */ /* 0x084fe200078a08ff */
[----:B------:R-:W-:Y:S02]  /*41030*/  IMAD R20, R29, 0x2, R23 ;  /* 0x000000021d147824 */ /* 0x000fe400078e0217 */
[----:B------:R-:W2:Y:S01]  /*41040*/  LDL.LU R15, [R1+0x48] ;  /* 0x00004800010f7983 */ /* 0x000ea20000300800 */
[----:B------:R-:W-:Y:S02]  /*41050*/  LEA.HI.X.SX32 R23, R23, R2, 0x1, P5 ;  /* 0x0000000217177211 */ /* 0x000fe400028f0eff */
[----:B------:R-:W-:-:S04]  /*41060*/  LEA R24, P5, R20, R3, 0x1 ;  /* 0x0000000314187211 */ /* 0x000fc800078a08ff */
[----:B------:R-:W-:Y:S01]  /*41070*/  LEA.HI.X.SX32 R25, R20, R2, 0x1, P5 ;  /* 0x0000000214197211 */ /* 0x000fe200028f0eff */
[----:B------:R1:W-:Y:S01]  /*41080*/  @P6 STG.E.U16 desc[UR12][R22.64], R27 ;  /* 0x0000001b16006986 */ /* 0x0003e2000c10150c */
[----:B----4-:R-:W-:Y:S01]  /*41090*/  ISETP.LT.AND P5, PT, R4, UR4, !P0 ;  /* 0x0000000404007c0c */ /* 0x010fe2000c7a1270 */
[----:B------:R-:W-:Y:S01]  /*410a0*/  IMAD R21, R29, 0x2, R20 ;  /* 0x000000021d157824 */ /* 0x000fe200078e0214 */
[----:B------:R-:W4:Y:S01]  /*410b0*/  LDCU UR4, c[0x0][0x39c] ;  /* 0x00007380ff0477ac */ /* 0x000f220008000800 */
[----:B------:R0:W-:Y:S01]  /*410c0*/  @P3 STG.E.U16 desc[UR12][R24.64], R26 ;  /* 0x0000001a18003986 */ /* 0x0001e2000c10150c */
[----:B---3--:R-:W-:-:S03]  /*410d0*/  ISETP.LT.AND P3, PT, R7, UR5, !P0 ;  /* 0x0000000507007c0c */ /* 0x008fc6000c761270 */
[----:B------:R-:W3:Y:S01]  /*410e0*/  LDL.LU R4, [R1+0x4c] ;  /* 0x00004c0001047983 */ /* 0x000ee20000300800 */
[----:B------:R-:W-:Y:S01]  /*410f0*/  LEA R20, P6, R21, R3, 0x1 ;  /* 0x0000000315147211 */ /* 0x000fe200078c08ff */
[----:B------:R-:W0:Y:S02]  /*41100*/  LDCU UR5, c[0x0][0x39c] ;  /* 0x00007380ff0577ac */ /* 0x000e240008000800 */
[----:B------:R-:W3:Y:S01]  /*41110*/  LDL.LU R7, [R1+0x1048] ;  /* 0x0010480001077983 */ /* 0x000ee20000300800 */
[----:B-1----:R-:W-:Y:S01]  /*41120*/  IMAD R22, R29, 0x2, R21 ;  /* 0x000000021d167824 */ /* 0x002fe200078e0215 */
[----:B------:R-:W-:Y:S02]  /*41130*/  LEA.HI.X.SX32 R21, R21, R2, 0x1, P6 ;  /* 0x0000000215157211 */ /* 0x000fe400030f0eff */
[----:B------:R-:W3:Y:S04]  /*41140*/  LDL.LU R11, [R1+0x50] ;  /* 0x00005000010b7983 */ /* 0x000ee80000300800 */
[----:B------:R-:W3:Y:S04]  /*41150*/  LDL.LU R10, [R1+0x54] ;  /* 0x00005400010a7983 */ /* 0x000ee80000300800 */
[----:B------:R1:W-:Y:S04]  /*41160*/  @P2 STG.E.U16 desc[UR12][R20.64], R28 ;  /* 0x0000001c14002986 */ /* 0x0003e8000c10150c */
[----:B------:R-:W3:Y:S01]  /*41170*/  LDL.LU R8, [R1+0x58] ;  /* 0x0000580001087983 */ /* 0x000ee20000300800 */
[----:B0-----:R-:W-:Y:S01]  /*41180*/  ISETP.LT.AND P2, PT, R6, UR6, !P0 ;  /* 0x0000000606007c0c */ /* 0x001fe2000c741270 */
[----:B------:R-:W-:-:S02]  /*41190*/  IMAD R23, R29, 0x2, R22 ;  /* 0x000000021d177824 */ /* 0x000fc400078e0216 */
[----:B------:R-:W3:Y:S01]  /*411a0*/  LDL.LU R6, [R1+0x104c] ;  /* 0x00104c0001067983 */ /* 0x000ee20000300800 */
[CC--:B------:R-:W-:Y:S01]  /*411b0*/  LEA R24, P6, R22.reuse, R3.reuse, 0x1 ;  /* 0x0000000316187211 */ /* 0x0c0fe200078c08ff */
[----:B------:R-:W0:Y:S03]  /*411c0*/  LDCU UR6, c[0x0][0x39c] ;  /* 0x00007380ff0677ac */ /* 0x000e260008000800 */
[----:B------:R-:W-:Y:S02]  /*411d0*/  LEA.HI.X.SX32 R25, R22, R2, 0x1, P6 ;  /* 0x0000000216197211 */ /* 0x000fe400030f0eff */
[----:B-1----:R-:W-:-:S04]  /*411e0*/  LEA R20, P6, R23, R3, 0x1 ;  /* 0x0000000317147211 */ /* 0x002fc800078c08ff */
[----:B------:R-:W-:Y:S01]  /*411f0*/  LEA.HI.X.SX32 R21, R23, R2, 0x1, P6 ;  /* 0x0000000217157211 */ /* 0x000fe200030f0eff */
[----:B------:R-:W-:Y:S01]  /*41200*/  IMAD R22, R29, 0x2, R23 ;  /* 0x000000021d167824 */ /* 0x000fe200078e0217 */
[----:B-----5:R1:W-:Y:S01]  /*41210*/  @P4 STG.E.U16 desc[UR12][R24.64], R9 ;  /* 0x0000000918004986 */ /* 0x0203e2000c10150c */
[----:B----4-:R-:W-:Y:S01]  /*41220*/  ISETP.LT.AND P4, PT, R5, UR4, !P0 ;  /* 0x0000000405007c0c */ /* 0x010fe2000c781270 */
[----:B------:R-:W4:Y:S02]  /*41230*/  LDCU UR4, c[0x0][0x39c] ;  /* 0x00007380ff0477ac */ /* 0x000f240008000800 */
[----:B------:R-:W5:Y:S04]  /*41240*/  LDL.LU R5, [R1+0x5c] ;  /* 0x00005c0001057983 */ /* 0x000f680000300800 */
[----:B--2---:R2:W-:Y:S04]  /*41250*/  @P5 STG.E.U16 desc[UR12][R20.64], R15 ;  /* 0x0000000f14005986 */ /* 0x0045e8000c10150c */
[----:B------:R-:W4:Y:S04]  /*41260*/  LDL.LU R14, [R1+0x1058] ;  /* 0x00105800010e7983 */ /* 0x000f280000300800 */
[----:B------:R-:W4:Y:S01]  /*41270*/  LDL.LU R13, [R1+0x1054] ;  /* 0x00105400010d7983 */ /* 0x000f220000300800 */
[----:B-1----:R-:W-:-:S02]  /*41280*/  LEA R24, P6, R22, R3, 0x1 ;  /* 0x0000000316187211 */ /* 0x002fc400078c08ff */
[----:B---3--:R-:W-:Y:S01]  /*41290*/  ISETP.LT.AND P5, PT, R7, UR5, !P0 ;  /* 0x0000000507007c0c */ /* 0x008fe2000c7a1270 */
[C---:B--2---:R-:W-:Y:S01]  /*412a0*/  IMAD R20, R29.reuse, 0x2, R22 ;  /* 0x000000021d147824 */ /* 0x044fe200078e0216 */
[----:B------:R-:W2:Y:S01]  /*412b0*/  LDL.LU R7, [R1+0x1050] ;  /* 0x0010500001077983 */ /* 0x000ea20000300800 */
[----:B------:R-:W-:Y:S01]  /*412c0*/  LEA.HI.X.SX32 R25, R22, R2, 0x1, P6 ;  /* 0x0000000216197211 */ /* 0x000fe200030f0eff */
[----:B------:R-:W1:Y:S04]  /*412d0*/  LDCU UR5, c[0x0][0x39c] ;  /* 0x00007380ff0577ac */ /* 0x000e680008000800 */
[----:B------:R3:W-:Y:S01]  /*412e0*/  @P3 STG.E.U16 desc[UR12][R24.64], R4 ;  /* 0x0000000418003986 */ /* 0x0007e2000c10150c */
[----:B0-----:R-:W-:Y:S01]  /*412f0*/  ISETP.LT.AND P3, PT, R6, UR6, !P0 ;  /* 0x0000000606007c0c */ /* 0x001fe2000c761270 */
[----:B------:R-:W-:-:S02]  /*41300*/  IMAD R21, R29, 0x2, R20 ;  /* 0x000000021d157824 */ /* 0x000fc400078e0214 */
[----:B------:R-:W4:Y:S01]  /*41310*/  LDL.LU R6, [R1+0x105c] ;  /* 0x00105c0001067983 */ /* 0x000f220000300800 */
[CC--:B------:R-:W-:Y:S01]  /*41320*/  LEA R22, P6, R20.reuse, R3.reuse, 0x1 ;  /* 0x0000000314167211 */ /* 0x0c0fe200078c08ff */
[----:B------:R-:W0:Y:S01]  /*41330*/  LDCU UR6, c[0x0][0x39c] ;  /* 0x00007380ff0677ac */ /* 0x000e220008000800 */
[----:B---3--:R-:W-:Y:S02]  /*41340*/  IMAD R24, R29, 0x2, R21 ;  /* 0x000000021d187824 */ /* 0x008fe400078e0215 */
[----:B------:R-:W-:Y:S02]  /*41350*/  LEA.HI.X.SX32 R23, R20, R2, 0x1, P6 ;  /* 0x0000000214177211 */ /* 0x000fe400030f0eff */
[----:B------:R-:W-:-:S03]  /*41360*/  LEA R20, P6, R21, R3, 0x1 ;  /* 0x0000000315147211 */ /* 0x000fc600078c08ff */
[----:B------:R3:W-:Y:S01]  /*41370*/  @P2 STG.E.U16 desc[UR12][R22.64], R11 ;  /* 0x0000000b16002986 */ /* 0x0007e2000c10150c */
[----:B------:R-:W-:Y:S02]  /*41380*/  LEA.HI.X.SX32 R21, R21, R2, 0x1, P6 ;  /* 0x0000000215157211 */ /* 0x000fe400030f0eff */
[----:B---3--:R-:W-:-:S04]  /*41390*/  LEA R22, P2, R24, R3, 0x1 ;  /* 0x0000000318167211 */ /* 0x008fc800078408ff */
[----:B------:R-:W-:Y:S01]  /*413a0*/  LEA.HI.X.SX32 R23, R24, R2, 0x1, P2 ;  /* 0x0000000218177211 */ /* 0x000fe200010f0eff */
[----:B------:R3:W-:Y:S04]  /*413b0*/  @P4 STG.E.U16 desc[UR12][R20.64], R10 ;  /* 0x0000000a14004986 */ /* 0x0007e8000c10150c */
[----:B------:R0:W-:Y:S01]  /*413c0*/  @P5 STG.E.U16 desc[UR12][R22.64], R8 ;  /* 0x0000000816005986 */ /* 0x0001e2000c10150c */
[----:B------:R-:W-:-:S05]  /*413d0*/  IMAD R25, R29, 0x2, R24 ;  /* 0x000000021d197824 */ /* 0x000fca00078e0218 */
[----:B---3--:R-:W-:-:S04]  /*413e0*/  LEA R20, P6, R25, R3, 0x1 ;  /* 0x0000000319147211 */ /* 0x008fc800078c08ff */
[----:B------:R-:W-:Y:S02]  /*413f0*/  LEA.HI.X.SX32 R21, R25, R2, 0x1, P6 ;  /* 0x0000000219157211 */ /* 0x000fe400030f0eff */
[----:B--2---:R-:W-:-:S03]  /*41400*/  ISETP.LT.AND P5, PT, R7, UR7, !P0 ;  /* 0x0000000707007c0c */ /* 0x004fc6000c7a1270 */
[----:B-----5:R2:W-:Y:S01]  /*41410*/  @P3 STG.E.U16 desc[UR12][R20.64], R5 ;  /* 0x0000000514003986 */ /* 0x0205e2000c10150c */
[----:B----4-:R-:W-:Y:S01]  /*41420*/  ISETP.LT.AND P2, PT, R14, UR4, !P0 ;  /* 0x000000040e007c0c */ /* 0x010fe2000c741270 */
[----:B------:R-:W3:Y:S02]  /*41430*/  LDCU UR4, c[0x0][0x39c] ;  /* 0x00007380ff0477ac */ /* 0x000ee40008000800 */
[----:B------:R-:W3:Y:S01]  /*41440*/  LDL.LU R7, [R1+0x1060] ;  /* 0x0010600001077983 */ /* 0x000ee20000300800 */
[----:B-1----:R-:W-:Y:S01]  /*41450*/  ISETP.LT.AND P4, PT, R13, UR5, !P0 ;  /* 0x000000050d007c0c */ /* 0x002fe2000c781270 */
[C---:B0-----:R-:W-:Y:S01]  /*41460*/  IMAD R23, R29.reuse, 0x2, R25 ;  /* 0x000000021d177824 */ /* 0x041fe200078e0219 */
[----:B------:R-:W-:Y:S01]  /*41470*/  PRMT R26, R28, 0x7632, R26 ;  /* 0x000076321c1a7816 */ /* 0x000fe2000000001a */
[----:B------:R-:W4:Y:S01]  /*41480*/  LDL.LU R14, [R1+0x1064] ;  /* 0x00106400010e7983 */ /* 0x000f220000300800 */
[----:B------:R-:W4:Y:S03]  /*41490*/  LDCU UR5, c[0x0][0x39c] ;  /* 0x00007380ff0577ac */ /* 0x000f260008000800 */
[----:B------:R-:W5:Y:S01]  /*414a0*/  LDL.LU R13, [R1+0x1068] ;  /* 0x00106800010d7983 */ /* 0x000f620000300800 */
[----:B------:R-:W-:Y:S01]  /*414b0*/  PRMT R27, R8, 0x7632, R27 ;  /* 0x00007632081b7816 */ /* 0x000fe2000000001b */
[----:B------:R-:W0:Y:S01]  /*414c0*/  LDCU UR7, c[0x0][0x39c] ;  /* 0x00007380ff0777ac */ /* 0x000e220008000800 */
[----:B------:R-:W-:Y:S01]  /*414d0*/  ISETP.LT.AND P3, PT, R6, UR6, !P0 ;  /* 0x0000000606007c0c */ /* 0x000fe2000c761270 */
[----:B--2---:R-:W-:Y:S01]  /*414e0*/  IMAD R21, R29, 0x2, R23 ;  /* 0x000000021d157824 */ /* 0x004fe200078e0217 */
[----:B------:R-:W2:Y:S01]  /*414f0*/  LDL.LU R6, [R1+0x106c] ;  /* 0x00106c0001067983 */ /* 0x000ea20000300800 */
[----:B------:R-:W-:Y:S01]  /*41500*/  LEA R22, P6, R23, R3, 0x1 ;  /* 0x0000000317167211 */ /* 0x000fe200078c08ff */
[----:B------:R-:W5:Y:S01]  /*41510*/  LDCU UR6, c[0x0][0x39c] ;  /* 0x00007380ff0677ac */ /* 0x000f620008000800 */
[----:B------:R-:W-:-:S02]  /*41520*/  IMAD R24, R29, 0x2, R21 ;  /* 0x000000021d187824 */ /* 0x000fc400078e0215 */
[-C--:B------:R-:W-:Y:S02]  /*41530*/  LEA.HI.X.SX32 R23, R23, R2.reuse, 0x1, P6 ;  /* 0x0000000217177211 */ /* 0x080fe400030f0eff */
[----:B------:R-:W-:Y:S02]  /*41540*/  LEA R20, P6, R21, R3, 0x1 ;  /* 0x0000000315147211 */ /* 0x000fe400078c08ff */
[----:B------:R-:W-:Y:S01]  /*41550*/  PRMT R25, R9, 0x7632, R25 ;  /* 0x0000763209197816 */ /* 0x000fe20000000019 */
[----:B------:R1:W-:Y:S01]  /*41560*/  @P2 STG.E.U16 desc[UR12][R22.64], R26 ;  /* 0x0000001a16002986 */ /* 0x0003e2000c10150c */
[----:B------:R-:W-:-:S03]  /*41570*/  LEA.HI.X.SX32 R21, R21, R2, 0x1, P6 ;  /* 0x0000000215157211 */ /* 0x000fc600030f0eff */
[----:B------:R-:W5:Y:S04]  /*41580*/  LDL.LU R9, [R1+0x1070] ;  /* 0x0010700001097983 */ /* 0x000f680000300800 */
[----:B------:R0:W-:Y:S01]  /*41590*/  @P4 STG.E.U16 desc[UR12][R20.64], R25 ;  /* 0x0000001914004986 */ /* 0x0001e2000c10150c */
[----:B-1----:R-:W-:-:S04]  /*415a0*/  LEA R22, P6, R24, R3, 0x1 ;  /* 0x0000000318167211 */ /* 0x002fc800078c08ff */
[----:B------:R-:W-:Y:S02]  /*415b0*/  LEA.HI.X.SX32 R23, R24, R2, 0x1, P6 ;  /* 0x0000000218177211 */ /* 0x000fe400030f0eff */
[----:B0-----:R-:W-:Y:S01]  /*415c0*/  PRMT R20, R15, 0x7632, R20 ;  /* 0x000076320f147816 */ /* 0x001fe20000000014 */
[----:B------:R-:W-:-:S04]  /*415d0*/  IMAD R21, R29, 0x2, R24 ;  /* 0x000000021d157824 */ /* 0x000fc800078e0218 */
[----:B------:R0:W-:Y:S01]  /*415e0*/  @P5 STG.E.U16 desc[UR12][R22.64], R20 ;  /* 0x0000001416005986 */ /* 0x0001e2000c10150c */
[----:B------:R-:W-:Y:S02]  /*415f0*/  PRMT R26, R4, 0x7632, R26 ;  /* 0x00007632041a7816 */ /* 0x000fe4000000001a */
[----:B0-----:R-:W-:Y:S01]  /*41600*/  LEA R20, P5, R21, R3, 0x1 ;  /* 0x0000000315147211 */ /* 0x001fe200078a08ff */
[----:B------:R-:W-:Y:S01]  /*41610*/  IMAD R23, R29, 0x2, R21 ;  /* 0x000000021d177824 */ /* 0x000fe200078e0215 */
[----:B---3--:R-:W-:Y:S01]  /*41620*/  ISETP.LT.AND P2, PT, R7, UR4, !P0 ;  /* 0x0000000407007c0c */ /* 0x008fe2000c741270 */
[----:B------:R-:W2:Y:S01]  /*41630*/  LDCU UR4, c[0x0][0x39c] ;  /* 0x00007380ff0477ac */ /* 0x000ea20008000800 */
[----:B------:R-:W-:Y:S01]  /*41640*/  LEA.HI.X.SX32 R21, R21, R2, 0x1, P5 ;  /* 0x0000000215157211 */ /* 0x000fe200028f0eff */
[----:B------:R-:W3:Y:S04]  /*41650*/  LDL.LU R7, [R1+0x1074] ;  /* 0x0010740001077983 */ /* 0x000ee80000300800 */
[----:B------:R0:W-:Y:S04]  /*41660*/  @P3 STG.E.U16 desc[UR12][R20.64], R26 ;  /* 0x0000001a14003986 */ /* 0x0001e8000c10150c */
[----:B------:R-:W3:Y:S01]  /*41670*/  LDL.LU R4, [R1+0x1078] ;  /* 0x0010780001047983 */ /* 0x000ee20000300800 */
[----:B--2---:R-:W-:-:S02]  /*41680*/  ISETP.LT.AND P3, PT, R6, UR4, !P0 ;  /* 0x0000000406007c0c */ /* 0x004fc4000c761270 */
[----:B----4-:R-:W-:Y:S01]  /*41690*/  ISETP.LT.AND P4, PT, R14, UR5, !P0 ;  /* 0x000000050e007c0c */ /* 0x010fe2000c781270 */
[----:B------:R-:W2:Y:S01]  /*416a0*/  LDL.LU R6, [R1+0x107c] ;  /* 0x00107c0001067983 */ /* 0x000ea20000300800 */
[----:B------:R-:W1:Y:S01]  /*416b0*/  LDCU UR5, c[0x0][0x39c] ;  /* 0x00007380ff0577ac */ /* 0x000e620008000800 */
[-C--:B------:R-:W-:Y:S01]  /*416c0*/  LEA R22, P5, R23, R3.reuse, 0x1 ;  /* 0x0000000317167211 */ /* 0x080fe200078a08ff */
[----:B------:R-:W-:Y:S01]  /*416d0*/  IMAD R24, R29, 0x2, R23 ;  /* 0x000000021d187824 */ /* 0x000fe200078e0217 */
[----:B------:R-:W-:Y:S01]  /*416e0*/  PRMT R25, R11, 0x7632, R25 ;  /* 0x000076320b197816 */ /* 0x000fe20000000019 */
[----:B------:R-:W4:Y:S01]  /*416f0*/  LDCU UR4, c[0x0][0x39c] ;  /* 0x00007380ff0477ac */ /* 0x000f220008000800 */
[-C--:B------:R-:W-:Y:S01]  /*41700*/  LEA.HI.X.SX32 R23, R23, R2.reuse, 0x1, P5 ;  /* 0x0000000217177211 */ /* 0x080fe200028f0eff */
[----:B------:R-:W2:Y:S01]  /*41710*/  LDL.LU R28, [R1+0x60] ;  /* 0x00006000011c7983 */ /* 0x000ea20000300800 */
[C---:B0-----:R-:W-:Y:S02]  /*41720*/  LEA R20, P5, R24.reuse, R3, 0x1 ;  /* 0x0000000318147211 */ /* 0x041fe400078a08ff */
[----:B-----5:R-:W-:Y:S01]  /*41730*/  ISETP.LT.AND P6, PT, R13, UR6, !P0 ;  /* 0x000000060d007c0c */ /* 0x020fe2000c7c1270 */
[----:B------:R-:W3:Y:S01]  /*41740*/  LDCU UR6, c[0x0][0x39c] ;  /* 0x00007380ff0677ac */ /* 0x000ee20008000800 */
[----:B------:R0:W-:Y:S01]  /*41750*/  @P2 STG.E.U16 desc[UR12][R22.64], R25 ;  /* 0x0000001916002986 */ /* 0x0001e2000c10150c */
[----:B------:R-:W-:-:S02]  /*41760*/  LEA.HI.X.SX32 R21, R24, R2, 0x1, P5 ;  /* 0x0000000218157211 */ /* 0x000fc400028f0eff */
[----:B-1----:R-:W-:Y:S01]  /*41770*/  ISETP.LT.AND P2, PT, R9, UR5, !P0 ;  /* 0x0000000509007c0c */ /* 0x002fe2000c741270 */
[----:B------:R-:W2:Y:S01]  /*41780*/  LDCU UR5, c[0x0][0x39c] ;  /* 0x00007380ff0577ac */ /* 0x000ea20008000800 */
[----:B0-----:R-:W-:Y:S01]  /*41790*/  PRMT R22, R10, 0x7632, R22 ;  /* 0x000076320a167816 */ /* 0x001fe20000000016 */
[----:B------:R-:W-:-:S04]  /*417a0*/  IMAD R23, R29, 0x2, R24 ;  /* 0x000000021d177824 */ /* 0x000fc800078e0218 */
[----:B------:R0:W-:Y:S01]  /*417b0*/  @P4 STG.E.U16 desc[UR12][R20.64], R22 ;  /* 0x0000001614004986 */ /* 0x0001e2000c10150c */
[----:B------:R-:W-:Y:S02]  /*417c0*/  PRMT R26, R5, 0x7632, R26 ;  /* 0x00007632051a7816 */ /* 0x000fe4000000001a */
[----:B0-----:R-:W-:Y:S01]  /*417d0*/  LEA R22, P4, R23, R3, 0x1 ;  /* 0x0000000317167211 */ /* 0x001fe200078808ff */
[----:B------:R-:W-:-:S03]  /*417e0*/  IMAD R20, R29, 0x2, R23 ;  /* 0x000000021d147824 */ /* 0x000fc600078e0217 */
[----:B------:R-:W-:Y:S02]  /*417f0*/  LEA.HI.X.SX32 R23, R23, R2, 0x1, P4 ;  /* 0x0000000217177211 */ /* 0x000fe400020f0eff */
[----:B------:R-:W-:-:S04]  /*41800*/  LEA R24, P4, R20, R3, 0x1 ;  /* 0x0000000314187211 */ /* 0x000fc800078808ff */
[----:B------:R-:W-:Y:S01]  /*41810*/  LEA.HI.X.SX32 R25, R20, R2, 0x1, P4 ;  /* 0x0000000214197211 */ /* 0x000fe200020f0eff */
[----:B------:R0:W-:Y:S04]  /*41820*/  @P6 STG.E.U16 desc[UR12][R22.64], R27 ;  /* 0x0000001b16006986 */ /* 0x0001e8000c10150c */
[----:B------:R1:W-:Y:S01]  /*41830*/  @P3 STG.E.U16 desc[UR12][R24.64], R26 ;  /* 0x0000001a18003986 */ /* 0x0003e2000c10150c */
[----:B---3--:R-:W-:Y:S01]  /*41840*/  ISETP.LT.AND P5, PT, R7, UR6, !P0 ;  /* 0x0000000607007c0c */ /* 0x008fe2000c7a1270 */
[C---:B------:R-:W-:Y:S02]  /*41850*/  IMAD R21, R29.reuse, 0x2, R20 ;  /* 0x000000021d157824 */ /* 0x040fe400078e0214 */
[----:B------:R-:W3:Y:S01]  /*41860*/  LDL.LU R7, [R1+0x1080] ;  /* 0x0010800001077983 */ /* 0x000ee20000300800 */
[----:B------:R-:W3:Y:S03]  /*41870*/  LDCU UR6, c[0x0][0x39c] ;  /* 0x00007380ff0677ac */ /* 0x000ee60008000800 */
[----:B------:R-:W5:Y:S01]  /*41880*/  LDL.LU R9, [R1+0x64] ;  /* 0x0000640001097983 */ /* 0x000f620000300800 */
[----:B----4-:R-:W-:Y:S01]  /*41890*/  ISETP.LT.AND P4, PT, R4, UR4, !P0 ;  /* 0x0000000404007c0c */ /* 0x010fe2000c781270 */
[----:B------:R-:W4:Y:S02]  /*418a0*/  LDCU UR4, c[0x0][0x39c] ;  /* 0x00007380ff0477ac */ /* 0x000f240008000800 */
[----:B------:R-:W4:Y:S04]  /*418b0*/  LDL.LU R5, [R1+0x1084] ;  /* 0x0010840001057983 */ /* 0x000f280000300800 */
[----:B------:R-:W4:Y:S04]  /*418c0*/  LDL.LU R15, [R1+0x68] ;  /* 0x00006800010f7983 */ /* 0x000f280000300800 */
[----:B------:R-:W4:Y:S01]  /*418d0*/  LDL.LU R4, [R1+0x6c] ;  /* 0x00006c0001047983 */ /* 0x000f220000300800 */
[----:B--2---:R-:W-:Y:S01]  /*418e0*/  ISETP.LT.AND P3, PT, R6, UR5, !P0 ;  /* 0x0000000506007c0c */ /* 0x004fe2000c761270 */
[----:B0-----:R-:W-:-:S02]  /*418f0*/  IMAD R22, R29, 0x2, R21 ;  /* 0x000000021d167824 */ /* 0x001fc400078e0215 */
[----:B------:R-:W2:Y:S01]  /*41900*/  LDL.LU R6, [R1+0x1088] ;  /* 0x0010880001067983 */ /* 0x000ea20000300800 */
[-C--:B------:R-:W-:Y:S01]  /*41910*/  LEA R20, P6, R21, R3.reuse, 0x1 ;  /* 0x0000000315147211 */ /* 0x080fe200078c08ff */
[----:B------:R-:W2:Y:S01]  /*41920*/  LDCU UR5, c[0x0][0x39c] ;  /* 0x00007380ff0577ac */ /* 0x000ea20008000800 */
[----:B------:R-:W-:Y:S01]  /*41930*/  IMAD R23, R29, 0x2, R22 ;  /* 0x000000021d177824 */ /* 0x000fe200078e0216 */
[----:B------:R-:W2:Y:S01]  /*41940*/  LDL.LU R11, [R1+0x70] ;  /* 0x00007000010b7983 */ /* 0x000ea20000300800 */
[-C--:B------:R-:W-:Y:S02]  /*41950*/  LEA.HI.X.SX32 R21, R21, R2.reuse, 0x1, P6 ;  /* 0x0000000215157211 */ /* 0x080fe400030f0eff */
[CC--:B-1----:R-:W-:Y:S01]  /*41960*/  LEA R24, P6, R22.reuse, R3.reuse, 0x1 ;  /* 0x0000000316187211 */ /* 0x0c2fe200078c08ff */
[----:B------:R-:W2:Y:S03]  /*41970*/  LDL.LU R10, [R1+0x74] ;  /* 0x00007400010a7983 */ /* 0x000ea60000300800 */
[----:B------:R-:W-:Y:S01]  /*41980*/  LEA.HI.X.SX32 R25, R22, R2, 0x1, P6 ;  /* 0x0000000216197211 */ /* 0x000fe200030f0eff */
[----:B------:R0:W-:Y:S04]  /*41990*/  @P2 STG.E.U16 desc[UR12][R20.64], R28 ;  /* 0x0000001c14002986 */ /* 0x0001e8000c10150c */
[----:B------:R-:W2:Y:S01]  /*419a0*/  LDL.LU R8, [R1+0x78] ;  /* 0x0000780001087983 */ /* 0x000ea20000300800 */
[----:B0-----:R-:W-:-:S04]  /*419b0*/  LEA R20, P6, R23, R3, 0x1 ;  /* 0x0000000317147211 */ /* 0x001fc800078c08ff */
[----:B------:R-:W-:Y:S02]  /*419c0*/  LEA.HI.X.SX32 R21, R23, R2, 0x1, P6 ;  /* 0x0000000217157211 */ /* 0x000fe400030f0eff */
[----:B---3--:R-:W-:Y:S01]  /*419d0*/  ISETP.LT.AND P2, PT, R7, UR6, !P0 ;  /* 0x0000000607007c0c */ /* 0x008fe2000c741270 */
[----:B------:R-:W-:Y:S01]  /*419e0*/  IMAD R22, R29, 0x2, R23 ;  /* 0x000000021d167824 */ /* 0x000fe200078e0217 */
[----:B------:R-:W3:Y:S01]  /*419f0*/  LDL.LU R7, [R1+0x108c] ;  /* 0x00108c0001077983 */ /* 0x000ee20000300800 */
[----:B------:R-:W3:Y:S03]  /*41a00*/  LDCU UR6, c[0x0][0x39c] ;  /* 0x00007380ff0677ac */ /* 0x000ee60008000800 */
[----:B-----5:R-:W-:Y:S01]  /*41a10*/  @P5 STG.E.U16 desc[UR12][R24.64], R9 ;  /* 0x0000000918005986 */ /* 0x020fe2000c10150c */
[----:B----4-:R-:W-:Y:S01]  /*41a20*/  ISETP.LT.AND P5, PT, R5, UR4, !P0 ;  /* 0x0000000405007c0c */ /* 0x010fe2000c7a1270 */
[----:B------:R-:W0:Y:S02]  /*41a30*/  LDCU UR4, c[0x0][0x39c] ;  /* 0x00007380ff0477ac */ /* 0x000e240008000800 */
[----:B------:R-:W4:Y:S04]  /*41a40*/  LDL.LU R5, [R1+0x7c] ;  /* 0x00007c0001057983 */ /* 0x000f280000300800 */
[----:B------:R1:W-:Y:S04]  /*41a50*/  @P4 STG.E.U16 desc[UR12][R20.64], R15 ;  /* 0x0000000f14004986 */ /* 0x0003e8000c10150c */
[----:B------:R-:W0:Y:S04]  /*41a60*/  LDL.LU R14, [R1+0x1098] ;  /* 0x00109800010e7983 */ /* 0x000e280000300800 */
[----:B------:R-:W5:Y:S01]  /*41a70*/  LDL.LU R13, [R1+0x1094] ;  /* 0x00109400010d7983 */ /* 0x000f620000300800 */
[----:B--2---:R-:W-:Y:S01]  /*41a80*/  ISETP.LT.AND P4, PT, R6, UR5, !P0 ;  /* 0x0000000506007c0c */ /* 0x004fe2000c781270 */
[----:B-1----:R-:W-:-:S02]  /*41a90*/  IMAD R20, R29, 0x2, R22 ;  /* 0x000000021d147824 */ /* 0x002fc400078e0216 */
[----:B------:R-:W2:Y:S01]  /*41aa0*/  LDL.LU R6, [R1+0x1090] ;  /* 0x0010900001067983 */ /* 0x000ea20000300800 */
[CC--:B------:R-:W-:Y:S01]  /*41ab0*/  LEA R24, P6, R22.reuse, R3.reuse, 0x1 ;  /* 0x0000000316187211 */ /* 0x0c0fe200078c08ff */
[----:B------:R-:W5:Y:S01]  /*41ac0*/  LDCU UR5, c[0x0][0x39c] ;  /* 0x00007380ff0577ac */ /* 0x000f620008000800 */
[----:B------:R-:W-:Y:S02]  /*41ad0*/  IMAD R21, R29, 0x2, R20 ;  /* 0x000000021d157824 */ /* 0x000fe400078e0214 */
[----:B------:R-:W-:Y:S02]  /*41ae0*/  LEA.HI.X.SX32 R25, R22, R2, 0x1, P6 ;  /* 0x0000000216197211 */ /* 0x000fe400030f0eff */
[----:B------:R-:W-:-:S03]  /*41af0*/  LEA R22, P6, R20, R3, 0x1 ;  /* 0x0000000314167211 */ /* 0x000fc600078c08ff */
[----:B------:R1:W-:Y:S01]  /*41b00*/  @P3 STG.E.U16 desc[UR12][R24.64], R4 ;  /* 0x0000000418003986 */ /* 0x0003e2000c10150c */
[----:B------:R-:W-:Y:S02]  /*41b10*/  LEA.HI.X.SX32 R23, R20, R2, 0x1, P6 ;  /* 0x0000000214177211 */ /* 0x000fe400030f0eff */
[----:B------:R-:W-:-:S03]  /*41b20*/  LEA R20, P6, R21, R3, 0x1 ;  /* 0x0000000315147211 */ /* 0x000fc600078c08ff */
[----:B------:R1:W-:Y:S02]  /*41b30*/  @P2 STG.E.U16 desc[UR12][R22.64], R11 ;  /* 0x0000000b16002986 */ /* 0x0003e4000c10150c */
[----:B-1----:R-:W-:Y:S01]  /*41b40*/  IMAD R24, R29, 0x2, R21 ;  /* 0x000000021d187824 */ /* 0x002fe200078e0215 */
[----:B------:R-:W-:-:S04]  /*41b50*/  LEA.HI.X.SX32 R21, R21, R2, 0x1, P6 ;  /* 0x0000000215157211 */ /* 0x000fc800030f0eff */
[----:B------:R-:W-:-:S04]  /*41b60*/  LEA R22, P2, R24, R3, 0x1 ;  /* 0x0000000318167211 */ /* 0x000fc800078408ff */
[----:B------:R-:W-:Y:S01]  /*41b70*/  LEA.HI.X.SX32 R23, R24, R2, 0x1, P2 ;  /* 0x0000000218177211 */ /* 0x000fe200010f0eff */
[----:B------:R1:W-:Y:S04]  /*41b80*/  @P5 STG.E.U16 desc[UR12][R20.64], R10 ;  /* 0x0000000a14005986 */ /* 0x0003e8000c10150c */
[----:B------:R0:W-:Y:S01]  /*41b90*/  @P4 STG.E.U16 desc[UR12][R22.64], R8 ;  /* 0x0000000816004986 */ /* 0x0001e2000c10150c */
[----:B---3--:R-:W-:Y:S01]  /*41ba0*/  ISETP.LT.AND P3, PT, R7, UR6, !P0 ;  /* 0x0000000607007c0c */ /* 0x008fe2000c761270 */
[----:B------:R-:W-:Y:S02]  /*41bb0*/  IMAD R25, R29, 0x2, R24 ;  /* 0x000000021d197824 */ /* 0x000fe400078e0218 */
[----:B------:R-:W3:Y:S01]  /*41bc0*/  LDL.LU R7, [R1+0x109c] ;  /* 0x00109c0001077983 */ /* 0x000ee20000300800 */
[----:B------:R-:W3:Y:S01]  /*41bd0*/  LDCU UR6, c[0x0][0x39c] ;  /* 0x00007380ff0677ac */ /* 0x000ee20008000800 */
[----:B--2---:R-:W-:-:S02]  /*41be0*/  ISETP.LT.AND P4, PT, R6, UR7, !P0 ;  /* 0x0000000706007c0c */ /* 0x004fc4000c781270 */
[----:B0-----:R-:W-:Y:S01]  /*41bf0*/  ISETP.LT.AND P2, PT, R14, UR4, !P0 ;  /* 0x000000040e007c0c */ /* 0x001fe2000c741270 */
[----:B------:R-:W2:Y:S01]  /*41c00*/  LDL.LU R6, [R1+0x10a0] ;  /* 0x0010a00001067983 */ /* 0x000ea20000300800 */
[----:B-----5:R-:W-:Y:S01]  /*41c10*/  ISETP.LT.AND P5, PT, R13, UR5, !P0 ;  /* 0x000000050d007c0c */ /* 0x020fe2000c7a1270 */
[----:B------:R-:W2:Y:S02]  /*41c20*/  LDCU UR4, c[0x0][0x39c] ;  /* 0x00007380ff0477ac */ /* 0x000ea40008000800 */
[----:B------:R-:W5:Y:S01]  /*41c30*/  LDL.LU R14, [R1+0x10a4] ;  /* 0x0010a400010e7983 */ /* 0x000f620000300800 */
[-C--:B-1----:R-:W-:Y:S01]  /*41c40*/  LEA R20, P6, R25, R3.reuse, 0x1 ;  /* 0x0000000319147211 */ /* 0x082fe200078c08ff */
[----:B------:R-:W-:Y:S01]  /*41c50*/  IMAD R23, R29, 0x2, R25 ;  /* 0x000000021d177824 */ /* 0x000fe200078e0219 */
[----:B------:R-:W-:Y:S01]  /*41c60*/  PRMT R26, R28, 0x7632, R26 ;  /* 0x000076321c1a7816 */ /* 0x000fe2000000001a */
[----:B------:R-:W5:Y:S01]  /*41c70*/  LDL.LU R13, [R1+0x10a8] ;  /* 0x0010a800010d7983 */ /* 0x000f620000300800 */
[----:B------:R-:W-:Y:S01]  /*41c80*/  LEA.HI.X.SX32 R21, R25, R2, 0x1, P6 ;  /* 0x0000000219157211 */ /* 0x000fe200030f0eff */
[----:B------:R-:W0:Y:S01]  /*41c90*/  LDCU UR5, c[0x0][0x39c] ;  /* 0x00007380ff0577ac */ /* 0x000e220008000800 */
[----:B------:R-:W-:-:S03]  /*41ca0*/  LEA R22, P6, R23, R3, 0x1 ;  /* 0x0000000317167211 */ /* 0x000fc600078c08ff */
[----:B----4-:R1:W-:Y:S01]  /*41cb0*/  @P3 STG.E.U16 desc[UR12][R20.64], R5 ;  /* 0x0000000514003986 */ /* 0x0103e2000c10150c */
[----:B------:R-:W-:Y:S01]  /*41cc0*/  PRMT R25, R9, 0x7632, R25 ;  /* 0x0000763209197816 */ /* 0x000fe20000000019 */
[----:B------:R-:W4:Y:S01]  /*41cd0*/  LDCU UR7, c[0x0][0x39c] ;  /* 0x00007380ff0777ac */ /* 0x000f220008000800 */
[----:B-1----:R-:W-:Y:S01]  /*41ce0*/  IMAD R21, R29, 0x2, R23 ;  /* 0x000000021d157824 */ /* 0x002fe200078e0217 */
[----:B------:R-:W-:-:S05]  /*41cf0*/  LEA.HI.X.SX32 R23, R23, R2, 0x1, P6 ;  /* 0x0000000217177211 */ /* 0x000fca00030f0eff */
[----:B------:R1:W-:Y:S01]  /*41d00*/  @P2 STG.E.U16 desc[UR12][R22.64], R26 ;  /* 0x0000001a16002986 */ /* 0x0003e2000c10150c */
[----:B---3--:R-:W-:Y:S01]  /*41d10*/  ISETP.LT.AND P3, PT, R7, UR6, !P0 ;  /* 0x0000000607007c0c */ /* 0x008fe2000c761270 */
[----:B------:R-:W5:Y:S02]  /*41d20*/  LDCU UR6, c[0x0][0x39c] ;  /* 0x00007380ff0677ac */ /* 0x000f640008000800 */
[----:B------:R-:W3:Y:S04]  /*41d30*/  LDL.LU R7, [R1+0x10ac] ;  /* 0x0010ac0001077983 */ /* 0x000ee80000300800 */
[----:B------:R-:W3:Y:S01]  /*41d40*/  LDL.LU R9, [R1+0x10b0] ;  /* 0x0010b00001097983 */ /* 0x000ee20000300800 */
[----:B--2---:R-:W-:Y:S01]  /*41d50*/  ISETP.LT.AND P2, PT, R6, UR4, !P0 ;  /* 0x0000000406007c0c */ /* 0x004fe2000c741270 */
[----:B------:R-:W-:-:S02]  /*41d60*/  IMAD R24, R29, 0x2, R21 ;  /* 0x000000021d187824 */ /* 0x000fc400078e0215 */
[----:B------:R-:W2:Y:S01]  /*41d70*/  LDL.LU R6, [R1+0x10b4] ;  /* 0x0010b40001067983 */ /* 0x000ea20000300800 */
[CC--:B------:R-:W-:Y:S01]  /*41d80*/  LEA R20, P6, R21.reuse, R3.reuse, 0x1 ;  /* 0x0000000315147211 */ /* 0x0c0fe200078c08ff */
[----:B------:R-:W3:Y:S03]  /*41d90*/  LDCU UR4, c[0x0][0x39c] ;  /* 0x00007380ff0477ac */ /* 0x000ee60008000800 */
[----:B------:R-:W-:Y:S02]  /*41da0*/  LEA.HI.X.SX32 R21, R21, R2, 0x1, P6 ;  /* 0x0000000215157211 */ /* 0x000fe400030f0eff */
[----:B-1----:R-:W-:-:S03]  /*41db0*/  LEA R22, P6, R24, R3, 0x1 ;  /* 0x0000000318167211 */ /* 0x002fc600078c08ff */
[----:B------:R1:W-:Y:S01]  /*41dc0*/  @P5 STG.E.U16 desc[UR12][R20.64], R25 ;  /* 0x0000001914005986 */ /* 0x0003e2000c10150c */
[----:B------:R-:W-:Y:S02]  /*41dd0*/  LEA.HI.X.SX32 R23, R24, R2, 0x1, P6 ;  /* 0x0000000218177211 */ /* 0x000fe400030f0eff */
[----:B-----5:R-:W-:Y:S01]  /*41de0*/  ISETP.LT.AND P6, PT, R13, UR6, !P0 ;  /* 0x000000060d007c0c */ /* 0x020fe2000c7c1270 */
[----:B------:R-:W2:Y:S01]  /*41df0*/  LDCU UR6, c[0x0][0x39c] ;  /* 0x00007380ff0677ac */ /* 0x000ea20008000800 */
[----:B-1----:R-:W-:Y:S01]  /*41e00*/  PRMT R20, R15, 0x7632, R20 ;  /* 0x000076320f147816 */ /* 0x002fe20000000014 */
[----:B------:R-:W-:-:S04]  /*41e10*/  IMAD R21, R29, 0x2, R24 ;  /* 0x000000021d157824 */ /* 0x000fc800078e0218 */
[----:B------:R1:W-:Y:S01]  /*41e20*/  @P4 STG.E.U16 desc[UR12][R22.64], R20 ;  /* 0x0000001416004986 */ /* 0x0003e2000c10150c */
[----:B------:R-:W-:-:S03]  /*41e30*/  PRMT R26, R4, 0x7632, R26 ;  /* 0x00007632041a7816 */ /* 0x000fc6000000001a */
[----:B------:R-:W5:Y:S01]  /*41e40*/  LDL.LU R4, [R1+0x10b8] ;  /* 0x0010b80001047983 */ /* 0x000f620000300800 */
[----:B-1----:R-:W-:Y:S01]  /*41e50*/  LEA R20, P4, R21, R3, 0x1 ;  /* 0x0000000315147211 */ /* 0x002fe200078808ff */
[----:B------:R-:W-:-:S03]  /*41e60*/  IMAD R23, R29, 0x2, R21 ;  /* 0x000000021d177824 */ /* 0x000fc600078e0215 */
[----:B------:R-:W-:Y:S01]  /*41e70*/  LEA.HI.X.SX32 R21, R21, R2, 0x1, P4 ;  /* 0x0000000215157211 */ /* 0x000fe200020f0eff */
[----:B------:R-:W-:Y:S01]  /*41e80*/  IMAD R24, R29, 0x2, R23 ;  /* 0x000000021d187824 */ /* 0x000fe200078e0217 */
[----:B------:R-:W-:-:S03]  /*41e90*/  LEA R22, P4, R23, R3, 0x1 ;  /* 0x0000000317167211 */ /* 0x000fc600078808ff */
[----:B------:R1:W-:Y:S01]  /*41ea0*/  @P3 STG.E.U16 desc[UR12][R20.64], R26 ;  /* 0x0000001a14003986 */ /* 0x0003e2000c10150c */
[-C--:B------:R-:W-:Y:S02]  /*41eb0*/  LEA.HI.X.SX32 R23, R23, R2.reuse, 0x1, P4 ;  /* 0x0000000217177211 */ /* 0x080fe400020f0eff */
[C---:B-1----:R-:W-:Y:S02]  /*41ec0*/  LEA R20, P3, R24.reuse, R3, 0x1 ;  /* 0x0000000318147211 */ /* 0x042fe400078608ff */
[----:B---3--:R-:W-:Y:S01]  /*41ed0*/  ISETP.LT.AND P4, PT, R7, UR4, !P0 ;  /* 0x0000000407007c0c */ /* 0x008fe2000c781270 */
[----:B------:R-:W5:Y:S01]  /*41ee0*/  LDCU UR4, c[0x0][0x39c] ;  /* 0x00007380ff0477ac */ /* 0x000f620008000800 */
[----:B------:R-:W3:Y:S01]  /*41ef0*/  LDL.LU R7, [R1+0x10bc] ;  /* 0x0010bc0001077983 */ /* 0x000ee20000300800 */
[----:B------:R-:W-:-:S03]  /*41f00*/  LEA.HI.X.SX32 R21, R24, R2, 0x1, P3 ;  /* 0x0000000218157211 */ /* 0x000fc600018f0eff */
[----:B------:R-:W3:Y:S01]  /*41f10*/  LDL.LU R28, [R1+0x80] ;  /* 0x00008000011c7983 */ /* 0x000ee20000300800 */
[----:B--2---:R-:W-:Y:S01]  /*41f20*/  ISETP.LT.AND P3, PT, R6, UR6, !P0 ;  /* 0x0000000606007c0c */ /* 0x004fe2000c761270 */
[----:B------:R-:W1:Y:S02]  /*41f30*/  LDCU UR6, c[0x0][0x39c] ;  /* 0x00007380ff0677ac */ /* 0x000e640008000800 */
[----:B------:R-:W1:Y:S01]  /*41f40*/  LDL.LU R6, [R1+0x10c0] ;  /* 0x0010c00001067983 */ /* 0x000e620000300800 */
[----:B0-----:R-:W-:Y:S01]  /*41f50*/  ISETP.LT.AND P5, PT, R14, UR5, !P0 ;  /* 0x000000050e007c0c */ /* 0x001fe2000c7a1270 */
[----:B------:R-:W0:Y:S01]  /*41f60*/  LDCU UR5, c[0x0][0x39c] ;  /* 0x00007380ff0577ac */ /* 0x000e220008000800 */
[----:B------:R-:W-:Y:S01]  /*41f70*/  PRMT R25, R11, 0x7632, R25 ;  /* 0x000076320b197816 */ /* 0x000fe20000000019 */
[----:B------:R-:W2:Y:S04]  /*41f80*/  LDL.LU R15, [R1+0x84] ;  /* 0x00008400010f7983 */ /* 0x000ea80000300800 */
[----:B------:R0:W-:Y:S01]  /*41f90*/  @P2 STG.E.U16 desc[UR12][R22.64], R25 ;  /* 0x0000001916002986 */ /* 0x0001e2000c10150c */
[----:B------:R-:W-:-:S02]  /*41fa0*/  PRMT R27, R8, 0x7632, R27 ;  /* 0x00007632081b7816 */ /* 0x000fc4000000001b */
[----:B0-----:R-:W-:Y:S01]  /*41fb0*/  PRMT R22, R10, 0x7632, R22 ;  /* 0x000076320a167816 */ /* 0x001fe20000000016 */
[----:B------:R-:W-:-:S04]  /*41fc0*/  IMAD R23, R29, 0x2, R24 ;  /* 0x000000021d177824 */ /* 0x000fc800078e0218 */
[----:B------:R0:W-:Y:S01]  /*41fd0*/  @P5 STG.E.U16 desc[UR12][R20.64], R22 ;  /* 0x0000001614005986 */ /* 0x0001e2000c10150c */
[----:B------:R-:W-:Y:S01]  /*41fe0*/  ISETP.LT.AND P2, PT, R9, UR5, !P0 ;  /* 0x0000000509007c0c */ /* 0x000fe2000c741270 */
[----:B------:R-:W1:Y:S01]  /*41ff0*/  LDCU UR5, c[0x0][0x39c] ;  /* 0x00007380ff0577ac */ /* 0x000e620008000800 */
[----:B0-----:R-:W-:Y:S01]  /*42000*/  LEA R22, P5, R23, R3, 0x1 ;  /* 0x0000000317167211 */ /* 0x001fe200078a08ff */
[----:B------:R-:W-:-:S03]  /*42010*/  IMAD R20, R29, 0x2, R23 ;  /* 0x000000021d147824 */ /* 0x000fc600078e0217 */
[----:B------:R-:W-:Y:S01]  /*42020*/  LEA.HI.X.SX32 R23, R23, R2, 0x1, P5 ;  /* 0x0000000217177211 */ /* 0x000fe200028f0eff */
[----:B------:R-:W-:Y:S01]  /*42030*/  IMAD R21, R29, 0x2, R20 ;  /* 0x000000021d157824 */ /* 0x000fe200078e0214 */
[----:B------:R-:W-:-:S03]  /*42040*/  LEA R24, P5, R20, R3, 0x1 ;  /* 0x0000000314187211 */ /* 0x000fc600078a08ff */
[----:B------:R0:W-:Y:S01]  /*42050*/  @P6 STG.E.U16 desc[UR12][R22.64], R27 ;  /* 0x0000001b16006986 */ /* 0x0001e2000c10150c */
[-C--:B------:R-:W-:Y:S02]  /*42060*/  LEA.HI.X.SX32 R25, R20, R2.reuse, 0x1, P5 ;  /* 0x0000000214197211 */ /* 0x080fe400028f0eff */
[----:B------:R-:W-:Y:S02]  /*42070*/  LEA R20, P6, R21, R3, 0x1 ;  /* 0x0000000315147211 */ /* 0x000fe400078c08ff */
[----:B------:R-:W-:Y:S02]  /*42080*/  PRMT R26, R5, 0x7632, R26 ;  /* 0x00007632051a7816 */ /* 0x000fe4000000001a */
[----:B------:R-:W4:Y:S01]  /*42090*/  LDL.LU R5, [R1+0x10c4] ;  /* 0x0010c40001057983 */ /* 0x000f220000300800 */
[----:B-----5:R-:W-:Y:S01]  /*420a0*/  ISETP.LT.AND P5, PT, R4, UR4, !P0 ;  /* 0x0000000404007c0c */ /* 0x020fe2000c7a1270 */
[----:B------:R-:W4:Y:S02]  /*420b0*/  LDCU UR4, c[0x0][0x39c] ;  /* 0x00007380ff0477ac */ /* 0x000f240008000800 */
[----:B------:R-:W5:Y:S01]  /*420c0*/  LDL.LU R8, [R1+0x88] ;  /* 0x0000880001087983 */ /* 0x000f620000300800 */
[----:B0-----:R-:W-:Y:S01]  /*420d0*/  IMAD R22, R29, 0x2, R21 ;  /* 0x000000021d167824 */ /* 0x001fe200078e0215 */
[----:B------:R-:W-:-:S02]  /*420e0*/  LEA.HI.X.SX32 R21, R21, R2, 0x1, P6 ;  /* 0x0000000215157211 */ /* 0x000fc400030f0eff */
[----:B------:R-:W5:Y:S04]  /*420f0*/  LDL.LU R4, [R1+0x8c] ;  /* 0x00008c0001047983 */ /* 0x000f680000300800 */
[----:B------:R0:W-:Y:S04]  /*42100*/  @P4 STG.E.U16 desc[UR12][R24.64], R26 ;  /* 0x0000001a18004986 */ /* 0x0001e8000c10150c */
[----:B------:R-:W5:Y:S04]  /*42110*/  LDL.LU R11, [R1+0x90] ;  /* 0x00009000010b7983 */ /* 0x000f680000300800 */
[----:B------:R-:W5:Y:S04]  /*42120*/  LDL.LU R10, [R1+0x94] ;  /* 0x00009400010a7983 */ /* 0x000f680000300800 */
[----:B---3--:R3:W-:Y:S04]  /*42130*/  @P2 STG.E.U16 desc[UR12][R20.64], R28 ;  /* 0x0000001c14002986 */ /* 0x0087e8000c10150c */
[----:B------:R-:W5:Y:S01]  /*42140*/  LDL.LU R14, [R1+0x10c8] ;  /* 0x0010c800010e7983 */ /* 0x000f620000300800 */
[----:B-1----:R-:W-:Y:S01]  /*42150*/  ISETP.LT.AND P2, PT, R6, UR6, !P0 ;  /* 0x0000000606007c0c */ /* 0x002fe2000c741270 */
[----:B------:R-:W-:-:S02]  /*42160*/  IMAD R23, R29, 0x2, R22 ;  /* 0x000000021d177824 */ /* 0x000fc400078e0216 */
[----:B------:R-:W5:Y:S01]  /*42170*/  LDL.LU R6, [R1+0x10cc] ;  /* 0x0010cc0001067983 */ /* 0x000f620000300800 */
[----:B------:R-:W-:Y:S01]  /*42180*/  ISETP.LT.AND P4, PT, R7, UR5, !P0 ;  /* 0x0000000507007c0c */ /* 0x000fe2000c781270 */
[----:B------:R-:W1:Y:S02]  /*42190*/  LDCU UR6, c[0x0][0x39c] ;  /* 0x00007380ff0677ac */ /* 0x000e640008000800 */
[----:B------:R-:W5:Y:S01]  /*421a0*/  LDL.LU R9, [R1+0x98] ;  /* 0x0000980001097983 */ /* 0x000f620000300800 */
[CC--:B0-----:R-:W-:Y:S01]  /*421b0*/  LEA R24, P6, R22.reuse, R3.reuse, 0x1 ;  /* 0x0000000316187211 */ /* 0x0c1fe200078c08ff */
[----:B------:R-:W0:Y:S02]  /*421c0*/  LDCU UR5, c[0x0][0x39c] ;  /* 0x00007380ff0577ac */ /* 0x000e240008000800 */
[----:B------:R-:W5:Y:S04]  /*421d0*/  LDL.LU R13, [R1+0x10d0] ;  /* 0x0010d000010d7983 */ /* 0x000f680000300800 */
[----:B------:R-:W5:Y:S01]  /*421e0*/  LDL.LU R7, [R1+0x10d4] ;  /* 0x0010d40001077983 */ /* 0x000f620000300800 */
[----:B------:R-:W-:Y:S01]  /*421f0*/  LEA.HI.X.SX32 R25, R22, R2, 0x1, P6 ;  /* 0x0000000216197211 */ /* 0x000fe200030f0eff */
[----:B------:R-:W-:Y:S01]  /*42200*/  IMAD R22, R29, 0x2, R23 ;  /* 0x000000021d167824 */ /* 0x000fe200078e0217 */
[----:B---3--:R-:W-:-:S03]  /*42210*/  LEA R20, P6, R23, R3, 0x1 ;  /* 0x0000000317147211 */ /* 0x008fc600078c08ff */
[----:B--2---:R2:W-:Y:S01]  /*42220*/  @P3 STG.E.U16 desc[UR12][R24.64], R15 ;  /* 0x0000000f18003986 */ /* 0x0045e2000c10150c */
[----:B------:R-:W-:Y:S02]  /*42230*/  LEA.HI.X.SX32 R21, R23, R2, 0x1, P6 ;  /* 0x0000000217157211 */ /* 0x000fe400030f0eff */
[----:B--2---:R-:W-:-:S04]  /*42240*/  LEA R24, P6, R22, R3, 0x1 ;  /* 0x0000000316187211 */ /* 0x004fc800078c08ff */
[----:B------:R-:W-:Y:S02]  /*42250*/  LEA.HI.X.SX32 R25, R22, R2, 0x1, P6 ;  /* 0x0000000216197211 */ /* 0x000fe400030f0eff */
[----:B----4-:R-:W-:Y:S01]  /*42260*/  ISETP.LT.AND P3, PT, R5, UR4, !P0 ;  /* 0x0000000405007c0c */ /* 0x010fe2000c761270 */
[----:B------:R-:W2:Y:S01]  /*42270*/  LDCU UR4, c[0x0][0x39c] ;  /* 0x00007380ff0477ac */ /* 0x000ea20008000800 */
[----:B------:R-:W3:Y:S04]  /*42280*/  LDL.LU R5, [R1+0x9c] ;  /* 0x00009c0001057983 */ /* 0x000ee80000300800 */
[----:B-----5:R4:W-:Y:S04]  /*42290*/  @P5 STG.E.U16 desc[UR12][R20.64], R8 ;  /* 0x0000000814005986 */ /* 0x0209e8000c10150c */
[----:B------:R5:W-:Y:S01]  /*422a0*/  @P4 STG.E.U16 desc[UR12][R24.64], R4 ;  /* 0x0000000418004986 */ /* 0x000be2000c10150c */
[----:B-1----:R-:W-:Y:S01]  /*422b0*/  ISETP.LT.AND P4, PT, R6, UR6, !P0 ;  /* 0x0000000606007c0c */ /* 0x002fe2000c781270 */
[----:B----4-:R-:W-:-:S02]  /*422c0*/  IMAD R20, R29, 0x2, R22 ;  /* 0x000000021d147824 */ /* 0x010fc400078e0216 */
[----:B------:R-:W4:Y:S01]  /*422d0*/  LDL.LU R6, [R1+0x10d8] ;  /* 0x0010d80001067983 */ /* 0x000f220000300800 */
[----:B0-----:R-:W-:Y:S01]  /*422e0*/  ISETP.LT.AND P5, PT, R14, UR5, !P0 ;  /* 0x000000050e007c0c */ /* 0x001fe2000c7a1270 */
[----:B------:R-:W0:Y:S01]  /*422f0*/  LDCU UR5, c[0x0][0x39c] ;  /* 0x00007380ff0577ac */ /* 0x000e220008000800 */
[----:B------:R-:W-:Y:S01]  /*42300*/  IMAD R21, R29, 0x2, R20 ;  /* 0x000000021d157824 */ /* 0x000fe200078e0214 */
[CC--:B------:R-:W-:Y:S01]  /*42310*/  LEA R22, P6, R20.reuse, R3.reuse, 0x1 ;  /* 0x0000000314167211 */ /* 0x0c0fe200078c08ff */
[----:B------:R-:W3:Y:S01]  /*42320*/  LDL.LU R27, [R1+0x10dc] ;  /* 0x0010dc00011b7983 */ /* 0x000ee20000300800 */
[----:B------:R-:W4:Y:S02]  /*42330*/  LDCU UR6, c[0x0][0x39c] ;  /* 0x00007380ff0677ac */ /* 0x000f240008000800 */
[----:B------:R-:W-:Y:S02]  /*42340*/  LEA.HI.X.SX32 R23, R20, R2, 0x1, P6 ;  /* 0x0000000214177211 */ /* 0x000fe400030f0eff */
[----:B------:R-:W-:Y:S01]  /*42350*/  LEA R20, P6, R21, R3, 0x1 ;  /* 0x0000000315147211 */ /* 0x000fe200078c08ff */
[----:B-----5:R-:W-:-:S03]  /*42360*/  IMAD R24, R29, 0x2, R21 ;  /* 0x000000021d187824 */ /* 0x020fc600078e0215 */
[----:B------:R-:W-:Y:S01]  /*42370*/  LEA.HI.X.SX32 R21, R21, R2, 0x1, P6 ;  /* 0x0000000215157211 */ /* 0x000fe200030f0eff */
[----:B------:R1:W-:Y:S04]  /*42380*/  @P2 STG.E.U16 desc[UR12][R22.64], R11 ;  /* 0x0000000b16002986 */ /* 0x0003e8000c10150c */
[----:B------:R5:W-:Y:S01]  /*42390*/  @P3 STG.E.U16 desc[UR12][R20.64], R10 ;  /* 0x0000000a14003986 */ /* 0x000be2000c10150c */
[----:B0-----:R-:W-:Y:S01]  /*423a0*/  ISETP.LT.AND P3, PT, R7, UR5, !P0 ;  /* 0x0000000507007c0c */ /* 0x001fe2000c761270 */
[----:B------:R-:W0:Y:S02]  /*423b0*/  LDCU UR5, c[0x0][0x39c] ;  /* 0x00007380ff0577ac */ /* 0x000e240008000800 */
[----:B------:R-:W0:Y:S01]  /*423c0*/  LDL.LU R7, [R1+0x10e0] ;  /* 0x0010e00001077983 */ /* 0x000e220000300800 */
[----:B-1----:R-:W-:-:S03]  /*423d0*/  LEA R22, P6, R24, R3, 0x1 ;  /* 0x0000000318167211 */ /* 0x002fc600078c08ff */
[----:B------:R-:W3:Y:S01]  /*423e0*/  LDL.LU R14, [R1+0x10e4] ;  /* 0x0010e400010e7983 */ /* 0x000ee20000300800 */
[----:B------:R-:W-:Y:S02]  /*423f0*/  LEA.HI.X.SX32 R23, R24, R2, 0x1, P6 ;  /* 0x0000000218177211 */ /* 0x000fe400030f0eff */
[----:B--2---:R-:W-:Y:S01]  /*42400*/  ISETP.LT.AND P2, PT, R13, UR4, !P0 ;  /* 0x000000040d007c0c */ /* 0x004fe2000c741270 */
[C---:B-----5:R-:W-:Y:S01]  /*42410*/  IMAD R20, R29.reuse, 0x2, R24 ;  /* 0x000000021d147824 */ /* 0x060fe200078e0218 */
[----:B------:R-:W2:Y:S01]  /*42420*/  LDL.LU R13, [R1+0x10e8] ;  /* 0x0010e800010d7983 */ /* 0x000ea20000300800 */
[----:B------:R-:W1:Y:S03]  /*42430*/  LDCU UR4, c[0x0][0x39c] ;  /* 0x00007380ff0477ac */ /* 0x000e660008000800 */
[----:B------:R5:W-:Y:S01]  /*42440*/  @P5 STG.E.U16 desc[UR12][R22.64], R9 ;  /* 0x0000000916005986 */ /* 0x000be2000c10150c */
[----:B----4-:R-:W-:Y:S01]  /*42450*/  ISETP.LT.AND P5, PT, R6, UR6, !P0 ;  /* 0x0000000606007c0c */ /* 0x010fe2000c7a1270 */
[----:B------:R-:W-:-:S02]  /*42460*/  IMAD R21, R29, 0x2, R20 ;  /* 0x000000021d157824 */ /* 0x000fc400078e0214 */
[----:B------:R-:W4:Y:S01]  /*42470*/  LDL.LU R6, [R1+0x10ec] ;  /* 0x0010ec0001067983 */ /* 0x000f220000300800 */
[CC--:B------:R-:W-:Y:S01]  /*42480*/  LEA R24, P6, R20.reuse, R3.reuse, 0x1 ;  /* 0x0000000314187211 */ /* 0x0c0fe200078c08ff */
[----:B------:R-:W0:Y:S03]  /*42490*/  LDCU UR6, c[0x0][0x39c] ;  /* 0x00007380ff0677ac */ /* 0x000e260008000800 */
[-C--:B------:R-:W-:Y:S02]  /*424a0*/  LEA.HI.X.SX32 R25, R20, R2.reuse, 0x1, P6 ;  /* 0x0000000214197211 */ /* 0x080fe400030f0eff */
[C---:B-----5:R-:W-:Y:S02]  /*424b0*/  LEA R22, P6, R21.reuse, R3, 0x1 ;  /* 0x0000000315167211 */ /* 0x060fe400078c08ff */
[----:B------:R-:W-:Y:S02]  /*424c0*/  PRMT R20, R28, 0x7632, R20 ;  /* 0x000076321c147816 */ /* 0x000fe40000000014 */
[----:B------:R-:W-:Y:S01]  /*424d0*/  LEA.HI.X.SX32 R23, R21, R2, 0x1, P6 ;  /* 0x0000000215177211 */ /* 0x000fe200030f0eff */
[----:B---3--:R3:W-:Y:S01]  /*424e0*/  @P4 STG.E.U16 desc[UR12][R24.64], R5 ;  /* 0x0000000518004986 */ /* 0x0087e2000c10150c */
[----:B------:R-:W-:-:S03]  /*424f0*/  IMAD R21, R29, 0x2, R21 ;  /* 0x000000021d157824 */ /* 0x000fc600078e0215 */
[----:B------:R5:W-:Y:S01]  /*42500*/  @P2 STG.E.U16 desc[UR12][R22.64], R20 ;  /* 0x0000001416002986 */ /* 0x000be2000c10150c */
[----:B0-----:R-:W-:Y:S01]  /*42510*/  ISETP.LT.AND P2, PT, R7, UR5, !P0 ;  /* 0x0000000507007c0c */ /* 0x001fe2000c741270 */
[----:B------:R-:W4:Y:S02]  /*42520*/  LDCU UR5, c[0x0][0x39c] ;  /* 0x00007380ff0577ac */ /* 0x000f240008000800 */
[----:B------:R-:W2:Y:S01]  /*42530*/  LDL.LU R7, [R1+0x10f0] ;  /* 0x0010f00001077983 */ /* 0x000ea20000300800 */
[----:B---3--:R-:W-:Y:S02]  /*42540*/  PRMT R25, R15, 0x7632, R25 ;  /* 0x000076320f197816 */ /* 0x008fe40000000019 */
[-C--:B-----5:R-:W-:Y:S01]  /*42550*/  LEA R20, P6, R21, R3.reuse, 0x1 ;  /* 0x0000000315147211 */ /* 0x0a0fe200078c08ff */
[----:B------:R-:W-:Y:S01]  /*42560*/  IMAD R23, R29, 0x2, R21 ;  /* 0x000000021d177824 */ /* 0x000fe200078e0215 */
[----:B-1----:R-:W-:Y:S01]  /*42570*/  ISETP.LT.AND P4, PT, R27, UR4, !P0 ;  /* 0x000000041b007c0c */ /* 0x002fe2000c781270 */
[----:B------:R-:W2:Y:S01]  /*42580*/  LDCU UR4, c[0x0][0x39c] ;  /* 0x00007380ff0477ac */ /* 0x000ea20008000800 */
[----:B------:R-:W-:Y:S01]  /*42590*/  LEA.HI.X.SX32 R21, R21, R2, 0x1, P6 ;  /* 0x0000000215157211 */ /* 0x000fe200030f0eff */
[----:B------:R-:W-:Y:S01]  /*425a0*/  IMAD R24, R29, 0x2, R23 ;  /* 0x000000021d187824 */ /* 0x000fe200078e0217 */
[----:B------:R-:W-:-:S03]  /*425b0*/  LEA R22, P6, R23, R3, 0x1 ;  /* 0x0000000317167211 */ /* 0x000fc600078c08ff */
[----:B------:R0:W-:Y:S01]  /*425c0*/  @P3 STG.E.U16 desc[UR12][R20.64], R25 ;  /* 0x0000001914003986 */ /* 0x0001e2000c10150c */
[-C--:B------:R-:W-:Y:S02]  /*425d0*/  LEA.HI.X.SX32 R23, R23, R2.reuse, 0x1, P6 ;  /* 0x0000000217177211 */ /* 0x080fe400030f0eff */
[----:B------:R-:W-:Y:S02]  /*425e0*/  PRMT R26, R8, 0x7632, R26 ;  /* 0x00007632081a7816 */ /* 0x000fe4000000001a */
[----:B------:R-:W3:Y:S01]  /*425f0*/  LDL.LU R8, [R1+0x10f4] ;  /* 0x0010f40001087983 */ /* 0x000ee20000300800 */
[----:B0-----:R-:W-:Y:S02]  /*42600*/  LEA R20, P6, R24, R3, 0x1 ;  /* 0x0000000318147211 */ /* 0x001fe400078c08ff */
[----:B------:R-:W-:Y:S02]  /*42610*/  PRMT R25, R4, 0x7632, R25 ;  /* 0x0000763204197816 */ /* 0x000fe40000000019 */
[----:B------:R-:W-:Y:S01]  /*42620*/  LEA.HI.X.SX32 R21, R24, R2, 0x1, P6 ;  /* 0x0000000218157211 */ /* 0x000fe200030f0eff */
[----:B------:R-:W5:Y:S04]  /*42630*/  LDL.LU R4, [R1+0x10f8] ;  /* 0x0010f80001047983 */ /* 0x000f680000300800 */
[----:B------:R0:W-:Y:S04]  /*42640*/  @P5 STG.E.U16 desc[UR12][R22.64], R26 ;  /* 0x0000001a16005986 */ /* 0x0001e8000c10150c */
[----:B------:R1:W-:Y:S01]  /*42650*/  @P4 STG.E.U16 desc[UR12][R20.64], R25 ;  /* 0x0000001914004986 */ /* 0x0003e2000c10150c */
[----:B----4-:R-:W-:-:S02]  /*42660*/  ISETP.LT.AND P4, PT, R6, UR5, !P0 ;  /* 0x0000000506007c0c */ /* 0x010fc4000c781270 */
[----:B------:R-:W-:Y:S01]  /*42670*/  ISETP.LT.AND P3, PT, R14, UR6, !P0 ;  /* 0x000000060e007c0c */ /* 0x000fe2000c761270 */
[----:B------:R-:W4:Y:S01]  /*42680*/  LDL.LU R6, [R1+0x10fc] ;  /* 0x0010fc0001067983 */ /* 0x000f220000300800 */
[----:B------:R-:W2:Y:S01]  /*42690*/  LDCU UR6, c[0x0][0x39c] ;  /* 0x00007380ff0677ac */ /* 0x000ea20008000800 */
[----:B0-----:R-:W-:Y:S01]  /*426a0*/  IMAD R23, R29, 0x2, R24 ;  /* 0x000000021d177824 */ /* 0x001fe200078e0218 */
[----:B-1----:R-:W-:Y:S02]  /*426b0*/  PRMT R25, R11, 0x7632, R25 ;  /* 0x000076320b197816 */ /* 0x002fe40000000019 */
[----:B--2---:R-:W-:Y:S01]  /*426c0*/  ISETP.LT.AND P5, PT, R13, UR4, !P0 ;  /* 0x000000040d007c0c */ /* 0x004fe2000c7a1270 */
[----:B------:R-:W-:Y:S01]  /*426d0*/  IMAD R21, R29, 0x2, R23 ;  /* 0x000000021d157824 */ /* 0x000fe200078e0217 */
[CC--:B------:R-:W-:Y:S01]  /*426e0*/  LEA R22, P6, R23.reuse, R3.reuse, 0x1 ;  /* 0x0000000317167211 */ /* 0x0c0fe200078c08ff */
[----:B------:R-:W5:Y:S03]  /*426f0*/  LDCU UR5, c[0x0][0x39c] ;  /* 0x00007380ff0577ac */ /* 0x000f660008000800 */
[-C--:B------:R-:W-:Y:S01]  /*42700*/  LEA.HI.X.SX32 R23, R23, R2.reuse, 0x1, P6 ;  /* 0x0000000217177211 */ /* 0x080fe200030f0eff */
[----:B------:R-:W-:Y:S01]  /*42710*/  IMAD R24, R29, 0x2, R21 ;  /* 0x000000021d187824 */ /* 0x000fe200078e0215 */
[C---:B------:R-:W-:Y:S01]  /*42720*/  LEA R20, P6, R21.reuse, R3, 0x1 ;  /* 0x0000000315147211 */ /* 0x040fe200078c08ff */
[----:B------:R-:W3:Y:S02]  /*42730*/  LDCU UR4, c[0x0][0x39c] ;  /* 0x00007380ff0477ac */ /* 0x000ee40008000800 */
[----:B------:R0:W-:Y:S01]  /*42740*/  @P2 STG.E.U16 desc[UR12][R22.64], R25 ;  /* 0x0000001916002986 */ /* 0x0001e2000c10150c */
[----:B------:R-:W-:-:S02]  /*42750*/  LEA.HI.X.SX32 R21, R21, R2, 0x1, P6 ;  /* 0x0000000215157211 */ /* 0x000fc400030f0eff */
[----:B------:R-:W-:Y:S01]  /*42760*/  ISETP.LT.AND P2, PT, R7, UR6, !P0 ;  /* 0x0000000607007c0c */ /* 0x000fe2000c741270 */
[----:B------:R-:W4:Y:S01]  /*42770*/  LDCU UR6, c[0x0][0x39c] ;  /* 0x00007380ff0677ac */ /* 0x000f220008000800 */
[----:B------:R-:W2:Y:S01]  /*42780*/  LDL.LU R7, [R1+0x1100] ;  /* 0x0011000001077983 */ /* 0x000ea20000300800 */
[----:B------:R-:W-:-:S03]  /*42790*/  PRMT R26, R10, 0x7632, R26 ;  /* 0x000076320a1a7816 */ /* 0x000fc6000000001a */
[----:B------:R-:W2:Y:S01]  /*427a0*/  LDL.LU R28, [R1+0xa0] ;  /* 0x0000a000011c7983 */ /* 0x000ea20000300800 */
[C---:B0-----:R-:W-:Y:S02]  /*427b0*/  LEA R22, P6, R24.reuse, R3, 0x1 ;  /* 0x0000000318167211 */ /* 0x041fe400078c08ff */
[----:B------:R-:W-:Y:S01]  /*427c0*/  PRMT R25, R9, 0x7632, R25 ;  /* 0x0000763209197816 */ /* 0x000fe20000000019 */
[----:B------:R0:W-:Y:S01]  /*427d0*/  @P3 STG.E.U16 desc[UR12][R20.64], R26 ;  /* 0x0000001a14003986 */ /* 0x0001e2000c10150c */
[----:B------:R-:W-:-:S03]  /*427e0*/  LEA.HI.X.SX32 R23, R24, R2, 0x1, P6 ;  /* 0x0000000218177211 */ /* 0x000fc600030f0eff */
[----:B------:R-:W2:Y:S04]  /*427f0*/  LDL.LU R15, [R1+0xa4] ;  /* 0x0000a400010f7983 */ /* 0x000ea80000300800 */
[----:B------:R1:W-:Y:S01]  /*42800*/  @P5 STG.E.U16 desc[UR12][R22.64], R25 ;  /* 0x0000001916005986 */ /* 0x0003e2000c10150c */
[----:B0-----:R-:W-:-:S03]  /*42810*/  IMAD R20, R29, 0x2, R24 ;  /* 0x000000021d147824 */ /* 0x001fc600078e0218 */
[----:B------:R-:W2:Y:S02]  /*42820*/  LDL.LU R14, [R1+0xa8] ;  /* 0x0000a800010e7983 */ /* 0x000ea40000300800 */
[C---:B-1----:R-:W-:Y:S02]  /*42830*/  LEA R22, P6, R20.reuse, R3, 0x1 ;  /* 0x0000000314167211 */ /* 0x042fe400078c08ff */
[----:B------:R-:W-:Y:S02]  /*42840*/  PRMT R25, R5, 0x7632, R25 ;  /* 0x0000763205197816 */ /* 0x000fe40000000019 */
[----:B------:R-:W-:Y:S02]  /*42850*/  LEA.HI.X.SX32 R23, R20, R2, 0x1, P6 ;  /* 0x0000000214177211 */ /* 0x000fe400030f0eff */
[----:B-----5:R-:W-:Y:S02]  /*42860*/  ISETP.LT.AND P5, PT, R4, UR5, !P0 ;  /* 0x0000000504007c0c */ /* 0x020fe4000c7a1270 */
[----:B---3--:R-:W-:Y:S01]  /*42870*/  ISETP.LT.AND P3, PT, R8, UR4, !P0 ;  /* 0x0000000408007c0c */ /* 0x008fe2000c761270 */
[----:B------:R-:W3:Y:S01]  /*42880*/  LDL.LU R4, [R1+0x1104] ;  /* 0x0011040001047983 */ /* 0x000ee20000300800 */
[----:B------:R-:W0:Y:S03]  /*42890*/  LDCU UR4, c[0x0][0x39c] ;  /* 0x00007380ff0477ac */ /* 0x000e260008000800 */
[----:B------:R-:W5:Y:S01]  /*428a0*/  LDL.LU R5, [R1+0xac] ;  /* 0x0000ac0001057983 */ /* 0x000f620000300800 */
[C---:B------:R-:W-:Y:S01]  /*428b0*/  IMAD R21, R29.reuse, 0x2, R20 ;  /* 0x000000021d157824 */ /* 0x040fe200078e0214 */
[----:B------:R-:W3:Y:S02]  /*428c0*/  LDCU UR5, c[0x0][0x39c] ;  /* 0x00007380ff0577ac */ /* 0x000ee40008000800 */
[----:B------:R1:W-:Y:S04]  /*428d0*/  @P4 STG.E.U16 desc[UR12][R22.64], R25 ;  /* 0x0000001916004986 */ /* 0x0003e8000c10150c */
[----:B------:R-:W5:Y:S01]  /*428e0*/  LDL.LU R10, [R1+0xb0] ;  /* 0x0000b000010a7983 */ /* 0x000f620000300800 */
[----:B----4-:R-:W-:Y:S01]  /*428f0*/  ISETP.LT.AND P4, PT, R6, UR6, !P0 ;  /* 0x0000000606007c0c */ /* 0x010fe2000c781270 */
[----:B------:R-:W-:-:S02]  /*42900*/  IMAD R24, R29, 0x2, R21 ;  /* 0x000000021d187824 */ /* 0x000fc400078e0215 */
[----:B------:R-:W4:Y:S01]  /*42910*/  LDL.LU R6, [R1+0x1108] ;  /* 0x0011080001067983 */ /* 0x000f220000300800 */
[C---:B------:R-:W-:Y:S01]  /*42920*/  LEA R20, P6, R21.reuse, R3, 0x1 ;  /* 0x0000000315147211 */ /* 0x040fe200078c08ff */
[----:B------:R-:W4:Y:S02]  /*42930*/  LDCU UR6, c[0x0][0x39c] ;  /* 0x00007380ff0677ac */ /* 0x000f240008000800 */
[----:B------:R-:W5:Y:S01]  /*42940*/  LDL.LU R9, [R1+0xb4] ;  /* 0x0000b40001097983 */ /* 0x000f620000300800 */
[----:B------:R-:W-:-:S03]  /*42950*/  LEA.HI.X.SX32 R21, R21, R2, 0x1, P6 ;  /* 0x0000000215157211 */ /* 0x000fc600030f0eff */
[----:B------:R-:W5:Y:S01]  /*42960*/  LDL.LU R11, [R1+0x110c] ;  /* 0x00110c00010b7983 */ /* 0x000f620000300800 */
[C---:B-1----:R-:W-:Y:S01]  /*42970*/  LEA R22, P6, R24.reuse, R3, 0x1 ;  /* 0x0000000318167211 */ /* 0x042fe200078c08ff */
[----:B------:R-:W-:Y:S02]  /*42980*/  IMAD R25, R29, 0x2, R24 ;  /* 0x000000021d197824 */ /* 0x000fe400078e0218 */
[----:B--2---:R1:W-:Y:S01]  /*42990*/  @P2 STG.E.U16 desc[UR12][R20.64], R28 ;  /* 0x0000001c14002986 */ /* 0x0043e2000c10150c */
[----:B0-----:R-:W-:Y:S01]  /*429a0*/  ISETP.LT.AND P2, PT, R7, UR4, !P0 ;  /* 0x0000000407007c0c */ /* 0x001fe2000c741270 */
[----:B------:R-:W0:Y:S02]  /*429b0*/  LDCU UR4, c[0x0][0x39c] ;  /* 0x00007380ff0477ac */ /* 0x000e240008000800 */
[----:B------:R-:W2:Y:S04]  /*429c0*/  LDL.LU R7, [R1+0xb8] ;  /* 0x0000b80001077983 */ /* 0x000ea80000300800 */
[----:B------:R-:W2:Y:S01]  /*429d0*/  LDL.LU R8, [R1+0x1110] ;  /* 0x0011100001087983 */ /* 0x000ea20000300800 */
[----:B------:R-:W-:-:S02]  /*429e0*/  LEA.HI.X.SX32 R23, R24, R2, 0x1, P6 ;  /* 0x0000000218177211 */ /* 0x000fc400030f0eff */
[----:B-1----:R-:W-:-:S04]  /*429f0*/  LEA R20, P6, R25, R3, 0x1 ;  /* 0x0000000319147211 */ /* 0x002fc800078c08ff */
[-C--:B------:R-:W-:Y:S01]  /*42a00*/  LEA.HI.X.SX32 R21, R25, R2.reuse, 0x1, P6 ;  /* 0x0000000219157211 */ /* 0x080fe200030f0eff */
[----:B------:R1:W-:Y:S04]  /*42a10*/  @P3 STG.E.U16 desc[UR12][R22.64], R15 ;  /* 0x0000000f16003986 */ /* 0x0003e8000c10150c */
[----:B------:R0:W-:Y:S01]  /*42a20*/  @P5 STG.E.U16 desc[UR12][R20.64], R14 ;  /* 0x0000000e14005986 */ /* 0x0001e2000c10150c */
[----:B---3--:R-:W-:Y:S01]  /*42a30*/  ISETP.LT.AND P3, PT, R4, UR5, !P0 ;  /* 0x0000000504007c0c */ /* 0x008fe2000c761270 */
[C---:B-1----:R-:W-:Y:S02]  /*42a40*/  IMAD R22, R29.reuse, 0x2, R25 ;  /* 0x000000021d167824 */ /* 0x042fe400078e0219 */
[----:B------:R-:W3:Y:S01]  /*42a50*/  LDL.LU R4, [R1+0xbc] ;  /* 0x0000bc0001047983 */ /* 0x000ee20000300800 */
[----:B------:R-:W2:Y:S01]  /*42a60*/  LDCU UR5, c[0x0][0x39c] ;  /* 0x00007380ff0577ac */ /* 0x000ea20008000800 */
[----:B----4-:R-:W-:Y:S01]  /*42a70*/  ISETP.LT.AND P5, PT, R6, UR6, !P0 ;  /* 0x0000000606007c0c */ /* 0x010fe2000c7a1270 */
[----:B------:R-:W-:Y:S01]  /*42a80*/  IMAD R23, R29, 0x2, R22 ;  /* 0x000000021d177824 */ /* 0x000fe200078e0216 */
[----:B------:R-:W4:Y:S01]  /*42a90*/  LDL.LU R6, [R1+0x1114] ;  /* 0x0011140001067983 */ /* 0x000f220000300800 */
[C---:B------:R-:W-:Y:S01]  /*42aa0*/  LEA R24, P6, R22.reuse, R3, 0x1 ;  /* 0x0000000316187211 */ /* 0x040fe200078c08ff */
[----:B------:R-:W4:Y:S02]  /*42ab0*/  LDCU UR6, c[0x0][0x39c] ;  /* 0x00007380ff0677ac */ /* 0x000f240008000800 */
[----:B------:R-:W3:Y:S01]  /*42ac0*/  LDL.LU R27, [R1+0x1118] ;  /* 0x00111800011b7983 */ /* 0x000ee20000300800 */
[----:B------:R-:W-:-:S02]  /*42ad0*/  LEA.HI.X.SX32 R25, R22, R2, 0x1, P6 ;  /* 0x0000000216197211 */ /* 0x000fc400030f0eff */
[----:B0-----:R-:W-:-:S04]  /*42ae0*/  LEA R20, P6, R23, R3, 0x1 ;  /* 0x0000000317147211 */ /* 0x001fc800078c08ff */
[----:B------:R-:W-:Y:S01]  /*42af0*/  LEA.HI.X.SX32 R21, R23, R2, 0x1, P6 ;  /* 0x0000000217157211 */ /* 0x000fe200030f0eff */
[----:B-----5:R0:W-:Y:S01]  /*42b00*/  @P4 STG.E.U16 desc[UR12][R24.64], R5 ;  /* 0x0000000518004986 */ /* 0x0201e2000c10150c */
[----:B------:R-:W-:Y:S01]  /*42b10*/  ISETP.LT.AND P4, PT, R11, UR4, !P0 ;  /* 0x000000040b007c0c */ /* 0x000fe2000c781270 */
[----:B------:R-:W-:Y:S01]  /*42b20*/  IMAD R22, R29, 0x2, R23 ;  /* 0x000000021d167824 */ /* 0x000fe200078e0217 */
[----:B------:R-:W1:Y:S01]  /*42b30*/  LDCU UR4, c[0x0][0x39c] ;  /* 0x00007380ff0477ac */ /* 0x000e620008000800 */
[----:B------:R5:W-:Y:S04]  /*42b40*/  @P2 STG.E.U16 desc[UR12][R20.64], R10 ;  /* 0x0000000a14002986 */ /* 0x000be8000c10150c */
[----:B------:R-:W3:Y:S01]  /*42b50*/  LDL.LU R11, [R1+0x111c] ;  /* 0x00111c00010b7983 */ /* 0x000ee20000300800 */
[----:B--2---:R-:W-:-:S02]  /*42b60*/  ISETP.LT.AND P2, PT, R8, UR5, !P0 ;  /* 0x0000000508007c0c */ /* 0x004fc4000c741270 */
[C---:B0-----:R-:W-:Y:S01]  /*42b70*/  LEA R24, P6, R22.reuse, R3, 0x1 ;  /* 0x0000000316187211 */ /* 0x041fe200078c08ff */
[----:B------:R-:W2:Y:S01]  /*42b80*/  LDL.LU R8, [R1+0x1120] ;  /* 0x0011200001087983 */ /* 0x000ea20000300800 */
[C---:B-----5:R-:W-:Y:S01]  /*42b90*/  IMAD R20, R29.reuse, 0x2, R22 ;  /* 0x000000021d147824 */ /* 0x060fe200078e0216 */
[----:B------:R-:W0:Y:S01]  /*42ba0*/  LDCU UR5, c[0x0][0x39c] ;  /* 0x00007380ff0577ac */ /* 0x000e220008000800 */
[----:B------:R-:W-:Y:S01]  /*42bb0*/  LEA.HI.X.SX32 R25, R22, R2, 0x1, P6 ;  /* 0x0000000216197211 */ /* 0x000fe200030f0eff */
[----:B------:R-:W5:Y:S04]  /*42bc0*/  LDL.LU R13, [R1+0x1124] ;  /* 0x00112400010d7983 */ /* 0x000f680000300800 */
[----:B------:R0:W-:Y:S01]  /*42bd0*/  @P3 STG.E.U16 desc[UR12][R24.64], R9 ;  /* 0x0000000918003986 */ /* 0x0001e2000c10150c */
[----:B----4-:R-:W-:Y:S01]  /*42be0*/  ISETP.LT.AND P3, PT, R6, UR6, !P0 ;  /* 0x0000000606007c0c */ /* 0x010fe2000c761270 */
[----:B------:R-:W-:-:S02]  /*42bf0*/  IMAD R21, R29, 0x2, R20 ;  /* 0x000000021d157824 */ /* 0x000fc400078e0214 */
[----:B------:R-:W4:Y:S01]  /*42c00*/  LDL.LU R6, [R1+0x1128] ;  /* 0x0011280001067983 */ /* 0x000f220000300800 */
[CC--:B------:R-:W-:Y:S01]  /*42c10*/  LEA R22, P6, R20.reuse, R3.reuse, 0x1 ;  /* 0x0000000314167211 */ /* 0x0c0fe200078c08ff */
[----:B------:R-:W2:Y:S01]  /*42c20*/  LDCU UR6, c[0x0][0x39c] ;  /* 0x00007380ff0677ac */ /* 0x000ea20008000800 */
[----:B0-----:R-:W-:Y:S02]  /*42c30*/  IMAD R24, R29, 0x2, R21 ;  /* 0x000000021d187824 */ /* 0x001fe400078e0215 */
[----:B------:R-:W-:Y:S02]  /*42c40*/  LEA.HI.X.SX32 R23, R20, R2, 0x1, P6 ;  /* 0x0000000214177211 */ /* 0x000fe400030f0eff */
[----:B------:R-:W-:-:S03]  /*42c50*/  LEA R20, P6, R21, R3, 0x1 ;  /* 0x0000000315147211 */ /* 0x000fc600078c08ff */
[----:B------:R0:W-:Y:S01]  /*42c60*/  @P5 STG.E.U16 desc[UR12][R22.64], R7 ;  /* 0x0000000716005986 */ /* 0x0001e2000c10150c */
[----:B------:R-:W-:-:S05]  /*42c70*/  LEA.HI.X.SX32 R21, R21, R2, 0x1, P6 ;  /* 0x0000000215157211 */ /* 0x000fca00030f0eff */
[----:B---3--:R3:W-:Y:S01]  /*42c80*/  @P4 STG.E.U16 desc[UR12][R20.64], R4 ;  /* 0x0000000414004986 */ /* 0x0087e2000c10150c */
[----:B0-----:R-:W-:-:S04]  /*42c90*/  LEA R22, P6, R24, R3, 0x1 ;  /* 0x0000000318167211 */ /* 0x001fc800078c08ff */
[----:B------:R-:W-:Y:S02]  /*42ca0*/  LEA.HI.X.SX32 R23, R24, R2, 0x1, P6 ;  /* 0x0000000218177211 */ /* 0x000fe400030f0eff */
[----:B---3--:R-:W-:Y:S02]  /*42cb0*/  PRMT R20, R28, 0x7632, R20 ;  /* 0x000076321c147816 */ /* 0x008fe40000000014 */
[----:B------:R-:W-:Y:S01]  /*42cc0*/  ISETP.LT.AND P4, PT, R11, UR5, !P0 ;  /* 0x000000050b007c0c */ /* 0x000fe2000c781270 */
[----:B------:R-:W-:Y:S01]  /*42cd0*/  IMAD R21, R29, 0x2, R24 ;  /* 0x000000021d157824 */ /* 0x000fe200078e0218 */
[----:B------:R-:W3:Y:S01]  /*42ce0*/  LDL.LU R11, [R1+0x112c] ;  /* 0x00112c00010b7983 */ /* 0x000ee20000300800 */
[----:B------:R-:W4:Y:S01]  /*42cf0*/  LDCU UR5, c[0x0][0x39c] ;  /* 0x00007380ff0577ac */ /* 0x000f220008000800 */
[----:B-1----:R-:W-:Y:S01]  /*42d00*/  ISETP.LT.AND P5, PT, R27, UR4, !P0 ;  /* 0x000000041b007c0c */ /* 0x002fe2000c7a1270 */
[----:B------:R-:W0:Y:S01]  /*42d10*/  LDC R28, c[0x0][0x3b8] ;  /* 0x0000ee00ff1c7b82 */ /* 0x000e220000000800 */
[----:B------:R1:W-:Y:S01]  /*42d20*/  @P2 STG.E.U16 desc[UR12][R22.64], R20 ;  /* 0x0000001416002986 */ /* 0x0003e2000c10150c */
[----:B--2---:R-:W-:Y:S01]  /*42d30*/  ISETP.LT.AND P2, PT, R8, UR6, !P0 ;  /* 0x0000000608007c0c */ /* 0x004fe2000c741270 */
[----:B------:R-:W5:Y:S02]  /*42d40*/  LDCU UR4, c[0x0][0x39c] ;  /* 0x00007380ff0477ac */ /* 0x000f640008000800 */
[----:B------:R-:W2:Y:S01]  /*42d50*/  LDL.LU R8, [R1+0x1130] ;  /* 0x0011300001087983 */ /* 0x000ea20000300800 */
[----:B------:R-:W-:Y:S01]  /*42d60*/  PRMT R26, R15, 0x7632, R26 ;  /* 0x000076320f1a7816 */ /* 0x000fe2000000001a */
[----:B------:R-:W3:Y:S01]  /*42d70*/  LDCU UR6, c[0x0][0x39c] ;  /* 0x00007380ff0677ac */ /* 0x000ee20008000800 */
[----:B------:R-:W-:Y:S01]  /*42d80*/  PRMT R25, R14, 0x7632, R25 ;  /* 0x000076320e197816 */ /* 0x000fe20000000019 */
[----:B------:R-:W0:Y:S01]  /*42d90*/  LDC R27, c[0x0][0x3b8] ;  /* 0x0000ee00ff1b7b82 */ /* 0x000e220000000800 */
[----:B-1----:R-:W-:Y:S01]  /*42da0*/  LEA R20, P6, R21, R3, 0x1 ;  /* 0x0000000315147211 */ /* 0x002fe200078c08ff */
[----:B------:R-:W-:-:S03]  /*42db0*/  IMAD R23, R29, 0x2, R21 ;  /* 0x000000021d177824 */ /* 0x000fc600078e0215 */
[----:B------:R-:W-:Y:S02]  /*42dc0*/  LEA.HI.X.SX32 R21, R21, R2, 0x1, P6 ;  /* 0x0000000215157211 */ /* 0x000fe400030f0eff */
[----:B------:R-:W-:Y:S01]  /*42dd0*/  LEA R22, P6, R23, R3, 0x1 ;  /* 0x0000000317167211 */ /* 0x000fe200078c08ff */
[----:B------:R-:W-:-:S03]  /*42de0*/  IMAD R24, R29, 0x2, R23 ;  /* 0x000000021d187824 */ /* 0x000fc600078e0217 */
[-C--:B------:R-:W-:Y:S01]  /*42df0*/  LEA.HI.X.SX32 R23, R23, R2.reuse, 0x1, P6 ;  /* 0x0000000217177211 */ /* 0x080fe200030f0eff */
[----:B------:R1:W-:Y:S04]  /*42e00*/  @P3 STG.E.U16 desc[UR12][R20.64], R26 ;  /* 0x0000001a14003986 */ /* 0x0003e8000c10150c */
[----:B------:R5:W-:Y:S01]  /*42e10*/  @P5 STG.E.U16 desc[UR12][R22.64], R25 ;  /* 0x0000001916005986 */ /* 0x000be2000c10150c */
[----:B-1----:R-:W1:Y:S01]  /*42e20*/  LDC R26, c[0x0][0x3b8] ;  /* 0x0000ee00ff1a7b82 */ /* 0x002e620000000800 */
[----:B-----5:R-:W-:Y:S02]  /*42e30*/  PRMT R23, R5, 0x7632, R23 ;  /* 0x0000763205177816 */ /* 0x020fe40000000017 */
[----:B----4-:R-:W-:Y:S02]  /*42e40*/  ISETP.LT.AND P5, PT, R6, UR5, !P0 ;  /* 0x0000000506007c0c */ /* 0x010fe4000c7a1270 */
[CC--:B------:R-:W-:Y:S01]  /*42e50*/  LEA R20, P6, R24.reuse, R3.reuse, 0x1 ;  /* 0x0000000318147211 */ /* 0x0c0fe200078c08ff */
[----:B------:R-:W4:Y:S01]  /*42e60*/  LDL.LU R6, [R1+0x1134] ;  /* 0x0011340001067983 */ /* 0x000f220000300800 */
[----:B------:R-:W-:Y:S01]  /*42e70*/  ISETP.LT.AND P3, PT, R13, UR4, !P0 ;  /* 0x000000040d007c0c */ /* 0x000fe2000c761270 */
[C---:B------:R-:W-:Y:S01]  /*42e80*/  IMAD R22, R29.reuse, 0x2, R24 ;  /* 0x000000021d167824 */ /* 0x040fe200078e0218 */
[-C--:B------:R-:W-:Y:S01]  /*42e90*/  LEA.HI.X.SX32 R21, R24, R2.reuse, 0x1, P6 ;  /* 0x0000000218157211 */ /* 0x080fe200030f0eff */
[----:B------:R-:W5:Y:S01]  /*42ea0*/  LDL.LU R5, [R1+0x1138] ;  /* 0x0011380001057983 */ /* 0x000f620000300800 */
[----:B------:R-:W2:Y:S02]  /*42eb0*/  LDCU UR4, c[0x0][0x39c] ;  /* 0x00007380ff0477ac */ /* 0x000ea40008000800 */
[C---:B------:R-:W-:Y:S01]  /*42ec0*/  LEA R24, P6, R22.reuse, R3, 0x1 ;  /* 0x0000000316187211 */ /* 0x040fe200078c08ff */
[----:B------:R0:W-:Y:S01]  /*42ed0*/  @P4 STG.E.U16 desc[UR12][R20.64], R23 ;  /* 0x0000001714004986 */ /* 0x0001e2000c10150c */
[----:B------:R-:W4:Y:S02]  /*42ee0*/  LDCU UR5, c[0x0][0x39c] ;  /* 0x00007380ff0577ac */ /* 0x000f240008000800 */
[----:B------:R-:W-:Y:S01]  /*42ef0*/  LEA.HI.X.SX32 R25, R22, R2, 0x1, P6 ;  /* 0x0000000216197211 */ /* 0x000fe200030f0eff */
[--C-:B0-----:R-:W-:Y:S01]  /*42f00*/  IMAD R21, R29, 0x2, R22.reuse ;  /* 0x000000021d157824 */ /* 0x101fe200078e0216 */
[----:B------:R-:W-:-:S04]  /*42f10*/  PRMT R22, R10, 0x7632, R22 ;  /* 0x000076320a167816 */ /* 0x000fc80000000016 */
[----:B------:R-:W-:Y:S01]  /*42f20*/  LEA R20, P6, R21, R3, 0x1 ;  /* 0x0000000315147211 */ /* 0x000fe200078c08ff */
[----:B------:R0:W-:Y:S01]  /*42f30*/  @P2 STG.E.U16 desc[UR12][R24.64], R22 ;  /* 0x0000001618002986 */ /* 0x0001e2000c10150c */
[----:B------:R-:W-:Y:S02]  /*42f40*/  IMAD R23, R29, 0x2, R21 ;  /* 0x000000021d177824 */ /* 0x000fe400078e0215 */
[----:B------:R-:W-:Y:S01]  /*42f50*/  LEA.HI.X.SX32 R21, R21, R2, 0x1, P6 ;  /* 0x0000000215157211 */ /* 0x000fe200030f0eff */
[----:B------:R-:W1:Y:S01]  /*42f60*/  LDC R29, c[0x0][0x3b8] ;  /* 0x0000ee00ff1d7b82 */ /* 0x000e620000000800 */
[----:B---3--:R-:W-:Y:S01]  /*42f70*/  ISETP.LT.AND P4, PT, R11, UR6, !P0 ;  /* 0x000000060b007c0c */ /* 0x008fe2000c781270 */
[----:B------:R-:W5:Y:S01]  /*42f80*/  LDCU UR6, c[0x0][0x39c] ;  /* 0x00007380ff0677ac */ /* 0x000f620008000800 */
[----:B0-----:R-:W-:-:S05]  /*42f90*/  PRMT R24, R9, 0x7632, R24 ;  /* 0x0000763209187816 */ /* 0x001fca0000000018 */
[----:B------:R-:W0:Y:S01]  /*42fa0*/  LDC R25, c[0x0][0x3b8] ;  /* 0x0000ee00ff197b82 */ /* 0x000e220000000800 */
[----:B--2---:R-:W-:Y:S01]  /*42fb0*/  ISETP.LT.AND P2, PT, R8, UR4, !P0 ;  /* 0x0000000408007c0c */ /* 0x004fe2000c741270 */
[----:B------:R-:W2:Y:S01]  /*42fc0*/  LDCU UR4, c[0x0][0x39c] ;  /* 0x00007380ff0477ac */ /* 0x000ea20008000800 */
[----:B------:R-:W2:Y:S04]  /*42fd0*/  LDL.LU R8, [R1+0x113c] ;  /* 0x00113c0001087983 */ /* 0x000ea80000300800 */
[----:B------:R-:W3:Y:S04]  /*42fe0*/  LDL.LU R13, [R1+0xc0] ;  /* 0x0000c000010d7983 */ /* 0x000ee80000300800 */
[----:B------:R1:W-:Y:S04]  /*42ff0*/  @P3 STG.E.U16 desc[UR12][R20.64], R24 ;  /* 0x0000001814003986 */ /* 0x0003e8000c10150c */
[----:B------:R-:W2:Y:S01]  /*43000*/  LDL.LU R14, [R1+0xc4] ;  /* 0x0000c400010e7983 */ /* 0x000ea20000300800 */
[----:B-1----:R-:W-:-:S03]  /*43010*/  PRMT R21, R7, 0x7632, R21 ;  /* 0x0000763207157816 */ /* 0x002fc60000000015 */
[----:B------:R-:W2:Y:S01]  /*43020*/  LDL.LU R7, [R1+0x1140] ;  /* 0x0011400001077983 */ /* 0x000ea20000300800 */
[C---:B------:R-:W-:Y:S01]  /*43030*/  LEA R22, P6, R23.reuse, R3, 0x1 ;  /* 0x0000000317167211 */ /* 0x040fe200078c08ff */
[----:B------:R-:W-:Y:S02]  /*43040*/  IMAD R24, R28, 0x2, R23 ;  /* 0x000000021c187824 */ /* 0x000fe400078e0217 */
[----:B------:R-:W1:Y:S01]  /*43050*/  LDC R28, c[0x0][0x3b8] ;  /* 0x0000ee00ff1c7b82 */ /* 0x000e620000000800 */
[----:B------:R-:W-:-:S05]  /*43060*/  LEA.HI.X.SX32 R23, R23, R2, 0x1, P6 ;  /* 0x0000000217177211 */ /* 0x000fca00030f0eff */
[----:B------:R0:W-:Y:S01]  /*43070*/  @P5 STG.E.U16 desc[UR12][R22.64], R21 ;  /* 0x0000001516005986 */ /* 0x0001e2000c10150c */
[----:B----4-:R-:W-:Y:S01]  /*43080*/  ISETP.LT.AND P3, PT, R6, UR5, !P0 ;  /* 0x0000000506007c0c */ /* 0x010fe2000c761270 */
[----:B------:R-:W2:Y:S02]  /*43090*/  LDCU UR5, c[0x0][0x39c] ;  /* 0x00007380ff0577ac */ /* 0x000ea40008000800 */
[----:B------:R-:W4:Y:S01]  /*430a0*/  LDL.LU R6, [R1+0x1148] ;  /* 0x0011480001067983 */ /* 0x000f220000300800 */
[----:B-----5:R-:W-:Y:S02]  /*430b0*/  ISETP.LT.AND P5, PT, R5, UR6, !P0 ;  /* 0x0000000605007c0c */ /* 0x020fe4000c7a1270 */
[-C--:B------:R-:W-:Y:S01]  /*430c0*/  LEA R20, P6, R24, R3.reuse, 0x1 ;  /* 0x0000000318147211 */ /* 0x080fe200078c08ff */
[----:B------:R-:W5:Y:S01]  /*430d0*/  LDL.LU R5, [R1+0x1144] ;  /* 0x0011440001057983 */ /* 0x000f620000300800 */
[----:B0-----:R-:W-:Y:S01]  /*430e0*/  PRMT R23, R4, 0x7632, R23 ;  /* 0x0000763204177816 */ /* 0x001fe20000000017 */
[----:B------:R-:W-:Y:S01]  /*430f0*/  IMAD R22, R26, 0x2, R24 ;  /* 0x000000021a167824 */ /* 0x000fe200078e0218 */
[----:B------:R-:W4:Y:S01]  /*43100*/  LDCU UR6, c[0x0][0x39c] ;  /* 0x00007380ff0677ac */ /* 0x000f220008000800 */
[----:B------:R-:W4:Y:S01]  /*43110*/  LDL.LU R10, [R1+0xc8] ;  /* 0x0000c800010a7983 */ /* 0x000f220000300800 */
[----:B------:R-:W-:Y:S01]  /*43120*/  LEA.HI.X.SX32 R21, R24, R2, 0x1, P6 ;  /* 0x0000000218157211 */ /* 0x000fe200030f0eff */
[----:B------:R-:W0:Y:S02]  /*43130*/  LDC R26, c[0x0][0x3b8] ;  /* 0x0000ee00ff1a7b82 */ /* 0x000e240000000800 */
[----:B------:R-:W4:Y:S04]  /*43140*/  LDL.LU R4, [R1+0xcc] ;  /* 0x0000cc0001047983 */ /* 0x000f280000300800 */
[----:B------:R1:W-:Y:S01]  /*43150*/  @P4 STG.E.U16 desc[UR12][R20.64], R23 ;  /* 0x0000001714004986 */ /* 0x0003e2000c10150c */
[----:B------:R-:W-:-:S03]  /*43160*/  LEA R24, P4, R22, R3, 0x1 ;  /* 0x0000000316187211 */ /* 0x000fc600078808ff */
[----:B------:R-:W4:Y:S04]  /*43170*/  LDL.LU R11, [R1+0xd0] ;  /* 0x0000d000010b7983 */ /* 0x000f280000300800 */
[----:B------:R-:W4:Y:S01]  /*43180*/  LDL.LU R9, [R1+0xd4] ;  /* 0x0000d40001097983 */ /* 0x000f220000300800 */
[----:B-1----:R-:W-:Y:S01]  /*43190*/  IMAD R21, R25, 0x2, R22 ;  /* 0x0000000219157824 */ /* 0x002fe200078e0216 */
[-C--:B------:R-:W-:Y:S02]  /*431a0*/  LEA.HI.X.SX32 R25, R22, R2.reuse, 0x1, P4 ;  /* 0x0000000216197211 */ /* 0x080fe400020f0eff */
[----:B------:R-:W4:Y:S01]  /*431b0*/  LDL.LU R15, [R1+0x1150] ;  /* 0x00115000010f7983 */ /* 0x000f220000300800 */
[----:B------:R-:W-:Y:S01]  /*431c0*/  IMAD R20, R27, 0x2, R21 ;  /* 0x000000021b147824 */ /* 0x000fe200078e0215 */
[C---:B------:R-:W-:Y:S01]  /*431d0*/  LEA R22, P4, R21.reuse, R3, 0x1 ;  /* 0x0000000315167211 */ /* 0x040fe200078808ff */
[----:B------:R-:W1:Y:S01]  /*431e0*/  LDC R27, c[0x0][0x3b8] ;  /* 0x0000ee00ff1b7b82 */ /* 0x000e620000000800 */
[----:B---3--:R3:W-:Y:S02]  /*431f0*/  @P2 STG.E.U16 desc[UR12][R24.64], R13 ;  /* 0x0000000d18002986 */ /* 0x0087e4000c10150c */
[----:B------:R-:W-:-:S02]  /*43200*/  LEA.HI.X.SX32 R23, R21, R2, 0x1, P4 ;  /* 0x0000000215177211 */ /* 0x000fc400020f0eff */
[----:B--2---:R-:W-:Y:S02]  /*43210*/  ISETP.LT.AND P2, PT, R7, UR5, !P0 ;  /* 0x0000000507007c0c */ /* 0x004fe4000c741270 */
[-C--:B---3--:R-:W-:Y:S01]  /*43220*/  LEA R24, P4, R20, R3.reuse, 0x1 ;  /* 0x0000000314187211 */ /* 0x088fe200078808ff */
[----:B------:R-:W2:Y:S01]  /*43230*/  LDL.LU R7, [R1+0x1158] ;  /* 0x0011580001077983 */ /* 0x000ea20000300800 */
[----:B------:R-:W-:Y:S01]  /*43240*/  ISETP.LT.AND P6, PT, R8, UR4, !P0 ;  /* 0x0000000408007c0c */ /* 0x000fe2000c7c1270 */
[----:B------:R-:W3:Y:S01]  /*43250*/  LDCU UR5, c[0x0][0x39c] ;  /* 0x00007380ff0577ac */ /* 0x000ee20008000800 */
[----:B------:R-:W-:Y:S01]  /*43260*/  LEA.HI.X.SX32 R25, R20, R2, 0x1, P4 ;  /* 0x0000000214197211 */ /* 0x000fe200020f0eff */
[----:B------:R0:W-:Y:S01]  /*43270*/  @P3 STG.E.U16 desc[UR12][R22.64], R14 ;  /* 0x0000000e16003986 */ /* 0x0001e2000c10150c */
[----:B------:R-:W0:Y:S01]  /*43280*/  LDCU UR4, c[0x0][0x39c] ;  /* 0x00007380ff0477ac */ /* 0x000e220008000800 */
[----:B-----5:R-:W-:Y:S01]  /*43290*/  ISETP.LT.AND P4, PT, R5, UR7, !P0 ;  /* 0x0000000705007c0c */ /* 0x020fe2000c781270 */
[----:B0-----:R-:W-:Y:S01]  /*432a0*/  IMAD R20, R26, 0x2, R20 ;  /* 0x000000021a147824 */ /* 0x001fe200078e0214 */
[----:B------:R-:W5:Y:S01]  /*432b0*/  LDL.LU R5, [R1+0x1154] ;  /* 0x0011540001057983 */ /* 0x000f620000300800 */
[----:B----4-:R-:W-:Y:S01]  /*432c0*/  ISETP.LT.AND P3, PT, R6, UR6, !P0 ;  /* 0x0000000606007c0c */ /* 0x010fe2000c761270 */
[----:B------:R-:W2:Y:S01]  /*432d0*/  LDCU UR6, c[0x0][0x39c] ;  /* 0x00007380ff0677ac */ /* 0x000ea20008000800 */
[----:B------:R-:W0:Y:S01]  /*432e0*/  LDC R26, c[0x0][0x3b8] ;  /* 0x0000ee00ff1a7b82 */ /* 0x000e220000000800 */
[----:B------:R-:W4:Y:S01]  /*432f0*/  LDL.LU R8, [R1+0xd8] ;  /* 0x0000d80001087983 */ /* 0x000f220000300800 */
[----:B------:R-:W-:Y:S01]  /*43300*/  IMAD R21, R28, 0x2, R20 ;  /* 0x000000021c157824 */ /* 0x000fe200078e0214 */
[----:B------:R-:W5:Y:S02]  /*43310*/  LDCU UR7, c[0x0][0x39c] ;  /* 0x00007380ff0777ac */ /* 0x000f640008000800 */
[----:B------:R1:W-:Y:S01]  /*43320*/  @P5 STG.E.U16 desc[UR12][R24.64], R10 ;  /* 0x0000000a18005986 */ /* 0x0003e2000c10150c */
[----:B------:R-:W-:-:S02]  /*43330*/  LEA R22, P5, R20, R3, 0x1 ;  /* 0x0000000314167211 */ /* 0x000fc400078a08ff */
[----:B------:R-:W0:Y:S01]  /*43340*/  LDC R28, c[0x0][0x3b8] ;  /* 0x0000ee00ff1c7b82 */ /* 0x000e220000000800 */
[----:B------:R-:W4:Y:S01]  /*43350*/  LDL.LU R6, [R1+0xdc] ;  /* 0x0000dc0001067983 */ /* 0x000f220000300800 */
[----:B------:R-:W-:Y:S01]  /*43360*/  LEA.HI.X.SX32 R23, R20, R2, 0x1, P5 ;  /* 0x0000000214177211 */ /* 0x000fe200028f0eff */
[----:B------:R-:W-:Y:S02]  /*43370*/  IMAD R20, R29, 0x2, R21 ;  /* 0x000000021d147824 */ /* 0x000fe400078e0215 */
[----:B------:R-:W4:Y:S01]  /*43380*/  LDL.LU R29, [R1+0x114c] ;  /* 0x00114c00011d7983 */ /* 0x000f220000300800 */
[----:B-1----:R-:W-:-:S03]  /*43390*/  LEA R24, P5, R21, R3, 0x1 ;  /* 0x0000000315187211 */ /* 0x002fc600078a08ff */
[----:B------:R1:W-:Y:S01]  /*433a0*/  @P6 STG.E.U16 desc[UR12][R22.64], R4 ;  /* 0x0000000416006986 */ /* 0x0003e2000c10150c */
[----:B------:R-:W-:Y:S02]  /*433b0*/  LEA.HI.X.SX32 R25, R21, R2, 0x1, P5 ;  /* 0x0000000215197211 */ /* 0x000fe400028f0eff */
[----:B-1----:R-:W-:-:S04]  /*433c0*/  LEA R22, P6, R20, R3, 0x1 ;  /* 0x0000000314167211 */ /* 0x002fc800078c08ff */
[----:B------:R-:W-:Y:S01]  /*433d0*/  LEA.HI.X.SX32 R23, R20, R2, 0x1, P6 ;  /* 0x0000000214177211 */ /* 0x000fe200030f0eff */
[----:B------:R1:W-:Y:S01]  /*433e0*/  @P2 STG.E.U16 desc[UR12][R24.64], R11 ;  /* 0x0000000b18002986 */ /* 0x0003e2000c10150c */
[----:B---3--:R-:W-:Y:S01]  /*433f0*/  ISETP.LT.AND P2, PT, R15, UR5, !P0 ;  /* 0x000000050f007c0c */ /* 0x008fe2000c741270 */
[----:B------:R-:W-:Y:S01]  /*43400*/  IMAD R21, R27, 0x2, R20 ;  /* 0x000000021b157824 */ /* 0x000fe200078e0214 */
[----:B------:R-:W3:Y:S01]  /*43410*/  LDCU UR5, c[0x0][0x39c] ;  /* 0x00007380ff0577ac */ /* 0x000ee20008000800 */
[----:B------:R-:W-:Y:S01]  /*43420*/  @P3 STG.E.U16 desc[UR12][R22.64], R9 ;  /* 0x0000000916003986 */ /* 0x000fe2000c10150c */
[----:B------:R-:W3:Y:S03]  /*43430*/  LDC R27, c[0x0][0x3b8] ;  /* 0x0000ee00ff1b7b82 */ /* 0x000ee60000000800 */
[----:B------:R-:W3:Y:S01]  /*43440*/  LDL.LU R15, [R1+0x115c] ;  /* 0x00115c00010f7983 */ /* 0x000ee20000300800 */
[----:B--2---:R-:W-:Y:S01]  /*43450*/  ISETP.LT.AND P3, PT, R7, UR6, !P0 ;  /* 0x0000000607007c0c */ /* 0x004fe2000c761270 */
[----:B0-----:R-:W-:-:S02]  /*43460*/  IMAD R20, R26, 0x2, R21 ;  /* 0x000000021a147824 */ /* 0x001fc400078e0215 */
[----:B------:R-:W3:Y:S01]  /*43470*/  LDL.LU R7, [R1+0x1160] ;  /* 0x0011600001077983 */ /* 0x000ee20000300800 */
[CC--:B-1----:R-:W-:Y:S01]  /*43480*/  LEA R24, P6, R21.reuse, R3.reuse, 0x1 ;  /* 0x0000000315187211 */ /* 0x0c2fe200078c08ff */
[----:B------:R-:W0:Y:S01]  /*43490*/  LDC R26, c[0x0][0x3b8] ;  /* 0x0000ee00ff1a7b82 */ /* 0x000e220000000800 */
[----:B------:R-:W1:Y:S02]  /*434a0*/  LDCU UR6, c[0x0][0x39c] ;  /* 0x00007380ff0677ac */ /* 0x000e640008000800 */
[----:B------:R-:W-:Y:S02]  /*434b0*/  LEA.HI.X.SX32 R25, R21, R2, 0x1, P6 ;  /* 0x0000000215197211 */ /* 0x000fe400030f0eff */
[----:B-----5:R-:W-:Y:S01]  /*434c0*/  ISETP.LT.AND P6, PT, R5, UR7, !P0 ;  /* 0x0000000705007c0c */ /* 0x020fe2000c7c1270 */
[----:B------:R-:W-:Y:S01]  /*434d0*/  IMAD R21, R28, 0x2, R20 ;  /* 0x000000021c157824 */ /* 0x000fe200078e0214 */
[----:B------:R-:W1:Y:S01]  /*434e0*/  LDL.LU R5, [R1+0x1164] ;  /* 0x0011640001057983 */ /* 0x000e620000300800 */
[----:B------:R-:W2:Y:S01]  /*434f0*/  LDC R28, c[0x0][0x3b8] ;  /* 0x0000ee00ff1c7b82 */ /* 0x000ea20000000800 */
[----:B------:R-:W5:Y:S02]  /*43500*/  LDCU UR7, c[0x0][0x39c] ;  /* 0x00007380ff0777ac */ /* 0x000f640008000800 */
[----:B----4-:R4:W-:Y:S05]  /*43510*/  @P4 STG.E.U16 desc[UR12][R24.64], R8 ;  /* 0x0000000818004986 */ /* 0x0109ea000c10150c */
[----:B----4-:R-:W4:Y:S01]  /*43520*/  LDC R24, c[0x0][0x3b8] ;  /* 0x0000ee00ff187b82 */ /* 0x010f220000000800 */
[----:B------:R-:W-:Y:S01]  /*43530*/  ISETP.LT.AND P5, PT, R29, UR4, !P0 ;  /* 0x000000041d007c0c */ /* 0x000fe2000c7a1270 */
[----:B------:R-:W0:Y:S01]  /*43540*/  LDCU UR4, c[0x0][0x39c] ;  /* 0x00007380ff0477ac */ /* 0x000e220008000800 */
[----:B------:R-:W-:-:S04]  /*43550*/  LEA R22, P4, R20, R3, 0x1 ;  /* 0x0000000314167211 */ /* 0x000fc800078808ff */
[-C--:B------:R-:W-:Y:S01]  /*43560*/  LEA.HI.X.SX32 R23, R20, R2.reuse, 0x1, P4 ;  /* 0x0000000214177211 */ /* 0x080fe200020f0eff */
[----:B------:R-:W0:Y:S01]  /*43570*/  LDC R29, c[0x0][0x3b8] ;  /* 0x0000ee00ff1d7b82 */ /* 0x000e220000000800 */
[----:B------:R-:W-:Y:S02]  /*43580*/  LEA R20, P4, R21, R3, 0x1 ;  /* 0x0000000315147211 */ /* 0x000fe400078808ff */
[----:B------:R-:W-:Y:S02]  /*43590*/  PRMT R25, R13, 0x7632, R25 ;  /* 0x000076320d197816 */ /* 0x000fe40000000019 */
[----:B------:R-:W2:Y:S04]  /*435a0*/  LDL.LU R13, [R1+0x1314] ;  /* 0x00131400010d7983 */ /* 0x000ea80000300800 */
[----:B------:R0:W-:Y:S01]  /*435b0*/  @P5 STG.E.U16 desc[UR12][R22.64], R6 ;  /* 0x0000000616005986 */ /* 0x0001e2000c10150c */
[----:B----4-:R-:W-:Y:S01]  /*435c0*/  IMAD R24, R24, 0x2, R21 ;  /* 0x0000000218187824 */ /* 0x010fe200078e0215 */
[----:B------:R-:W-:-:S05]  /*435d0*/  LEA.HI.X.SX32 R21, R21, R2, 0x1, P4 ;  /* 0x0000000215157211 */ /* 0x000fca00020f0eff */
[----:B------:R4:W-:Y:S01]  /*435e0*/  @P2 STG.E.U16 desc[UR12][R20.64], R25 ;  /* 0x0000001914002986 */ /* 0x0009e2000c10150c */
[----:B---3--:R-:W-:Y:S02]  /*435f0*/  ISETP.LT.AND P2, PT, R7, UR5, !P0 ;  /* 0x0000000507007c0c */ /* 0x008fe4000c741270 */
[----:B0-----:R-:W-:Y:S01]  /*43600*/  LEA R22, P4, R24, R3, 0x1 ;  /* 0x0000000318167211 */ /* 0x001fe200078808ff */
[----:B------:R-:W3:Y:S01]  /*43610*/  LDL.LU R7, [R1+0x1168] ;  /* 0x0011680001077983 */ /* 0x000ee20000300800 */
[----:B----4-:R-:W-:Y:S01]  /*43620*/  IMAD R20, R26, 0x2, R24 ;  /* 0x000000021a147824 */ /* 0x010fe200078e0218 */
[----:B------:R-:W-:Y:S01]  /*43630*/  PRMT R25, R4, 0x7632, R25 ;  /* 0x0000763204197816 */ /* 0x000fe20000000019 */
[----:B------:R-:W0:Y:S01]  /*43640*/  LDCU UR5, c[0x0][0x39c] ;  /* 0x00007380ff0577ac */ /* 0x000e220008000800 */
[----:B------:R-:W-:Y:S02]  /*43650*/  LEA.HI.X.SX32 R23, R24, R2, 0x1, P4 ;  /* 0x0000000218177211 */ /* 0x000fe400020f0eff */
[----:B------:R-:W-:-:S02]  /*43660*/  PRMT R26, R10, 0x7632, R26 ;  /* 0x000076320a1a7816 */ /* 0x000fc4000000001a */
[----:B-1----:R-:W-:Y:S01]  /*43670*/  ISETP.LT.AND P4, PT, R5, UR6, !P0 ;  /* 0x0000000605007c0c */ /* 0x002fe2000c781270 */
[----:B------:R-:W1:Y:S01]  /*43680*/  LDCU UR6, c[0x0][0x39c] ;  /* 0x00007380ff0677ac */ /* 0x000e620008000800 */
[----:B------:R-:W0:Y:S04]  /*43690*/  LDL.LU R5, [R1+0x116c] ;  /* 0x00116c0001057983 */ /* 0x000e280000300800 */
[----:B------:R-:W1:Y:S04]  /*436a0*/  LDL.LU R10, [R1+0x1170] ;  /* 0x00117000010a7983 */ /* 0x000e680000300800 */
[----:B------:R-:W4:Y:S01]  /*436b0*/  LDL.LU R4, [R1+0x1174] ;  /* 0x0011740001047983 */ /* 0x000f220000300800 */
[----:B------:R-:W-:Y:S01]  /*436c0*/  ISETP.LT.AND P5, PT, R15, UR4, !P0 ;  /* 0x000000040f007c0c */ /* 0x000fe2000c7a1270 */
[----:B------:R-:W3:Y:S01]  /*436d0*/  LDCU UR4, c[0x0][0x39c] ;  /* 0x00007380ff0477ac */ /* 0x000ee20008000800 */
[----:B------:R-:W-:-:S05]  /*436e0*/  PRMT R21, R14, 0x7632, R21 ;  /* 0x000076320e157816 */ /* 0x000fca0000000015 */
[----:B------:R2:W-:Y:S02]  /*436f0*/  @P3 STG.E.U16 desc[UR12][R22.64], R21 ;  /* 0x0000001516003986 */ /* 0x0005e4000c10150c */
[CC--:B--2---:R-:W-:Y:S01]  /*43700*/  LEA R22, P3, R20.reuse, R3.reuse, 0x1 ;  /* 0x0000000314167211 */ /* 0x0c4fe200078608ff */
[----:B------:R-:W-:Y:S02]  /*43710*/  IMAD R21, R27, 0x2, R20 ;  /* 0x000000021b157824 */ /* 0x000fe400078e0214 */
[----:B------:R-:W2:Y:S01]  /*43720*/  LDC R27, c[0x0][0x3b8] ;  /* 0x0000ee00ff1b7b82 */ /* 0x000ea20000000800 */
[----:B------:R-:W-:Y:S02]  /*43730*/  LEA.HI.X.SX32 R23, R20, R2, 0x1, P3 ;  /* 0x0000000214177211 */ /* 0x000fe400018f0eff */
[----:B------:R-:W-:Y:S01]  /*43740*/  LEA R20, P3, R21, R3, 0x1 ;  /* 0x0000000315147211 */ /* 0x000fe200078608ff */
[----:B------:R-:W-:-:S03]  /*43750*/  IMAD R24, R29, 0x2, R21 ;  /* 0x000000021d187824 */ /* 0x000fc600078e0215 */
[----:B------:R-:W-:Y:S01]  /*43760*/  LEA.HI.X.SX32 R21, R21, R2, 0x1, P3 ;  /* 0x0000000215157211 */ /* 0x000fe200018f0eff */
[----:B------:R5:W-:Y:S01]  /*43770*/  @P6 STG.E.U16 desc[UR12][R22.64], R26 ;  /* 0x0000001a16006986 */ /* 0x000be2000c10150c */
[----:B------:R-:W0:Y:S03]  /*43780*/  LDC R29, c[0x0][0x3b8] ;  /* 0x0000ee00ff1d7b82 */ /* 0x000e260000000800 */
[----:B------:R3:W-:Y:S01]  /*43790*/  @P5 STG.E.U16 desc[UR12][R20.64], R25 ;  /* 0x0000001914005986 */ /* 0x0007e2000c10150c */
[----:B-----5:R-:W-:-:S04]  /*437a0*/  LEA R22, P6, R24, R3, 0x1 ;  /* 0x0000000318167211 */ /* 0x020fc800078c08ff */
[----:B------:R-:W5:Y:S01]  /*437b0*/  LDC R26, c[0x0][0x3b8] ;  /* 0x0000ee00ff1a7b82 */ /* 0x000f620000000800 */
[----:B---3--:R-:W-:Y:S01]  /*437c0*/  ISETP.LT.AND P3, PT, R7, UR4, !P0 ;  /* 0x0000000407007c0c */ /* 0x008fe2000c761270 */
[----:B------:R-:W-:-:S06]  /*437d0*/  IMAD R25, R28, 0x2, R24 ;  /* 0x000000021c197824 */ /* 0x000fcc00078e0218 */
[----:B------:R-:W3:Y:S01]  /*437e0*/  LDC R7, c[0x0][0x3b8] ;  /* 0x0000ee00ff077b82 */ /* 0x000ee20000000800 */
[----:B------:R-:W4:Y:S01]  /*437f0*/  LDCU UR4, c[0x0][0x39c] ;  /* 0x00007380ff0477ac */ /* 0x000f220008000800 */
[-C--:B------:R-:W-:Y:S02]  /*43800*/  LEA.HI.X.SX32 R23, R24, R2.reuse, 0x1, P6 ;  /* 0x0000000218177211 */ /* 0x080fe400030f0eff */
[----:B------:R-:W-:Y:S02]  /*43810*/  PRMT R21, R11, 0x7632, R21 ;  /* 0x000076320b157816 */ /* 0x000fe40000000015 */
[C---:B------:R-:W-:Y:S02]  /*43820*/  LEA R20, P6, R25.reuse, R3, 0x1 ;  /* 0x0000000319147211 */ /* 0x040fe400078c08ff */
[----:B------:R-:W0:Y:S01]  /*43830*/  LDC R28, c[0x0][0x3b8] ;  /* 0x0000ee00ff1c7b82 */ /* 0x000e220000000800 */
[----:B------:R2:W-:Y:S02]  /*43840*/  @P2 STG.E.U16 desc[UR12][R22.64], R21 ;  /* 0x0000001516002986 */ /* 0x0005e4000c10150c */
[----:B--2---:R-:W-:Y:S01]  /*43850*/  LEA.HI.X.SX32 R21, R25, R2, 0x1, P6 ;  /* 0x0000000219157211 */ /* 0x004fe200030f0eff */
[----:B------:R-:W-:Y:S01]  /*43860*/  IMAD R22, R27, 0x2, R25 ;  /* 0x000000021b167824 */ /* 0x000fe200078e0219 */
[----:B------:R-:W-:-:S03]  /*43870*/  PRMT R23, R9, 0x7632, R23 ;  /* 0x0000763209177816 */ /* 0x000fc60000000017 */
[----:B------:R-:W2:Y:S02]  /*43880*/  LDC R27, c[0x0][0x3b8] ;  /* 0x0000ee00ff1b7b82 */ /* 0x000ea40000000800 */
[----:B------:R5:W-:Y:S02]  /*43890*/  @P4 STG.E.U16 desc[UR12][R20.64], R23 ;  /* 0x0000001714004986 */ /* 0x000be4000c10150c */
[----:B-----5:R-:W-:Y:S01]  /*438a0*/  LEA R20, P4, R22, R3, 0x1 ;  /* 0x0000000316147211 */ /* 0x020fe200078808ff */
[----:B---3--:R-:W-:-:S03]  /*438b0*/  IMAD R23, R7, 0x2, R22 ;  /* 0x0000000207177824 */ /* 0x008fc600078e0216 */
[----:B------:R-:W-:Y:S02]  /*438c0*/  LEA.HI.X.SX32 R21, R22, R2, 0x1, P4 ;  /* 0x0000000216157211 */ /* 0x000fe400020f0eff */
[----:B0-----:R-:W-:Y:S01]  /*438d0*/  ISETP.LT.AND P5, PT, R5, UR5, !P0 ;  /* 0x0000000505007c0c */ /* 0x001fe2000c7a1270 */
[----:B------:R-:W0:Y:S01]  /*438e0*/  LDCU UR5, c[0x0][0x39c] ;  /* 0x00007380ff0577ac */ /* 0x000e220008000800 */
[----:B------:R-:W0:Y:S01]  /*438f0*/  LDL.LU R5, [R1+0x1178] ;  /* 0x0011780001057983 */ /* 0x000e220000300800 */
[----:B-1----:R-:W-:Y:S01]  /*43900*/  ISETP.LT.AND P2, PT, R10, UR6, !P0 ;  /* 0x000000060a007c0c */ /* 0x002fe2000c741270 */
[----:B------:R-:W1:Y:S02]  /*43910*/  LDCU UR6, c[0x0][0x39c] ;  /* 0x00007380ff0677ac */ /* 0x000e640008000800 */
[----:B------:R-:W3:Y:S01]  /*43920*/  LDL.LU R10, [R1+0xf0] ;  /* 0x0000f000010a7983 */ /* 0x000ee20000300800 */
[----:B----4-:R-:W-:Y:S01]  /*43930*/  ISETP.LT.AND P4, PT, R4, UR4, !P0 ;  /* 0x0000000404007c0c */ /* 0x010fe2000c781270 */
[----:B------:R-:W4:Y:S02]  /*43940*/  LDCU UR4, c[0x0][0x39c] ;  /* 0x00007380ff0477ac */ /* 0x000f240008000800 */
[----:B------:R-:W1:Y:S04]  /*43950*/  LDL.LU R7, [R1+0x117c] ;  /* 0x00117c0001077983 */ /* 0x000e680000300800 */
[----:B------:R-:W4:Y:S01]  /*43960*/  LDL.LU R4, [R1+0x1180] ;  /* 0x0011800001047983 */ /* 0x000f220000300800 */
[----:B------:R-:W-:-:S02]  /*43970*/  PRMT R24, R8, 0x7632, R24 ;  /* 0x0000763208187816 */ /* 0x000fc40000000018 */
[----:B------:R-:W-:Y:S01]  /*43980*/  LEA R22, P6, R23, R3, 0x1 ;  /* 0x0000000317167211 */ /* 0x000fe200078c08ff */
[----:B------:R-:W5:Y:S04]  /*43990*/  LDL.LU R14, [R1+0xf4] ;  /* 0x0000f400010e7983 */ /* 0x000f680000300800 */
[----:B------:R2:W-:Y:S01]  /*439a0*/  @P3 STG.E.U16 desc[UR12][R20.64], R24 ;  /* 0x0000001814003986 */ /* 0x0005e2000c10150c */
[----:B------:R-:W-:-:S03]  /*439b0*/  PRMT R25, R6, 0x7632, R25 ;  /* 0x0000763206197816 */ /* 0x000fc60000000019 */
[----:B------:R-:W4:Y:S01]  /*439c0*/  LDL.LU R15, [R1+0xf8] ;  /* 0x0000f800010f7983 */ /* 0x000f220000300800 */
[----:B--2---:R-:W-:Y:S01]  /*439d0*/  IMAD R24, R26, 0x2, R23 ;  /* 0x000000021a187824 */ /* 0x004fe200078e0217 */
[-C--:B------:R-:W-:Y:S01]  /*439e0*/  LEA.HI.X.SX32 R23, R23, R2.reuse, 0x1, P6 ;  /* 0x0000000217177211 */ /* 0x080fe200030f0eff */
[----:B------:R-:W2:Y:S03]  /*439f0*/  LDC R26, c[0x0][0x3b8] ;  /* 0x0000ee00ff1a7b82 */ /* 0x000ea60000000800 */
[C---:B------:R-:W-:Y:S01]  /*43a00*/  LEA R20, P6, R24.reuse, R3, 0x1 ;  /* 0x0000000318147211 */ /* 0x040fe200078c08ff */
[----:B------:R2:W-:Y:S03]  /*43a10*/  @P5 STG.E.U16 desc[UR12][R22.64], R25 ;  /* 0x0000001916005986 */ /* 0x0005e6000c10150c */
[----:B------:R-:W-:Y:S01]  /*43a20*/  LEA.HI.X.SX32 R21, R24, R2, 0x1, P6 ;  /* 0x0000000218157211 */ /* 0x000fe200030f0eff */
[----:B--2---:R-:W-:Y:S01]  /*43a30*/  IMAD R22, R29, 0x2, R24 ;  /* 0x000000021d167824 */ /* 0x004fe200078e0218 */
[----:B------:R-:W2:Y:S01]  /*43a40*/  LDC R25, c[0x0][0x3b8] ;  /* 0x0000ee00ff197b82 */ /* 0x000ea20000000800 */
[----:B0-----:R-:W-:-:S02]  /*43a50*/  ISETP.LT.AND P3, PT, R5, UR5, !P0 ;  /* 0x0000000505007c0c */ /* 0x001fc4000c761270 */
[----:B---3--:R0:W-:Y:S01]  /*43a60*/  @P2 STG.E.U16 desc[UR12][R20.64], R10 ;  /* 0x0000000a14002986 */ /* 0x0081e2000c10150c */
[----:B------:R-:W-:Y:S01]  /*43a70*/  IMAD R24, R28, 0x2, R22 ;  /* 0x000000021c187824 */ /* 0x000fe200078e0216 */
[----:B------:R-:W3:Y:S03]  /*43a80*/  LDCU UR5, c[0x0][0x39c] ;  /* 0x00007380ff0577ac */ /* 0x000ee60008000800 */
[----:B------:R-:W2:Y:S01]  /*43a90*/  LDC R29, c[0x0][0x3b8] ;  /* 0x0000ee00ff1d7b82 */ /* 0x000ea20000000800 */
[----:B------:R-:W3:Y:S04]  /*43aa0*/  LDL.LU R5, [R1+0x1184] ;  /* 0x0011840001057983 */ /* 0x000ee80000300800 */
[----:B------:R-:W2:Y:S01]  /*43ab0*/  LDL.LU R6, [R1+0xfc] ;  /* 0x0000fc0001067983 */ /* 0x000ea20000300800 */
[----:B-1----:R-:W-:Y:S01]  /*43ac0*/  ISETP.LT.AND P5, PT, R7, UR6, !P0 ;  /* 0x0000000607007c0c */ /* 0x002fe2000c7a1270 */
[----:B------:R-:W1:Y:S01]  /*43ad0*/  LDCU UR6, c[0x0][0x39c] ;  /* 0x00007380ff0677ac */ /* 0x000e620008000800 */
[----:B------:R-:W1:Y:S01]  /*43ae0*/  LDC R28, c[0x0][0x3b8] ;  /* 0x0000ee00ff1c7b82 */ /* 0x000e620000000800 */
[C---:B0-----:R-:W-:Y:S01]  /*43af0*/  LEA R20, P2, R22.reuse, R3, 0x1 ;  /* 0x0000000316147211 */ /* 0x041fe200078408ff */
[----:B------:R-:W2:Y:S03]  /*43b00*/  LDL.LU R11, [R1+0x100] ;  /* 0x00010000010b7983 */ /* 0x000ea60000300800 */
[----:B------:R-:W-:-:S02]  /*43b10*/  LEA.HI.X.SX32 R21, R22, R2, 0x1, P2 ;  /* 0x0000000216157211 */ /* 0x000fc400010f0eff */
[----:B----4-:R-:W-:Y:S01]  /*43b20*/  ISETP.LT.AND P2, PT, R4, UR4, !P0 ;  /* 0x0000000404007c0c */ /* 0x010fe2000c741270 */
[----:B------:R-:W0:Y:S01]  /*43b30*/  LDCU UR4, c[0x0][0x39c] ;  /* 0x00007380ff0477ac */ /* 0x000e220008000800 */
[----:B------:R-:W1:Y:S01]  /*43b40*/  LDL.LU R4, [R1+0x1188] ;  /* 0x0011880001047983 */ /* 0x000e620000300800 */
[----:B------:R-:W-:-:S03]  /*43b50*/  LEA R22, P6, R24, R3, 0x1 ;  /* 0x0000000318167211 */ /* 0x000fc600078c08ff */
[----:B-----5:R4:W-:Y:S01]  /*43b60*/  @P4 STG.E.U16 desc[UR12][R20.64], R14 ;  /* 0x0000000e14004986 */ /* 0x0209e2000c10150c */
[----:B------:R-:W-:-:S03]  /*43b70*/  LEA.HI.X.SX32 R23, R24, R2, 0x1, P6 ;  /* 0x0000000218177211 */ /* 0x000fc600030f0eff */
[----:B------:R-:W5:Y:S01]  /*43b80*/  LDL.LU R9, [R1+0x104] ;  /* 0x0001040001097983 */ /* 0x000f620000300800 */
[----:B----4-:R-:W-:-:S03]  /*43b90*/  IMAD R21, R26, 0x2, R24 ;  /* 0x000000021a157824 */ /* 0x010fc600078e0218 */
[----:B------:R-:W0:Y:S01]  /*43ba0*/  LDL.LU R24, [R1+0x118c] ;  /* 0x00118c0001187983 */ /* 0x000e220000300800 */
[----:B------:R-:W4:Y:S03]  /*43bb0*/  LDC R26, c[0x0][0x3b8] ;  /* 0x0000ee00ff1a7b82 */ /* 0x000f260000000800 */
[----:B------:R4:W-:Y:S01]  /*43bc0*/  @P3 STG.E.U16 desc[UR12][R22.64], R15 ;  /* 0x0000000f16003986 */ /* 0x0009e2000c10150c */
[----:B------:R-:W-:-:S03]  /*43bd0*/  LEA R20, P3, R21, R3, 0x1 ;  /* 0x0000000315147211 */ /* 0x000fc600078608ff */
[----:B------:R-:W5:Y:S04]  /*43be0*/  LDL.LU R8, [R1+0x1190] ;  /* 0x0011900001087983 */ /* 0x000f680000300800 */
[----:B------:R-:W5:Y:S01]  /*43bf0*/  LDL.LU R7, [R1+0x108] ;  /* 0x0001080001077983 */ /* 0x000f620000300800 */
[----:B----4-:R-:W-:Y:S01]  /*43c00*/  IMAD R23, R27, 0x2, R21 ;  /* 0x000000021b177824 */ /* 0x010fe200078e0215 */
[----:B------:R-:W-:Y:S01]  /*43c10*/  LEA.HI.X.SX32 R21, R21, R2, 0x1, P3 ;  /* 0x0000000215157211 */ /* 0x000fe200018f0eff */
[----:B------:R-:W4:Y:S01]  /*43c20*/  LDC R27, c[0x0][0x3b8] ;  /* 0x0000ee00ff1b7b82 */ /* 0x000f220000000800 */
[----:B---3--:R-:W-:Y:S01]  /*43c30*/  ISETP.LT.AND P4, PT, R5, UR5, !P0 ;  /* 0x0000000505007c0c */ /* 0x008fe2000c781270 */
[----:B------:R-:W5:Y:S01]  /*43c40*/  LDCU UR5, c[0x0][0x39c] ;  /* 0x00007380ff0577ac */ /* 0x000f620008000800 */
[----:B------:R-:W3:Y:S01]  /*43c50*/  LDL.LU R5, [R1+0x10c] ;  /* 0x00010c0001057983 */ /* 0x000ee20000300800 */
[----:B-1----:R-:W-:Y:S01]  /*43c60*/  ISETP.LT.AND P3, PT, R4, UR6, !P0 ;  /* 0x0000000604007c0c */ /* 0x002fe2000c761270 */
[----:B------:R-:W1:Y:S02]  /*43c70*/  LDCU UR6, c[0x0][0x39c] ;  /* 0x00007380ff0677ac */ /* 0x000e640008000800 */
[----:B------:R-:W1:Y:S01]  /*43c80*/  LDL.LU R4, [R1+0x1194] ;  /* 0x0011940001047983 */ /* 0x000e620000300800 */
[----:B------:R-:W-:-:S03]  /*43c90*/  LEA R22, P6, R23, R3, 0x1 ;  /* 0x0000000317167211 */ /* 0x000fc600078c08ff */
[----:B--2---:R2:W-:Y:S02]  /*43ca0*/  @P5 STG.E.U16 desc[UR12][R20.64], R6 ;  /* 0x0000000614005986 */ /* 0x0045e4000c10150c */
[----:B--2---:R-:W-:Y:S01]  /*43cb0*/  IMAD R21, R25, 0x2, R23 ;  /* 0x0000000219157824 */ /* 0x004fe200078e0217 */
[----:B0-----:R-:W-:Y:S01]  /*43cc0*/  ISETP.LT.AND P5, PT, R24, UR4, !P0 ;  /* 0x0000000418007c0c */ /* 0x001fe2000c7a1270 */
[----:B------:R-:W0:Y:S01]  /*43cd0*/  LDCU UR4, c[0x0][0x39c] ;  /* 0x00007380ff0477ac */ /* 0x000e220008000800 */
[-C--:B------:R-:W-:Y:S02]  /*43ce0*/  LEA.HI.X.SX32 R23, R23, R2.reuse, 0x1, P6 ;  /* 0x0000000217177211 */ /* 0x080fe400030f0eff */
[----:B------:R-:W-:Y:S01]  /*43cf0*/  LEA R24, P6, R21, R3, 0x1 ;  /* 0x0000000315187211 */ /* 0x000fe200078c08ff */
[----:B------:R-:W-:Y:S02]  /*43d00*/  IMAD R20, R29, 0x2, R21 ;  /* 0x000000021d147824 */ /* 0x000fe400078e0215 */
[----:B------:R2:W-:Y:S01]  /*43d10*/  @P2 STG.E.U16 desc[UR12][R22.64], R11 ;  /* 0x0000000b16002986 */ /* 0x0005e2000c10150c */
[----:B------:R-:W-:-:S02]  /*43d20*/  LEA.HI.X.SX32 R25, R21, R2, 0x1, P6 ;  /* 0x0000000215197211 */ /* 0x000fc400030f0eff */
[----:B-----5:R-:W-:Y:S01]  /*43d30*/  ISETP.LT.AND P2, PT, R8, UR5, !P0 ;  /* 0x0000000508007c0c */ /* 0x020fe2000c741270 */
[----:B------:R-:W0:Y:S01]  /*43d40*/  LDL.LU R29, [R1+0x1198] ;  /* 0x00119800011d7983 */ /* 0x000e220000300800 */
[----:B------:R-:W5:Y:S03]  /*43d50*/  LDCU UR5, c[0x0][0x39c] ;  /* 0x00007380ff0577ac */ /* 0x000f660008000800 */
[----:B------:R-:W5:Y:S04]  /*43d60*/  LDL.LU R8, [R1+0x119c] ;  /* 0x00119c0001087983 */ /* 0x000f680000300800 */
[----:B------:R1:W-:Y:S02]  /*43d70*/  @P4 STG.E.U16 desc[UR12][R24.64], R9 ;  /* 0x0000000918004986 */ /* 0x0003e4000c10150c */
[----:B-1----:R-:W-:Y:S01]  /*43d80*/  ISETP.LT.AND P4, PT, R4, UR6, !P0 ;  /* 0x0000000604007c0c */ /* 0x002fe2000c781270 */
[----:B------:R-:W-:Y:S01]  /*43d90*/  IMAD R21, R26, 0x2, R20 ;  /* 0x000000021a157824 */ /* 0x000fe200078e0214 */
[----:B------:R-:W5:Y:S01]  /*43da0*/  LDL.LU R4, [R1+0x11a0] ;  /* 0x0011a00001047983 */ /* 0x000f620000300800 */
[CC--:B--2---:R-:W-:Y:S01]  /*43db0*/  LEA R22, P6, R20.reuse, R3.reuse, 0x1 ;  /* 0x0000000314167211 */ /* 0x0c4fe200078c08ff */
[----:B------:R-:W1:Y:S01]  /*43dc0*/  LDCU UR6, c[0x0][0x39c] ;  /* 0x00007380ff0677ac */ /* 0x000e620008000800 */
[----:B------:R-:W2:Y:S02]  /*43dd0*/  LDC R26, c[0x0][0x3b8] ;  /* 0x0000ee00ff1a7b82 */ /* 0x000ea40000000800 */
[----:B------:R-:W-:Y:S01]  /*43de0*/  LEA.HI.X.SX32 R23, R20, R2, 0x1, P6 ;  /* 0x0000000214177211 */ /* 0x000fe200030f0eff */
[----:B----4-:R-:W-:Y:S01]  /*43df0*/  IMAD R20, R27, 0x2, R21 ;  /* 0x000000021b147824 */ /* 0x010fe200078e0215 */
[----:B------:R-:W-:-:S03]  /*43e00*/  LEA R24, P6, R21, R3, 0x1 ;  /* 0x0000000315187211 */ /* 0x000fc600078c08ff */
[----:B------:R4:W-:Y:S01]  /*43e10*/  @P3 STG.E.U16 desc[UR12][R22.64], R7 ;  /* 0x0000000716003986 */ /* 0x0009e2000c10150c */
[-C--:B------:R-:W-:Y:S01]  /*43e20*/  LEA.HI.X.SX32 R25, R21, R2.reuse, 0x1, P6 ;  /* 0x0000000215197211 */ /* 0x080fe200030f0eff */
[----:B------:R-:W1:Y:S01]  /*43e30*/  LDC R27, c[0x0][0x3b8] ;  /* 0x0000ee00ff1b7b82 */ /* 0x000e620000000800 */
[----:B------:R-:W-:Y:S02]  /*43e40*/  PRMT R21, R10, 0x7632, R21 ;  /* 0x000076320a157816 */ /* 0x000fe40000000015 */
[C---:B----4-:R-:W-:Y:S01]  /*43e50*/  LEA R22, P6, R20.reuse, R3, 0x1 ;  /* 0x0000000314167211 */ /* 0x050fe200078c08ff */
[----:B---3--:R3:W-:Y:S03]  /*43e60*/  @P5 STG.E.U16 desc[UR12][R24.64], R5 ;  /* 0x0000000518005986 */ /* 0x0087e6000c10150c */
[----:B------:R-:W-:Y:S02]  /*43e70*/  LEA.HI.X.SX32 R23, R20, R2, 0x1, P6 ;  /* 0x0000000214177211 */ /* 0x000fe400030f0eff */
[----:B-----5:R-:W-:-:S03]  /*43e80*/  ISETP.LT.AND P5, PT, R8, UR5, !P0 ;  /* 0x0000000508007c0c */ /* 0x020fc6000c7a1270 */
[----:B------:R2:W-:Y:S01]  /*43e90*/  @P2 STG.E.U16 desc[UR12][R22.64], R21 ;  /* 0x0000001516002986 */ /* 0x0005e2000c10150c */
[----:B0-----:R-:W-:Y:S01]  /*43ea0*/  ISETP.LT.AND P3, PT, R29, UR4, !P0 ;  /* 0x000000041d007c0c */ /* 0x001fe2000c761270 */
[----:B------:R-:W0:Y:S01]  /*43eb0*/  LDCU UR4, c[0x0][0x39c] ;  /* 0x00007380ff0477ac */ /* 0x000e220008000800 */
[----:B------:R-:W4:Y:S01]  /*43ec0*/  LDC R29, c[0x0][0x3b8] ;  /* 0x0000ee00ff1d7b82 */ /* 0x000f220000000800 */
[----:B------:R-:W0:Y:S01]  /*43ed0*/  LDL.LU R8, [R1+0x11a4] ;  /* 0x0011a40001087983 */ /* 0x000e220000300800 */
[----:B---3--:R-:W-:Y:S01]  /*43ee0*/  IMAD R24, R28, 0x2, R20 ;  /* 0x000000021c187824 */ /* 0x008fe200078e0214 */
[----:B------:R-:W3:Y:S01]  /*43ef0*/  LDCU UR5, c[0x0][0x39c] ;  /* 0x00007380ff0577ac */ /* 0x000ee20008000800 */
[----:B-1----:R-:W-:Y:S02]  /*43f00*/  ISETP.LT.AND P2, PT, R4, UR6, !P0 ;  /* 0x0000000604007c0c */ /* 0x002fe4000c741270 */
[--C-:B--2---:R-:W-:Y:S01]  /*43f10*/  IMAD R22, R26, 0x2, R24.reuse ;  /* 0x000000021a167824 */ /* 0x104fe200078e0218 */
[----:B------:R-:W3:Y:S01]  /*43f20*/  LDL.LU R4, [R1+0x11a8] ;  /* 0x0011a80001047983 */ /* 0x000ee20000300800 */
[----:B------:R-:W-:Y:S01]  /*43f30*/  LEA R20, P6, R24, R3, 0x1 ;  /* 0x0000000318147211 */ /* 0x000fe200078c08ff */
[----:B------:R-:W1:Y:S01]  /*43f40*/  LDC R28, c[0x0][0x3b8] ;  /* 0x0000ee00ff1c7b82 */ /* 0x000e620000000800 */
[----:B------:R-:W-:Y:S01]  /*43f50*/  PRMT R23, R14, 0x7632, R23 ;  /* 0x000076320e177816 */ /* 0x000fe20000000017 */
[----:B------:R-:W2:Y:S01]  /*43f60*/  LDL.LU R10, [R1+0x11ac] ;  /* 0x0011ac00010a7983 */ /* 0x000ea20000300800 */
[----:B------:R-:W-:Y:S01]  /*43f70*/  LEA.HI.X.SX32 R21, R24, R2, 0x1, P6 ;  /* 0x0000000218157211 */ /* 0x000fe200030f0eff */
[----:B------:R-:W2:Y:S02]  /*43f80*/  LDCU UR6, c[0x0][0x39c] ;  /* 0x00007380ff0677ac */ /* 0x000ea40008000800 */
[----:B------:R-:W5:Y:S01]  /*43f90*/  LDL.LU R14, [R1+0x1310] ;  /* 0x00131000010e7983 */ /* 0x000f620000300800 */
[----:B------:R-:W-:Y:S01]  /*43fa0*/  PRMT R25, R6, 0x7632, R25 ;  /* 0x0000763206197816 */ /* 0x000fe20000000019 */
[----:B------:R-:W1:Y:S02]  /*43fb0*/  LDC R26, c[0x0][0x3b8] ;  /* 0x0000ee00ff1a7b82 */ /* 0x000e640000000800 */
[----:B------:R4:W-:Y:S01]  /*43fc0*/  @P4 STG.E.U16 desc[UR12][R20.64], R23 ;  /* 0x0000001714004986 */ /* 0x0009e2000c10150c */
[----:B------:R-:W-:-:S03]  /*43fd0*/  PRMT R24, R15, 0x7632, R24 ;  /* 0x000076320f187816 */ /* 0x000fc60000000018 */
[----:B------:R-:W2:Y:S01]  /*43fe0*/  LDL.LU R15, [R1+0x130c] ;  /* 0x00130c00010f7983 */ /* 0x000ea20000300800 */
[----:B----4-:R-:W-:-:S04]  /*43ff0*/  LEA R20, P4, R22, R3, 0x1 ;  /* 0x0000000316147211 */ /* 0x010fc800078808ff */
[----:B------:R-:W-:Y:S02]  /*44000*/  LEA.HI.X.SX32 R21, R22, R2, 0x1, P4 ;  /* 0x0000000216157211 */ /* 0x000fe400020f0eff */
[----:B0-----:R-:W-:-:S03]  /*44010*/  ISETP.LT.AND P4, PT, R8, UR4, !P0 ;  /* 0x0000000408007c0c */ /* 0x001fc6000c781270 */
[----:B------:R0:W-:Y:S01]  /*44020*/  @P3 STG.E.U16 desc[UR12][R20.64], R24 ;  /* 0x0000001814003986 */ /* 0x0001e2000c10150c */
[----:B------:R-:W-:Y:S01]  /*44030*/  IMAD R23, R27, 0x2, R22 ;  /* 0x000000021b177824 */ /* 0x000fe200078e0216 */
[----:B------:R-:W4:Y:S01]  /*44040*/  LDCU UR4, c[0x0][0x39c] ;  /* 0x00007380ff0477ac */ /* 0x000f220008000800 */
[----:B------:R-:W0:Y:S01]  /*44050*/  LDC R27, c[0x0][0x3b8] ;  /* 0x0000ee00ff1b7b82 */ /* 0x000e220000000800 */
[----:B------:R-:W4:Y:S04]  /*44060*/  LDL.LU R8, [R1+0x11b0] ;  /* 0x0011b00001087983 */ /* 0x000f280000300800 */
[----:B------:R-:W4:Y:S01]  /*44070*/  LDL.LU R6, [R1+0x11b4] ;  /* 0x0011b40001067983 */ /* 0x000f220000300800 */
[----:B---3--:R-:W-:Y:S01]  /*44080*/  ISETP.LT.AND P3, PT, R4, UR5, !P0 ;  /* 0x0000000504007c0c */ /* 0x008fe2000c761270 */
[----:B0-----:R-:W-:-:S02]  /*44090*/  IMAD R24, R29, 0x2, R23 ;  /* 0x000000021d187824 */ /* 0x001fc400078e0217 */
[----:B------:R-:W3:Y:S01]  /*440a0*/  LDL.LU R4, [R1+0x11b8] ;  /* 0x0011b80001047983 */ /* 0x000ee20000300800 */
[CC--:B------:R-:W-:Y:S01]  /*440b0*/  LEA R22, P6, R23.reuse, R3.reuse, 0x1 ;  /* 0x0000000317167211 */ /* 0x0c0fe200078c08ff */
[----:B------:R-:W0:Y:S01]  /*440c0*/  LDCU UR5, c[0x0][0x39c] ;  /* 0x00007380ff0577ac */ /* 0x000e220008000800 */
[----:B------:R-:W0:Y:S02]  /*440d0*/  LDC R29, c[0x0][0x3b8] ;  /* 0x0000ee00ff1d7b82 */ /* 0x000e240000000800 */
[----:B------:R-:W-:Y:S02]  /*440e0*/  LEA.HI.X.SX32 R23, R23, R2, 0x1, P6 ;  /* 0x0000000217177211 */ /* 0x000fe400030f0eff */
[----:B------:R-:W-:-:S03]  /*440f0*/  LEA R20, P6, R24, R3, 0x1 ;  /* 0x0000000318147211 */ /* 0x000fc600078c08ff */
[----:B------:R1:W-:Y:S01]  /*44100*/  @P5 STG.E.U16 desc[UR12][R22.64], R25 ;  /* 0x0000001916005986 */ /* 0x0003e2000c10150c */
[----:B------:R-:W-:Y:S02]  /*44110*/  LEA.HI.X.SX32 R21, R24, R2, 0x1, P6 ;  /* 0x0000000218157211 */ /* 0x000fe400030f0eff */
[----:B--2---:R-:W-:Y:S01]  /*44120*/  ISETP.LT.AND P5, PT, R10, UR6, !P0 ;  /* 0x000000060a007c0c */ /* 0x004fe2000c7a1270 */
[----:B------:R-:W3:Y:S01]  /*44130*/  LDCU UR6, c[0x0][0x39c] ;  /* 0x00007380ff0677ac */ /* 0x000ee20008000800 */
[----:B-1----:R-:W-:Y:S01]  /*44140*/  PRMT R23, R11, 0x7632, R23 ;  /* 0x000076320b177816 */ /* 0x002fe20000000017 */
[--C-:B------:R-:W-:Y:S01]  /*44150*/  IMAD R22, R28, 0x2, R24.reuse ;  /* 0x000000021c167824 */ /* 0x100fe200078e0218 */
[----:B------:R-:W1:Y:S03]  /*44160*/  LDC R25, c[0x0][0x3b8] ;  /* 0x0000ee00ff197b82 */ /* 0x000e660000000800 */
[----:B------:R2:W-:Y:S01]  /*44170*/  @P2 STG.E.U16 desc[UR12][R20.64], R23 ;  /* 0x0000001714002986 */ /* 0x0005e2000c10150c */
[----:B------:R-:W-:-:S04]  /*44180*/  PRMT R24, R9, 0x7632, R24 ;  /* 0x0000763209187816 */ /* 0x000fc80000000018 */
[----:B------:R-:W0:Y:S01]  /*44190*/  LDC R28, c[0x0][0x3b8] ;  /* 0x0000ee00ff1c7b82 */ /* 0x000e220000000800 */
[----:B--2---:R-:W-:Y:S01]  /*441a0*/  LEA R20, P2, R22, R3, 0x1 ;  /* 0x0000000316147211 */ /* 0x004fe200078408ff */
[----:B------:R-:W-:-:S06]  /*441b0*/  IMAD R23, R27, 0x2, R22 ;  /* 0x000000021b177824 */ /* 0x000fcc00078e0216 */
[----:B------:R-:W2:Y:S01]  /*441c0*/  LDC R27, c[0x0][0x3b8] ;  /* 0x0000ee00ff1b7b82 */ /* 0x000ea20000000800 */
[----:B------:R-:W-:Y:S02]  /*441d0*/  LEA.HI.X.SX32 R21, R22, R2, 0x1, P2 ;  /* 0x0000000216157211 */ /* 0x000fe400010f0eff */
[----:B------:R-:W-:-:S03]  /*441e0*/  LEA R22, P6, R23, R3, 0x1 ;  /* 0x0000000317167211 */ /* 0x000fc600078c08ff */
[----:B------:R5:W-:Y:S01]  /*441f0*/  @P4 STG.E.U16 desc[UR12][R20.64], R24 ;  /* 0x0000001814004986 */ /* 0x000be2000c10150c */
[----:B----4-:R-:W-:Y:S01]  /*44200*/  ISETP.LT.AND P2, PT, R8, UR4, !P0 ;  /* 0x0000000408007c0c */ /* 0x010fe2000c741270 */
[----:B------:R-:W4:Y:S02]  /*44210*/  LDCU UR4, c[0x0][0x39c] ;  /* 0x00007380ff0477ac */ /* 0x000f240008000800 */
[----:B------:R-:W4:Y:S04]  /*44220*/  LDL.LU R8, [R1+0x110] ;  /* 0x0001100001087983 */ /* 0x000f280000300800 */
[----:B------:R-:W4:Y:S01]  /*44230*/  LDL.LU R9, [R1+0x114] ;  /* 0x0001140001097983 */ /* 0x000f220000300800 */
[----:B-----5:R-:W-:Y:S01]  /*44240*/  IMAD R24, R26, 0x2, R23 ;  /* 0x000000021a187824 */ /* 0x020fe200078e0217 */
[----:B------:R-:W-:Y:S01]  /*44250*/  LEA.HI.X.SX32 R23, R23, R2, 0x1, P6 ;  /* 0x0000000217177211 */ /* 0x000fe200030f0eff */
[----:B------:R-:W5:Y:S01]  /*44260*/  LDC R26, c[0x0][0x3b8] ;  /* 0x0000ee00ff1a7b82 */ /* 0x000f620000000800 */
[----:B------:R-:W-:-:S05]  /*44270*/  PRMT R21, R7, 0x7632, R21 ;  /* 0x0000763207157816 */ /* 0x000fca0000000015 */
[----:B------:R0:W-:Y:S01]  /*44280*/  @P3 STG.E.U16 desc[UR12][R22.64], R21 ;  /* 0x0000001516003986 */ /* 0x0001e2000c10150c */
[----:B---3--:R-:W-:Y:S02]  /*44290*/  ISETP.LT.AND P3, PT, R4, UR6, !P0 ;  /* 0x0000000604007c0c */ /* 0x008fe4000c761270 */
[----:B0-----:R-:W-:Y:S01]  /*442a0*/  ISETP.LT.AND P4, PT, R6, UR5, !P0 ;  /* 0x0000000506007c0c */ /* 0x001fe2000c781270 */
[----:B------:R-:W4:Y:S01]  /*442b0*/  LDL.LU R4, [R1+0x11bc] ;  /* 0x0011bc0001047983 */ /* 0x000f220000300800 */
[C---:B------:R-:W-:Y:S02]  /*442c0*/  LEA R20, P6, R24.reuse, R3, 0x1 ;  /* 0x0000000318147211 */ /* 0x040fe400078c08ff */
[----:B------:R-:W-:Y:S01]  /*442d0*/  PRMT R23, R5, 0x7632, R23 ;  /* 0x0000763205177816 */ /* 0x000fe20000000017 */
[----:B------:R-:W3:Y:S01]  /*442e0*/  LDL.LU R7, [R1+0x118] ;  /* 0x0001180001077983 */ /* 0x000ee20000300800 */
[----:B-1----:R-:W-:Y:S01]  /*442f0*/  IMAD R22, R25, 0x2, R24 ;  /* 0x0000000219167824 */ /* 0x002fe200078e0218 */
[----:B------:R-:W0:Y:S02]  /*44300*/  LDCU UR5, c[0x0][0x39c] ;  /* 0x00007380ff0577ac */ /* 0x000e240008000800 */
[----:B------:R-:W0:Y:S01]  /*44310*/  LDL.LU R11, [R1+0x11c0] ;  /* 0x0011c000010b7983 */ /* 0x000e220000300800 */
[----:B------:R-:W1:Y:S03]  /*44320*/  LDCU UR6, c[0x0][0x39c] ;  /* 0x00007380ff0677ac */ /* 0x000e660008000800 */
[----:B------:R-:W1:Y:S04]  /*44330*/  LDL.LU R10, [R1+0x11c4] ;  /* 0x0011c400010a7983 */ /* 0x000e680000300800 */
[----:B------:R-:W3:Y:S01]  /*44340*/  LDL.LU R6, [R1+0x11c8] ;  /* 0x0011c80001067983 */ /* 0x000ee20000300800 */
[----:B------:R-:W-:-:S03]  /*44350*/  LEA.HI.X.SX32 R21, R24, R2, 0x1, P6 ;  /* 0x0000000218157211 */ /* 0x000fc600030f0eff */
[----:B------:R-:W3:Y:S04]  /*44360*/  LDL.LU R5, [R1+0x11c] ;  /* 0x00011c0001057983 */ /* 0x000ee80000300800 */
[----:B------:R2:W-:Y:S01]  /*44370*/  @P5 STG.E.U16 desc[UR12][R20.64], R23 ;  /* 0x0000001714005986 */ /* 0x0005e2000c10150c */
[----:B------:R-:W-:-:S04]  /*44380*/  LEA R24, P5, R22, R3, 0x1 ;  /* 0x0000000316187211 */ /* 0x000fc800078a08ff */
[----:B------:R-:W-:Y:S01]  /*44390*/  LEA.HI.X.SX32 R25, R22, R2, 0x1, P5 ;  /* 0x0000000216197211 */ /* 0x000fe200028f0eff */
[----:B--2---:R-:W-:Y:S02]  /*443a0*/  IMAD R21, R27, 0x2, R22 ;  /* 0x000000021b157824 */ /* 0x004fe400078e0216 */
[----:B------:R-:W2:Y:S02]  /*443b0*/  LDC R27, c[0x0][0x3b8] ;  /* 0x0000ee00ff1b7b82 */ /* 0x000ea40000000800 */
[----:B------:R-:W-:Y:S01]  /*443c0*/  IMAD R20, R29, 0x2, R21 ;  /* 0x000000021d147824 */ /* 0x000fe200078e0215 */
[----:B------:R-:W-:-:S04]  /*443d0*/  LEA R22, P5, R21, R3, 0x1 ;  /* 0x0000000315167211 */ /* 0x000fc800078a08ff */
[----:B------:R-:W-:Y:S01]  /*443e0*/  LEA.HI.X.SX32 R23, R21, R2, 0x1, P5 ;  /* 0x0000000215177211 */ /* 0x000fe200028f0eff */
[----:B------:R-:W0:Y:S01]  /*443f0*/  LDC R29, c[0x0][0x3b8] ;  /* 0x0000ee00ff1d7b82 */ /* 0x000e220000000800 */
[----:B----4-:R-:W-:Y:S01]  /*44400*/  ISETP.LT.AND P6, PT, R4, UR4, !P0 ;  /* 0x0000000404007c0c */ /* 0x010fe2000c7c1270 */
[----:B------:R4:W-:Y:S01]  /*44410*/  @P2 STG.E.U16 desc[UR12][R24.64], R8 ;  /* 0x0000000818002986 */ /* 0x0009e2000c10150c */
[----:B------:R-:W0:Y:S03]  /*44420*/  LDCU UR4, c[0x0][0x39c] ;  /* 0x00007380ff0477ac */ /* 0x000e260008000800 */
[----:B------:R-:W2:Y:S01]  /*44430*/  LDL.LU R4, [R1+0x120] ;  /* 0x0001200001047983 */ /* 0x000ea20000300800 */
[----:B----4-:R-:W-:-:S04]  /*44440*/  LEA R24, P5, R20, R3, 0x1 ;  /* 0x0000000314187211 */ /* 0x010fc800078a08ff */
[----:B------:R-:W-:Y:S01]  /*44450*/  LEA.HI.X.SX32 R25, R20, R2, 0x1, P5 ;  /* 0x0000000214197211 */ /* 0x000fe200028f0eff */
[----:B-----5:R-:W-:Y:S01]  /*44460*/  IMAD R20, R26, 0x2, R20 ;  /* 0x000000021a147824 */ /* 0x020fe200078e0214 */
[----:B------:R-:W-:Y:S01]  /*44470*/  @P4 STG.E.U16 desc[UR12][R22.64], R9 ;  /* 0x0000000916004986 */ /* 0x000fe2000c10150c */
[----:B0-----:R-:W-:Y:S01]  /*44480*/  ISETP.LT.AND P2, PT, R11, UR5, !P0 ;  /* 0x000000050b007c0c */ /* 0x001fe2000c741270 */
[----:B------:R-:W0:Y:S01]  /*44490*/  LDC R26, c[0x0][0x3b8] ;  /* 0x0000ee00ff1a7b82 */ /* 0x000e220000000800 */
[----:B------:R-:W-:Y:S01]  /*444a0*/  IMAD R21, R28, 0x2, R20 ;  /* 0x000000021c157824 */ /* 0x000fe200078e0214 */
[----:B---3--:R3:W-:Y:S01]  /*444b0*/  @P3 STG.E.U16 desc[UR12][R24.64], R7 ;  /* 0x0000000718003986 */ /* 0x0087e2000c10150c */
[----:B-1----:R-:W-:Y:S01]  /*444c0*/  ISETP.LT.AND P4, PT, R10, UR6, !P0 ;  /* 0x000000060a007c0c */ /* 0x002fe2000c781270 */
[----:B------:R-:W1:Y:S01]  /*444d0*/  LDCU UR5, c[0x0][0x39c] ;  /* 0x00007380ff0577ac */ /* 0x000e620008000800 */
[----:B------:R-:W-:Y:S01]  /*444e0*/  ISETP.LT.AND P5, PT, R6, UR7, !P0 ;  /* 0x0000000706007c0c */ /* 0x000fe2000c7a1270 */
[----:B------:R-:W4:Y:S01]  /*444f0*/  LDL.LU R11, [R1+0x124] ;  /* 0x00012400010b7983 */ /* 0x000f220000300800 */
[----:B------:R-:W5:Y:S03]  /*44500*/  LDCU UR6, c[0x0][0x39c] ;  /* 0x00007380ff0677ac */ /* 0x000f660008000800 */
[----:B------:R-:W5:Y:S01]  /*44510*/  LDL.LU R10, [R1+0x128] ;  /* 0x00012800010a7983 */ /* 0x000f620000300800 */
[----:B------:R-:W0:Y:S01]  /*44520*/  LDCU UR7, c[0x0][0x39c] ;  /* 0x00007380ff0777ac */ /* 0x000e220008000800 */
[----:B---3--:R-:W-:-:S02]  /*44530*/  LEA R24, P3, R20, R3, 0x1 ;  /* 0x0000000314187211 */ /* 0x008fc400078608ff */
[----:B------:R-:W3:Y:S02]  /*44540*/  LDL.LU R6, [R1+0x12c] ;  /* 0x00012c0001067983 */ /* 0x000ee40000300800 */
[----:B------:R-:W-:Y:S02]  /*44550*/  LEA.HI.X.SX32 R25, R20, R2, 0x1, P3 ;  /* 0x0000000214197211 */ /* 0x000fe400018f0eff */
[----:B------:R-:W3:Y:S01]  /*44560*/  LDL.LU R28, [R1+0x11cc] ;  /* 0x0011cc00011c7983 */ /* 0x000ee20000300800 */
[----:B------:R-:W0:Y:S01]  /*44570*/  LDC R20, c[0x0][0x3b8] ;  /* 0x0000ee00ff147b82 */ /* 0x000e220000000800 */
[----:B------:R-:W-:-:S04]  /*44580*/  LEA R22, P3, R21, R3, 0x1 ;  /* 0x0000000315167211 */ /* 0x000fc800078608ff */
[----:B------:R-:W-:Y:S01]  /*44590*/  LEA.HI.X.SX32 R23, R21, R2, 0x1, P3 ;  /* 0x0000000215177211 */ /* 0x000fe200018f0eff */
[----:B------:R-:W-:Y:S01]  /*445a0*/  @P6 STG.E.U16 desc[UR12][R24.64], R5 ;  /* 0x0000000518006986 */ /* 0x000fe2000c10150c */
[----:B0-----:R-:W-:-:S03]  /*445b0*/  IMAD R20, R20, 0x2, R21 ;  /* 0x0000000214147824 */ /* 0x001fc600078e0215 */
[----:B------:R-:W1:Y:S04]  /*445c0*/  LDL.LU R21, [R1+0x11d0] ;  /* 0x0011d00001157983 */ /* 0x000e680000300800 */
[----:B--2---:R0:W-:Y:S04]  /*445d0*/  @P2 STG.E.U16 desc[UR12][R22.64], R4 ;  /* 0x0000000416002986 */ /* 0x0041e8000c10150c */
[----:B0-----:R-:W2:Y:S01]  /*445e0*/  LDL.LU R23, [R1+0x11d4] ;  /* 0x0011d40001177983 */ /* 0x001ea20000300800 */
[----:B------:R-:W-:-:S04]  /*445f0*/  LEA R24, P6, R20, R3, 0x1 ;  /* 0x0000000314187211 */ /* 0x000fc800078c08ff */
[----:B------:R-:W-:Y:S01]  /*44600*/  LEA.HI.X.SX32 R25, R20, R2, 0x1, P6 ;  /* 0x0000000214197211 */ /* 0x000fe200030f0eff */
[----:B------:R-:W-:Y:S02]  /*44610*/  IMAD R20, R27, 0x2, R20 ;  /* 0x000000021b147824 */ /* 0x000fe400078e0214 */
[----:B------:R-:W2:Y:S04]  /*44620*/  LDL.LU R27, [R1+0x11d8] ;  /* 0x0011d800011b7983 */ /* 0x000ea80000300800 */
[----:B----4-:R0:W-:Y:S01]  /*44630*/  @P4 STG.E.U16 desc[UR12][R24.64], R11 ;  /* 0x0000000b18004986 */ /* 0x0101e2000c10150c */
[----:B---3--:R-:W-:Y:S01]  /*44640*/  ISETP.LT.AND P3, PT, R28, UR4, !P0 ;  /* 0x000000041c007c0c */ /* 0x008fe2000c761270 */
[----:B------:R-:W3:Y:S01]  /*44650*/  LDCU UR4, c[0x0][0x39c] ;  /* 0x00007380ff0477ac */ /* 0x000ee20008000800 */
[----:B------:R-:W4:Y:S01]  /*44660*/  LDC R28, c[0x0][0x3b8] ;  /* 0x0000ee00ff1c7b82 */ /* 0x000f220000000800 */
[----:B0-----:R-:W-:-:S04]  /*44670*/  LEA R24, P6, R20, R3, 0x1 ;  /* 0x0000000314187211 */ /* 0x001fc800078c08ff */
[----:B------:R-:W-:-:S05]  /*44680*/  LEA.HI.X.SX32 R25, R20, R2, 0x1, P6 ;  /* 0x0000000214197211 */ /* 0x000fca00030f0eff */
[----:B-----5:R0:W-:Y:S01]  /*44690*/  @P5 STG.E.U16 desc[UR12][R24.64], R10 ;  /* 0x0000000a18005986 */ /* 0x0201e2000c10150c */
[----:B-1----:R-:W-:Y:S01]  /*446a0*/  ISETP.LT.AND P2, PT, R21, UR5, !P0 ;  /* 0x0000000515007c0c */ /* 0x002fe2000c741270 */
[----:B------:R-:W-:Y:S01]  /*446b0*/  IMAD R21, R26, 0x2, R20 ;  /* 0x000000021a157824 */ /* 0x000fe200078e0214 */
[----:B------:R-:W1:Y:S01]  /*446c0*/  LDCU UR5, c[0x0][0x39c] ;  /* 0x00007380ff0577ac */ /* 0x000e620008000800 */
[----:B------:R-:W5:Y:S02]  /*446d0*/  LDC R26, c[0x0][0x3b8] ;  /* 0x0000ee00ff1a7b82 */ /* 0x000f640000000800 */
[----:B------:R-:W-:Y:S01]  /*446e0*/  IMAD R20, R29, 0x2, R21 ;  /* 0x000000021d147824 */ /* 0x000fe200078e0215 */
[-C--:B------:R-:W-:Y:S01]  /*446f0*/  LEA R22, P6, R21, R3.reuse, 0x1 ;  /* 0x0000000315167211 */ /* 0x080fe200078c08ff */
[----:B------:R-:W5:Y:S03]  /*44700*/  LDL.LU R29, [R1+0x11e0] ;  /* 0x0011e000011d7983 */ /* 0x000f660000300800 */
[----:B0-----:R-:W-:-:S04]  /*44710*/  LEA R24, P5, R20, R3, 0x1 ;  /* 0x0000000314187211 */ /* 0x001fc800078a08ff */
[-C--:B------:R-:W-:Y:S02]  /*44720*/  LEA.HI.X.SX32 R25, R20, R2.reuse, 0x1, P5 ;  /* 0x0000000214197211 */ /* 0x080fe400028f0eff */
[----:B--2---:R-:W-:Y:S01]  /*44730*/  ISETP.LT.AND P4, PT, R23, UR6, !P0 ;  /* 0x0000000617007c0c */ /* 0x004fe2000c781270 */
[----:B------:R-:W0:Y:S01]  /*44740*/  LDCU UR6, c[0x0][0x39c] ;  /* 0x00007380ff0677ac */ /* 0x000e220008000800 */
[----:B------:R-:W-:-:S05]  /*44750*/  LEA.HI.X.SX32 R23, R21, R2, 0x1, P6 ;  /* 0x0000000215177211 */ /* 0x000fca00030f0eff */
[----:B------:R4:W-:Y:S01]  /*44760*/  @P3 STG.E.U16 desc[UR12][R22.64], R6 ;  /* 0x0000000616003986 */ /* 0x0009e2000c10150c */
[----:B------:R-:W-:Y:S01]  /*44770*/  PRMT R21, R8, 0x7632, R21 ;  /* 0x0000763208157816 */ /* 0x000fe20000000015 */
[----:B----4-:R-:W-:Y:S02]  /*44780*/  IMAD R22, R28, 0x2, R20 ;  /* 0x000000021c167824 */ /* 0x010fe400078e0214 */
[----:B------:R-:W1:Y:S01]  /*44790*/  LDL.LU R20, [R1+0x11dc] ;  /* 0x0011dc0001147983 */ /* 0x000e620000300800 */
[----:B---3--:R-:W-:Y:S01]  /*447a0*/  ISETP.LT.AND P6, PT, R27, UR4, !P0 ;  /* 0x000000041b007c0c */ /* 0x008fe2000c7c1270 */
[----:B------:R-:W2:Y:S01]  /*447b0*/  LDC R28, c[0x0][0x3b8] ;  /* 0x0000ee00ff1c7b82 */ /* 0x000ea20000000800 */
[----:B------:R-:W-:Y:S01]  /*447c0*/  PRMT R23, R9, 0x7632, R23 ;  /* 0x0000763209177816 */ /* 0x000fe20000000017 */
[----:B------:R-:W3:Y:S01]  /*447d0*/  LDL.LU R8, [R1+0x1308] ;  /* 0x0013080001087983 */ /* 0x000ee20000300800 */
[----:B------:R-:W4:Y:S03]  /*447e0*/  LDCU UR4, c[0x0][0x39c] ;  /* 0x00007380ff0477ac */ /* 0x000f260008000800 */
[----:B------:R0:W-:Y:S02]  /*447f0*/  @P2 STG.E.U16 desc[UR12][R24.64], R21 ;  /* 0x0000001518002986 */ /* 0x0001e4000c10150c */
[----:B------:R-:W1:Y:S02]  /*44800*/  LDC R27, c[0x0][0x3b8] ;  /* 0x0000ee00ff1b7b82 */ /* 0x000e640000000800 */
[----:B0-----:R-:W2:Y:S01]  /*44810*/  LDL.LU R24, [R1+0x11e4] ;  /* 0x0011e40001187983 */ /* 0x001ea20000300800 */
[----:B------:R-:W-:-:S03]  /*44820*/  PRMT R25, R5, 0x7632, R25 ;  /* 0x0000763205197816 */ /* 0x000fc60000000019 */
[----:B------:R-:W3:Y:S01]  /*44830*/  LDL.LU R9, [R1+0x11ec] ;  /* 0x0011ec0001097983 */ /* 0x000ee20000300800 */
[----:B-1----:R-:W-:Y:S01]  /*44840*/  ISETP.LT.AND P3, PT, R20, UR5, !P0 ;  /* 0x0000000514007c0c */ /* 0x002fe2000c761270 */
[----:B------:R-:W3:Y:S01]  /*44850*/  LDCU UR5, c[0x0][0x39c] ;  /* 0x00007380ff0577ac */ /* 0x000ee20008000800 */
[----:B------:R-:W-:-:S04]  /*44860*/  LEA R20, P5, R22, R3, 0x1 ;  /* 0x0000000316147211 */ /* 0x000fc800078a08ff */
[-C--:B------:R-:W-:Y:S01]  /*44870*/  LEA.HI.X.SX32 R21, R22, R2.reuse, 0x1, P5 ;  /* 0x0000000216157211 */ /* 0x080fe200028f0eff */
[----:B-----5:R-:W-:Y:S01]  /*44880*/  IMAD R22, R26, 0x2, R22 ;  /* 0x000000021a167824 */ /* 0x020fe200078e0216 */
[----:B------:R-:W-:Y:S02]  /*44890*/  PRMT R26, R7, 0x7632, R26 ;  /* 0x00007632071a7816 */ /* 0x000fe4000000001a */
[----:B------:R-:W5:Y:S04]  /*448a0*/  LDL.LU R7, [R1+0x11f4] ;  /* 0x0011f40001077983 */ /* 0x000f680000300800 */
[----:B------:R0:W-:Y:S04]  /*448b0*/  @P4 STG.E.U16 desc[UR12][R20.64], R23 ;  /* 0x0000001714004986 */ /* 0x0001e8000c10150c */
[----:B------:R-:W4:Y:S01]  /*448c0*/  LDL.LU R5, [R1+0x11f0] ;  /* 0x0011f00001057983 */ /* 0x000f220000300800 */
[----:B--2---:R-:W-:Y:S01]  /*448d0*/  ISETP.LT.AND P2, PT, R24, UR7, !P0 ;  /* 0x0000000718007c0c */ /* 0x004fe2000c741270 */
[----:B------:R-:W1:Y:S01]  /*448e0*/  LDCU UR7, c[0x0][0x39c] ;  /* 0x00007380ff0777ac */ /* 0x000e620008000800 */
[----:B0-----:R-:W-:Y:S01]  /*448f0*/  IMAD R23, R27, 0x2, R22 ;  /* 0x000000021b177824 */ /* 0x001fe200078e0216 */
[----:B------:R-:W-:Y:S01]  /*44900*/  ISETP.LT.AND P5, PT, R29, UR6, !P0 ;  /* 0x000000061d007c0c */ /* 0x000fe2000c7a1270 */
[----:B------:R-:W0:Y:S01]  /*44910*/  LDC R27, c[0x0][0x3b8] ;  /* 0x0000ee00ff1b7b82 */ /* 0x000e220000000800 */
[----:B------:R-:W-:Y:S01]  /*44920*/  LEA R20, P4, R22, R3, 0x1 ;  /* 0x0000000316147211 */ /* 0x000fe200078808ff */
[----:B------:R-:W-:Y:S01]  /*44930*/  IMAD R24, R28, 0x2, R23 ;  /* 0x000000021c187824 */ /* 0x000fe200078e0217 */
[----:B------:R-:W5:Y:S01]  /*44940*/  LDCU UR6, c[0x0][0x39c] ;  /* 0x00007380ff0677ac */ /* 0x000f620008000800 */
[----:B------:R-:W4:Y:S04]  /*44950*/  LDL.LU R28, [R1+0x11e8] ;  /* 0x0011e800011c7983 */ /* 0x000f280000300800 */
[----:B------:R-:W2:Y:S01]  /*44960*/  LDC R29, c[0x0][0x3b8] ;  /* 0x0000ee00ff1d7b82 */ /* 0x000ea20000000800 */
[----:B------:R-:W-:-:S02]  /*44970*/  LEA.HI.X.SX32 R21, R22, R2, 0x1, P4 ;  /* 0x0000000216157211 */ /* 0x000fc400020f0eff */
[----:B------:R-:W-:-:S03]  /*44980*/  LEA R22, P4, R23, R3, 0x1 ;  /* 0x0000000317167211 */ /* 0x000fc600078808ff */
[----:B------:R1:W-:Y:S01]  /*44990*/  @P6 STG.E.U16 desc[UR12][R20.64], R26 ;  /* 0x0000001a14006986 */ /* 0x0003e2000c10150c */
[----:B------:R-:W-:-:S05]  /*449a0*/  LEA.HI.X.SX32 R23, R23, R2, 0x1, P4 ;  /* 0x0000000217177211 */ /* 0x000fca00020f0eff */
[----:B------:R3:W-:Y:S01]  /*449b0*/  @P3 STG.E.U16 desc[UR12][R22.64], R25 ;  /* 0x0000001916003986 */ /* 0x0007e2000c10150c */
[----:B-1----:R-:W-:Y:S02]  /*449c0*/  LEA R20, P4, R24, R3, 0x1 ;  /* 0x0000000318147211 */ /* 0x002fe400078808ff */
[----:B---3--:R-:W-:Y:S02]  /*449d0*/  PRMT R23, R4, 0x7632, R23 ;  /* 0x0000763204177816 */ /* 0x008fe40000000017 */
[----:B------:R-:W1:Y:S01]  /*449e0*/  LDC R4, c[0x0][0x3b8] ;  /* 0x0000ee00ff047b82 */ /* 0x000e620000000800 */
[----:B--2---:R-:W-:Y:S01]  /*449f0*/  IMAD R25, R29, 0x2, R24 ;  /* 0x000000021d197824 */ /* 0x004fe200078e0218 */
[----:B------:R-:W-:-:S04]  /*44a00*/  LEA.HI.X.SX32 R21, R24, R2, 0x1, P4 ;  /* 0x0000000218157211 */ /* 0x000fc800020f0eff */
[----:B------:R-:W-:Y:S01]  /*44a10*/  LEA R22, P3, R25, R3, 0x1 ;  /* 0x0000000319167211 */ /* 0x000fe200078608ff */
[----:B------:R2:W-:Y:S01]  /*44a20*/  @P2 STG.E.U16 desc[UR12][R20.64], R23 ;  /* 0x0000001714002986 */ /* 0x0005e2000c10150c */
[----:B------:R-:W-:Y:S01]  /*44a30*/  ISETP.LT.AND P4, PT, R9, UR5, !P0 ;  /* 0x0000000509007c0c */ /* 0x000fe2000c781270 */
[----:B------:R-:W3:Y:S01]  /*44a40*/  LDC R29, c[0x0][0x3b8] ;  /* 0x0000ee00ff1d7b82 */ /* 0x000ee20000000800 */
[----:B----4-:R-:W-:Y:S02]  /*44a50*/  ISETP.LT.AND P6, PT, R28, UR4, !P0 ;  /* 0x000000041c007c0c */ /* 0x010fe4000c7c1270 */
[----:B--2---:R-:W-:-:S05]  /*44a60*/  LEA.HI.X.SX32 R23, R25, R2, 0x1, P3 ;  /* 0x0000000219177211 */ /* 0x004fca00018f0eff */
[----:B------:R-:W2:Y:S01]  /*44a70*/  LDC R28, c[0x0][0x3b8] ;  /* 0x0000ee00ff1c7b82 */ /* 0x000ea20000000800 */
[----:B------:R-:W-:Y:S01]  /*44a80*/  PRMT R21, R11, 0x7632, R21 ;  /* 0x000076320b157816 */ /* 0x000fe20000000015 */
[----:B0-----:R-:W-:Y:S01]  /*44a90*/  IMAD R20, R27, 0x2, R25 ;  /* 0x000000021b147824 */ /* 0x001fe200078e0219 */
[----:B-----5:R-:W-:Y:S01]  /*44aa0*/  ISETP.LT.AND P2, PT, R7, UR6, !P0 ;  /* 0x0000000607007c0c */ /* 0x020fe2000c741270 */
[----:B------:R-:W4:Y:S01]  /*44ab0*/  LDL.LU R9, [R1+0x130] ;  /* 0x0001300001097983 */ /* 0x000f220000300800 */
[----:B------:R-:W-:Y:S01]  /*44ac0*/  ISETP.LT.AND P3, PT, R5, UR7, !P0 ;  /* 0x0000000705007c0c */ /* 0x000fe2000c761270 */
[----:B------:R-:W0:Y:S02]  /*44ad0*/  LDCU UR4, c[0x0][0x39c] ;  /* 0x00007380ff0477ac */ /* 0x000e240008000800 */
[----:B------:R2:W-:Y:S01]  /*44ae0*/  @P5 STG.E.U16 desc[UR12][R22.64], R21 ;  /* 0x0000001516005986 */ /* 0x0005e2000c10150c */
[----:B------:R-:W5:Y:S01]  /*44af0*/  LDC R27, c[0x0][0x3b8] ;  /* 0x0000ee00ff1b7b82 */ /* 0x000f620000000800 */
[----:B------:R-:W-:Y:S01]  /*44b00*/  PRMT R24, R6, 0x7632, R24 ;  /* 0x0000763206187816 */ /* 0x000fe20000000018 */
[----:B------:R-:W0:Y:S01]  /*44b10*/  LDCU UR6, c[0x0][0x39c] ;  /* 0x00007380ff0677ac */ /* 0x000e220008000800 */
[----:B------:R-:W0:Y:S01]  /*44b20*/  LDL.LU R7, [R1+0x11fc] ;  /* 0x0011fc0001077983 */ /* 0x000e220000300800 */
[----:B------:R-:W-:Y:S01]  /*44b30*/  PRMT R26, R10, 0x7632, R26 ;  /* 0x000076320a1a7816 */ /* 0x000fe2000000001a */
[----:B------:R-:W0:Y:S02]  /*44b40*/  LDCU UR5, c[0x0][0x39c] ;  /* 0x00007380ff0577ac */ /* 0x000e240008000800 */
[----:B------:R-:W4:Y:S01]  /*44b50*/  LDL.LU R5, [R1+0x11f8] ;  /* 0x0011f80001057983 */ /* 0x000f220000300800 */
[----:B------:R-:W3:Y:S01]  /*44b60*/  LDC R6, c[0x0][0x3b8] ;  /* 0x0000ee00ff067b82 */ /* 0x000ee20000000800 */
[----:B------:R-:W0:Y:S01]  /*44b70*/  LDCU UR7, c[0x0][0x39c] ;  /* 0x00007380ff0777ac */ /* 0x000e220008000800 */
[----:B--2---:R-:W-:Y:S01]  /*44b80*/  IMAD R21, R28, 0x2, R20 ;  /* 0x000000021c157824 */ /* 0x004fe200078e0214 */
[----:B------:R-:W-:-:S05]  /*44b90*/  LEA R22, P5, R20, R3, 0x1 ;  /* 0x0000000314167211 */ /* 0x000fca00078a08ff */
[----:B------:R-:W2:Y:S01]  /*44ba0*/  LDC R28, c[0x0][0x3b8] ;  /* 0x0000ee00ff1c7b82 */ /* 0x000ea20000000800 */
[----:B-1----:R-:W-:Y:S02]  /*44bb0*/  IMAD R25, R4, 0x2, R21 ;  /* 0x0000000204197824 */ /* 0x002fe400078e0215 */
[----:B------:R-:W2:Y:S01]  /*44bc0*/  LDL.LU R4, [R1+0x1200] ;  /* 0x0012000001047983 */ /* 0x000ea20000300800 */
[-C--:B------:R-:W-:Y:S02]  /*44bd0*/  LEA.HI.X.SX32 R23, R20, R2.reuse, 0x1, P5 ;  /* 0x0000000214177211 */ /* 0x080fe400028f0eff */
[CC--:B------:R-:W-:Y:S01]  /*44be0*/  LEA R20, P5, R21.reuse, R3.reuse, 0x1 ;  /* 0x0000000315147211 */ /* 0x0c0fe200078a08ff */
[----:B------:R-:W2:Y:S03]  /*44bf0*/  LDL.LU R10, [R1+0x138] ;  /* 0x00013800010a7983 */ /* 0x000ea60000300800 */
[----:B------:R-:W-:Y:S01]  /*44c00*/  LEA.HI.X.SX32 R21, R21, R2, 0x1, P5 ;  /* 0x0000000215157211 */ /* 0x000fe200028f0eff */
[----:B------:R1:W-:Y:S04]  /*44c10*/  @P6 STG.E.U16 desc[UR12][R22.64], R26 ;  /* 0x0000001a16006986 */ /* 0x0003e8000c10150c */
[----:B------:R5:W-:Y:S04]  /*44c20*/  @P4 STG.E.U16 desc[UR12][R20.64], R24 ;  /* 0x0000001814004986 */ /* 0x000be8000c10150c */
[----:B------:R-:W2:Y:S01]  /*44c30*/  LDL.LU R11, [R1+0x13c] ;  /* 0x00013c00010b7983 */ /* 0x000ea20000300800 */
[----:B-1----:R-:W-:Y:S01]  /*44c40*/  LEA R22, P6, R25, R3, 0x1 ;  /* 0x0000000319167211 */ /* 0x002fe200078c08ff */
[----:B------:R-:W1:Y:S01]  /*44c50*/  LDC R26, c[0x0][0x3b8] ;  /* 0x0000ee00ff1a7b82 */ /* 0x000e620000000800 */
[----:B-----5:R-:W-:-:S02]  /*44c60*/  IMAD R20, R27, 0x2, R25 ;  /* 0x000000021b147824 */ /* 0x020fc400078e0219 */
[----:B------:R-:W-:Y:S01]  /*44c70*/  LEA.HI.X.SX32 R23, R25, R2, 0x1, P6 ;  /* 0x0000000219177211 */ /* 0x000fe200030f0eff */
[----:B------:R-:W5:Y:S01]  /*44c80*/  LDL.LU R27, [R1+0x1208] ;  /* 0x00120800011b7983 */ /* 0x000f620000300800 */
[----:B---3--:R-:W-:Y:S01]  /*44c90*/  IMAD R21, R29, 0x2, R20 ;  /* 0x000000021d157824 */ /* 0x008fe200078e0214 */
[----:B------:R-:W-:-:S04]  /*44ca0*/  LEA R24, P6, R20, R3, 0x1 ;  /* 0x0000000314187211 */ /* 0x000fc800078c08ff */
[-C--:B------:R-:W-:Y:S01]  /*44cb0*/  LEA.HI.X.SX32 R25, R20, R2.reuse, 0x1, P6 ;  /* 0x0000000214197211 */ /* 0x080fe200030f0eff */
[----:B------:R-:W-:Y:S01]  /*44cc0*/  IMAD R20, R6, 0x2, R21 ;  /* 0x0000000206147824 */ /* 0x000fe200078e0215 */
[----:B----4-:R3:W-:Y:S01]  /*44cd0*/  @P2 STG.E.U16 desc[UR12][R22.64], R9 ;  /* 0x0000000916002986 */ /* 0x0107e2000c10150c */
[----:B0-----:R-:W-:Y:S01]  /*44ce0*/  ISETP.LT.AND P5, PT, R7, UR4, !P0 ;  /* 0x0000000407007c0c */ /* 0x001fe2000c7a1270 */
[----:B------:R-:W5:Y:S02]  /*44cf0*/  LDCU UR4, c[0x0][0x39c] ;  /* 0x00007380ff0477ac */ /* 0x000f640008000800 */
[----:B------:R-:W4:Y:S01]  /*44d00*/  LDL.LU R7, [R1+0x1204] ;  /* 0x0012040001077983 */ /* 0x000f220000300800 */
[----:B---3--:R-:W-:Y:S02]  /*44d10*/  LEA R22, P6, R21, R3, 0x1 ;  /* 0x0000000315167211 */ /* 0x008fe400078c08ff */
[----:B------:R-:W-:Y:S01]  /*44d20*/  ISETP.LT.AND P4, PT, R5, UR5, !P0 ;  /* 0x0000000505007c0c */ /* 0x000fe2000c781270 */
[----:B------:R-:W4:Y:S01]  /*44d30*/  LDCU UR5, c[0x0][0x39c] ;  /* 0x00007380ff0577ac */ /* 0x000f220008000800 */
[----:B------:R-:W-:-:S02]  /*44d40*/  LEA.HI.X.SX32 R23, R21, R2, 0x1, P6 ;  /* 0x0000000215177211 */ /* 0x000fc400030f0eff */
[----:B--2---:R-:W-:Y:S01]  /*44d50*/  ISETP.LT.AND P2, PT, R4, UR6, !P0 ;  /* 0x0000000604007c0c */ /* 0x004fe2000c741270 */
[----:B------:R-:W0:Y:S01]  /*44d60*/  LDCU UR6, c[0x0][0x39c] ;  /* 0x00007380ff0677ac */ /* 0x000e220008000800 */
[----:B------:R-:W2:Y:S04]  /*44d70*/  LDL.LU R4, [R1+0x140] ;  /* 0x0001400001047983 */ /* 0x000ea80000300800 */
[----:B------:R-:W3:Y:S04]  /*44d80*/  LDL.LU R5, [R1+0x144] ;  /* 0x0001440001057983 */ /* 0x000ee80000300800 */
[----:B------:R-:W0:Y:S04]  /*44d90*/  LDL.LU R29, [R1+0x120c] ;  /* 0x00120c00011d7983 */ /* 0x000e280000300800 */
[----:B------:R-:W2:Y:S04]  /*44da0*/  LDL.LU R6, [R1+0x148] ;  /* 0x0001480001067983 */ /* 0x000ea80000300800 */
[----:B------:R-:W2:Y:S04]  /*44db0*/  LDL R21, [R1+0x134] ;  /* 0x0001340001157983 */ /* 0x000ea80000100800 */
[----:B--2---:R2:W-:Y:S04]  /*44dc0*/  @P3 STG.E.U16 desc[UR12][R24.64], R21 ;  /* 0x0000001518003986 */ /* 0x0045e8000c10150c */
[----:B------:R-:W-:Y:S01]  /*44dd0*/  @P5 STG.E.U16 desc[UR12][R22.64], R10 ;  /* 0x0000000a16005986 */ /* 0x000fe2000c10150c */
[----:B----4-:R-:W-:Y:S01]  /*44de0*/  ISETP.LT.AND P5, PT, R7, UR5, !P0 ;  /* 0x0000000507007c0c */ /* 0x010fe2000c7a1270 */
[----:B------:R-:W4:Y:S02]  /*44df0*/  LDCU UR5, c[0x0][0x39c] ;  /* 0x00007380ff0577ac */ /* 0x000f240008000800 */
[----:B------:R-:W4:Y:S01]  /*44e00*/  LDL.LU R7, [R1+0x14c] ;  /* 0x00014c0001077983 */ /* 0x000f220000300800 */
[----:B--2---:R-:W-:-:S04]  /*44e10*/  LEA R24, P6, R20, R3, 0x1 ;  /* 0x0000000314187211 */ /* 0x004fc800078c08ff */
[----:B------:R-:W-:Y:S01]  /*44e20*/  LEA.HI.X.SX32 R25, R20, R2, 0x1, P6 ;  /* 0x0000000214197211 */ /* 0x000fe200030f0eff */
[----:B-1----:R-:W-:Y:S02]  /*44e30*/  IMAD R20, R26, 0x2, R20 ;  /* 0x000000021a147824 */ /* 0x002fe400078e0214 */
[----:B------:R-:W2:Y:S02]  /*44e40*/  LDL.LU R26, [R1+0x1210] ;  /* 0x00121000011a7983 */ /* 0x000ea40000300800 */
[----:B------:R-:W-:Y:S02]  /*44e50*/  IMAD R21, R28, 0x2, R20 ;  /* 0x000000021c157824 */ /* 0x000fe400078e0214 */
[----:B------:R-:W1:Y:S01]  /*44e60*/  LDC R28, c[0x0][0x3b8] ;  /* 0x0000ee00ff1c7b82 */ /* 0x000e620000000800 */
[----:B------:R0:W-:Y:S01]  /*44e70*/  @P4 STG.E.U16 desc[UR12][R24.64], R11 ;  /* 0x0000000b18004986 */ /* 0x0001e2000c10150c */
[----:B-----5:R-:W-:Y:S01]  /*44e80*/  ISETP.LT.AND P3, PT, R27, UR4, !P0 ;  /* 0x000000041b007c0c */ /* 0x020fe2000c761270 */
[----:B------:R-:W2:Y:S05]  /*44e90*/  LDCU UR4, c[0x0][0x39c] ;  /* 0x00007380ff0477ac */ /* 0x000eaa0008000800 */
[----:B------:R-:W5:Y:S01]  /*44ea0*/  LDC R27, c[0x0][0x3b8] ;  /* 0x0000ee00ff1b7b82 */ /* 0x000f620000000800 */
[----:B0-----:R-:W-:-:S04]  /*44eb0*/  LEA R24, P6, R20, R3, 0x1 ;  /* 0x0000000314187211 */ /* 0x001fc800078c08ff */
[----:B------:R-:W-:Y:S02]  /*44ec0*/  LEA.HI.X.SX32 R25, R20, R2, 0x1, P6 ;  /* 0x0000000214197211 */ /* 0x000fe400030f0eff */
[----:B------:R-:W-:-:S04]  /*44ed0*/  LEA R22, P6, R21, R3, 0x1 ;  /* 0x0000000315167211 */ /* 0x000fc800078c08ff */
[----:B------:R-:W-:Y:S01]  /*44ee0*/  LEA.HI.X.SX32 R23, R21, R2, 0x1, P6 ;  /* 0x0000000215177211 */ /* 0x000fe200030f0eff */
[----:B-1----:R-:W-:Y:S01]  /*44ef0*/  IMAD R20, R28, 0x2, R21 ;  /* 0x000000021c147824 */ /* 0x002fe200078e0215 */
[----:B------:R-:W-:Y:S04]  /*44f00*/  @P2 STG.E.U16 desc[UR12][R24.64], R4 ;  /* 0x0000000418002986 */ /* 0x000fe8000c10150c */
[----:B------:R-:W4:Y:S04]  /*44f10*/  LDL.LU R28, [R1+0x134] ;  /* 0x00013400011c7983 */ /* 0x000f280000300800 */
[----:B---3--:R0:W-:Y:S04]  /*44f20*/  @P3 STG.E.U16 desc[UR12][R22.64], R5 ;  /* 0x0000000516003986 */ /* 0x0081e8000c10150c */
[----:B0-----:R-:W4:Y:S04]  /*44f30*/  LDL.LU R23, [R1+0x1214] ;  /* 0x0012140001177983 */ /* 0x001f280000300800 */
[----:B------:R-:W3:Y:S01]  /*44f40*/  LDL.LU R22, [R1+0x1218] ;  /* 0x0012180001167983 */ /* 0x000ee20000300800 */
[----:B------:R-:W-:-:S02]  /*44f50*/  LEA R24, P6, R20, R3, 0x1 ;  /* 0x0000000314187211 */ /* 0x000fc400078c08ff */
[----:B------:R-:W-:Y:S01]  /*44f60*/  ISETP.LT.AND P4, PT, R29, UR6, !P0 ;  /* 0x000000061d007c0c */ /* 0x000fe2000c781270 */
[----:B------:R-:W3:Y:S01]  /*44f70*/  LDCU UR6, c[0x0][0x39c] ;  /* 0x00007380ff0677ac */ /* 0x000ee20008000800 */
[----:B------:R-:W-:Y:S01]  /*44f80*/  LEA.HI.X.SX32 R25, R20, R2, 0x1, P6 ;  /* 0x0000000214197211 */ /* 0x000fe200030f0eff */
[----:B------:R-:W0:Y:S04]  /*44f90*/  LDC R29, c[0x0][0x3b8] ;  /* 0x0000ee00ff1d7b82 */ /* 0x000e280000000800 */
[----:B------:R1:W-:Y:S02]  /*44fa0*/  @P5 STG.E.U16 desc[UR12][R24.64], R6 ;  /* 0x0000000618005986 */ /* 0x0003e4000c10150c */
[----:B-1----:R-:W-:Y:S02]  /*44fb0*/  PRMT R24, R9, 0x7632, R24 ;  /* 0x0000763209187816 */ /* 0x002fe40000000018 */
[----:B------:R-:W1:Y:S01]  /*44fc0*/  LDC R25, c[0x0][0x3b8] ;  /* 0x0000ee00ff197b82 */ /* 0x000e620000000800 */
[----:B--2---:R-:W-:Y:S01]  /*44fd0*/  ISETP.LT.AND P2, PT, R26, UR4, !P0 ;  /* 0x000000041a007c0c */ /* 0x004fe2000c741270 */
[----:B------:R-:W2:Y:S06]  /*44fe0*/  LDCU UR4, c[0x0][0x39c] ;  /* 0x00007380ff0477ac */ /* 0x000eac0008000800 */
[----:B------:R-:W0:Y:S02]  /*44ff0*/  LDC R26, c[0x0][0x3b8] ;  /* 0x0000ee00ff1a7b82 */ /* 0x000e240000000800 */
[----:B0-----:R-:W-:-:S06]  /*45000*/  IMAD R21, R26, 0x2, R20 ;  /* 0x000000021a157824 */ /* 0x001fcc00078e0214 */
[----:B------:R-:W0:Y:S01]  /*45010*/  LDC R26, c[0x0][0x3b8] ;  /* 0x0000ee00ff1a7b82 */ /* 0x000e220000000800 */
[-C--:B------:R-:W-:Y:S02]  /*45020*/  LEA R20, P6, R21, R3.reuse, 0x1 ;  /* 0x0000000315147211 */ /* 0x080fe400078c08ff */
[----:B----4-:R-:W-:Y:S01]  /*45030*/  ISETP.LT.AND P3, PT, R23, UR5, !P0 ;  /* 0x0000000517007c0c */ /* 0x010fe2000c761270 */
[----:B-----5:R-:W-:Y:S01]  /*45040*/  IMAD R23, R27, 0x2, R21 ;  /* 0x000000021b177824 */ /* 0x020fe200078e0215 */
[----:B------:R-:W-:Y:S01]  /*45050*/  LEA.HI.X.SX32 R21, R21, R2, 0x1, P6 ;  /* 0x0000000215157211 */ /* 0x000fe200030f0eff */
[----:B------:R-:W4:Y:S01]  /*45060*/  LDL.LU R27, [R1+0x1224] ;  /* 0x00122400011b7983 */ /* 0x000f220000300800 */
[----:B---3--:R-:W-:Y:S01]  /*45070*/  ISETP.LT.AND P5, PT, R22, UR6, !P0 ;  /* 0x0000000616007c0c */ /* 0x008fe2000c7a1270 */
[----:B------:R-:W4:Y:S02]  /*45080*/  LDCU UR6, c[0x0][0x39c] ;  /* 0x00007380ff0677ac */ /* 0x000f240008000800 */
[----:B------:R3:W-:Y:S01]  /*45090*/  @P4 STG.E.U16 desc[UR12][R20.64], R7 ;  /* 0x0000000714004986 */ /* 0x0007e2000c10150c */
[----:B------:R-:W5:Y:S03]  /*450a0*/  LDCU UR5, c[0x0][0x39c] ;  /* 0x00007380ff0577ac */ /* 0x000f660008000800 */
[----:B---3--:R-:W2:Y:S01]  /*450b0*/  LDL.LU R20, [R1+0x121c] ;  /* 0x00121c0001147983 */ /* 0x008ea20000300800 */
[----:B------:R-:W-:Y:S01]  /*450c0*/  LEA R22, P6, R23, R3, 0x1 ;  /* 0x0000000317167211 */ /* 0x000fe200078c08ff */
[----:B------:R-:W-:-:S02]  /*450d0*/  IMAD R21, R29, 0x2, R23 ;  /* 0x000000021d157824 */ /* 0x000fc400078e0217 */
[----:B------:R-:W3:Y:S01]  /*450e0*/  LDL.LU R9, [R1+0x1304] ;  /* 0x0013040001097983 */ /* 0x000ee20000300800 */
[----:B------:R-:W-:-:S03]  /*450f0*/  LEA.HI.X.SX32 R23, R23, R2, 0x1, P6 ;  /* 0x0000000217177211 */ /* 0x000fc600030f0eff */
[----:B------:R-:W3:Y:S04]  /*45100*/  LDL.LU R29, [R1+0x1228] ;  /* 0x00122800011d7983 */ /* 0x000ee80000300800 */
[----:B------:R0:W-:Y:S04]  /*45110*/  @P2 STG.E.U16 desc[UR12][R22.64], R24 ;  /* 0x0000001816002986 */ /* 0x0001e8000c10150c */
[----:B0-----:R-:W5:Y:S01]  /*45120*/  LDL.LU R22, [R1+0x1220] ;  /* 0x0012200001167983 */ /* 0x001f620000300800 */
[----:B------:R-:W-:Y:S01]  /*45130*/  IMAD R24, R26, 0x2, R21 ;  /* 0x000000021a187824 */ /* 0x000fe200078e0215 */
[----:B------:R-:W-:-:S02]  /*45140*/  PRMT R23, R28, 0x7632, R23 ;  /* 0x000076321c177816 */ /* 0x000fc40000000017 */
[----:B------:R-:W0:Y:S01]  /*45150*/  LDC R28, c[0x0][0x3b8] ;  /* 0x0000ee00ff1c7b82 */ /* 0x000e220000000800 */
[----:B------:R-:W-:Y:S02]  /*45160*/  PRMT R26, R11, 0x7632, R26 ;  /* 0x000076320b1a7816 */ /* 0x000fe4000000001a */
[----:B--2---:R-:W-:Y:S01]  /*45170*/  ISETP.LT.AND P4, PT, R20, UR4, !P0 ;  /* 0x0000000414007c0c */ /* 0x004fe2000c781270 */
[----:B------:R-:W3:Y:S01]  /*45180*/  LDCU UR4, c[0x0][0x39c] ;  /* 0x00007380ff0477ac */ /* 0x000ee20008000800 */
[----:B------:R-:W-:-:S04]  /*45190*/  LEA R20, P6, R21, R3, 0x1 ;  /* 0x0000000315147211 */ /* 0x000fc800078c08ff */
[----:B------:R-:W-:-:S05]  /*451a0*/  LEA.HI.X.SX32 R21, R21, R2, 0x1, P6 ;  /* 0x0000000215157211 */ /* 0x000fca00030f0eff */
[----:B------:R0:W-:Y:S01]  /*451b0*/  @P3 STG.E.U16 desc[UR12][R20.64], R23 ;  /* 0x0000001714003986 */ /* 0x0001e2000c10150c */
[----:B----4-:R-:W-:Y:S01]  /*451c0*/  ISETP.LT.AND P3, PT, R27, UR6, !P0 ;  /* 0x000000061b007c0c */ /* 0x010fe2000c761270 */
[----:B------:R-:W2:Y:S02]  /*451d0*/  LDCU UR6, c[0x0][0x39c] ;  /* 0x00007380ff0677ac */ /* 0x000ea40008000800 */
[----:B------:R-:W4:Y:S01]  /*451e0*/  LDL.LU R27, [R1+0x122c] ;  /* 0x00122c00011b7983 */ /* 0x000f220000300800 */
[----:B-----5:R-:W-:Y:S01]  /*451f0*/  ISETP.LT.AND P2, PT, R22, UR5, !P0 ;  /* 0x0000000516007c0c */ /* 0x020fe2000c741270 */
[----:B0-----:R-:W-:Y:S01]  /*45200*/  IMAD R20, R28, 0x2, R24 ;  /* 0x000000021c147824 */ /* 0x001fe200078e0218 */
[-C--:B------:R-:W-:Y:S01]  /*45210*/  LEA R22, P6, R24, R3.reuse, 0x1 ;  /* 0x0000000318167211 */ /* 0x080fe200078c08ff */
[----:B------:R-:W4:Y:S01]  /*45220*/  LDCU UR5, c[0x0][0x39c] ;  /* 0x00007380ff0577ac */ /* 0x000f220008000800 */
[----:B------:R-:W-:Y:S01]  /*45230*/  PRMT R21, R10, 0x7632, R21 ;  /* 0x000076320a157816 */ /* 0x000fe20000000015 */
[----:B------:R-:W0:Y:S01]  /*45240*/  LDC R28, c[0x0][0x3b8] ;  /* 0x0000ee00ff1c7b82 */ /* 0x000e220000000800 */
[----:B------:R-:W-:Y:S01]  /*45250*/  LEA.HI.X.SX32 R23, R24, R2, 0x1, P6 ;  /* 0x0000000218177211 */ /* 0x000fe200030f0eff */
[----:B------:R-:W5:Y:S04]  /*45260*/  LDL.LU R10, [R1+0x1300] ;  /* 0x00130000010a7983 */ /* 0x000f680000300800 */
[----:B------:R1:W-:Y:S01]  /*45270*/  @P5 STG.E.U16 desc[UR12][R22.64], R21 ;  /* 0x0000001516005986 */ /* 0x0003e2000c10150c */
[----:B---3--:R-:W-:Y:S01]  /*45280*/  ISETP.LT.AND P5, PT, R29, UR4, !P0 ;  /* 0x000000041d007c0c */ /* 0x008fe2000c7a1270 */
[----:B------:R-:W3:Y:S02]  /*45290*/  LDCU UR4, c[0x0][0x39c] ;  /* 0x00007380ff0477ac */ /* 0x000ee40008000800 */
[----:B------:R-:W2:Y:S04]  /*452a0*/  LDL.LU R11, [R1+0x12fc] ;  /* 0x0012fc00010b7983 */ /* 0x000ea80000300800 */
[----:B------:R-:W3:Y:S01]  /*452b0*/  LDL.LU R29, [R1+0x1230] ;  /* 0x00123000011d7983 */ /* 0x000ee20000300800 */
[----:B-1----:R-:W-:Y:S01]  /*452c0*/  LEA R22, P6, R20, R3, 0x1 ;  /* 0x0000000314167211 */ /* 0x002fe200078c08ff */
[----:B------:R-:W-:-:S03]  /*452d0*/  IMAD R21, R25, 0x2, R20 ;  /* 0x0000000219157824 */ /* 0x000fc600078e0214 */
[----:B------:R-:W-:Y:S02]  /*452e0*/  LEA.HI.X.SX32 R23, R20, R2, 0x1, P6 ;  /* 0x0000000214177211 */ /* 0x000fe400030f0eff */
[----:B------:R-:W-:Y:S02]  /*452f0*/  PRMT R20, R4, 0x7632, R20 ;  /* 0x0000763204147816 */ /* 0x000fe40000000014 */
[----:B------:R-:W2:Y:S04]  /*45300*/  LDL.LU R4, [R1+0x12f8] ;  /* 0x0012f80001047983 */ /* 0x000ea80000300800 */
[----:B------:R1:W-:Y:S04]  /*45310*/  @P4 STG.E.U16 desc[UR12][R22.64], R26 ;  /* 0x0000001a16004986 */ /* 0x0003e8000c10150c */
[----:B-1----:R-:W2:Y:S01]  /*45320*/  LDL.LU R22, [R1+0x1234] ;  /* 0x0012340001167983 */ /* 0x002ea20000300800 */
[----:B------:R-:W-:-:S04]  /*45330*/  LEA R24, P6, R21, R3, 0x1 ;  /* 0x0000000315187211 */ /* 0x000fc800078c08ff */
[----:B------:R-:W-:-:S05]  /*45340*/  LEA.HI.X.SX32 R25, R21, R2, 0x1, P6 ;  /* 0x0000000215197211 */ /* 0x000fca00030f0eff */
[----:B------:R1:W-:Y:S01]  /*45350*/  @P2 STG.E.U16 desc[UR12][R24.64], R20 ;  /* 0x0000001418002986 */ /* 0x0003e2000c10150c */
[----:B------:R-:W-:Y:S02]  /*45360*/  PRMT R23, R5, 0x7632, R23 ;  /* 0x0000763205177816 */ /* 0x000fe40000000017 */
[----:B------:R-:W-:Y:S01]  /*45370*/  PRMT R26, R7, 0x7632, R26 ;  /* 0x00007632071a7816 */ /* 0x000fe2000000001a */
[----:B------:R-:W3:Y:S01]  /*45380*/  LDL.LU R5, [R1+0x12f4] ;  /* 0x0012f40001057983 */ /* 0x000ee20000300800 */
[----:B-1----:R-:W-:Y:S01]  /*45390*/  PRMT R25, R6, 0x7632, R25 ;  /* 0x0000763206197816 */ /* 0x002fe20000000019 */
[----:B------:R-:W1:Y:S02]  /*453a0*/  LDC R24, c[0x0][0x3b8] ;  /* 0x0000ee00ff187b82 */ /* 0x000e640000000800 */
[----:B------:R-:W3:Y:S04]  /*453b0*/  LDL.LU R6, [R1+0x12f0] ;  /* 0x0012f00001067983 */ /* 0x000ee80000300800 */
[----:B------:R-:W3:Y:S01]  /*453c0*/  LDL.LU R7, [R1+0x12ec] ;  /* 0x0012ec0001077983 */ /* 0x000ee20000300800 */
[----:B----4-:R-:W-:Y:S01]  /*453d0*/  ISETP.LT.AND P6, PT, R27, UR5, !P0 ;  /* 0x000000051b007c0c */ /* 0x010fe2000c7c1270 */
[----:B------:R-:W4:Y:S01]  /*453e0*/  LDCU UR5, c[0x0][0x39c] ;  /* 0x00007380ff0577ac */ /* 0x000f220008000800 */
[----:B------:R-:W0:Y:S02]  /*453f0*/  LDC R27, c[0x0][0x3b8] ;  /* 0x0000ee00ff1b7b82 */ /* 0x000e240000000800 */
[----:B0-----:R-:W-:-:S06]  /*45400*/  IMAD R21, R27, 0x2, R21 ;  /* 0x000000021b157824 */ /* 0x001fcc00078e0215 */
[----:B------:R-:W0:Y:S01]  /*45410*/  LDC R27, c[0x0][0x3b8] ;  /* 0x0000ee00ff1b7b82 */ /* 0x000e220000000800 */
[CC--:B------:R-:W-:Y:S02]  /*45420*/  LEA R20, P4, R21.reuse, R3.reuse, 0x1 ;  /* 0x0000000315147211 */ /* 0x0c0fe400078808ff */
[----:B--2---:R-:W-:Y:S01]  /*45430*/  ISETP.LT.AND P2, PT, R22, UR6, !P0 ;  /* 0x0000000616007c0c */ /* 0x004fe2000c741270 */
[----:B------:R-:W-:Y:S01]  /*45440*/  IMAD R22, R28, 0x2, R21 ;  /* 0x000000021c167824 */ /* 0x000fe200078e0215 */
[----:B------:R-:W-:Y:S01]  /*45450*/  LEA.HI.X.SX32 R21, R21, R2, 0x1, P4 ;  /* 0x0000000215157211 */ /* 0x000fe200020f0eff */
[----:B------:R-:W2:Y:S02]  /*45460*/  LDCU UR6, c[0x0][0x39c] ;  /* 0x00007380ff0677ac */ /* 0x000ea40008000800 */
[----:B------:R-:W0:Y:S02]  /*45470*/  LDC R28, c[0x0][0x3b8] ;  /* 0x0000ee00ff1c7b82 */ /* 0x000e240000000800 */
[----:B------:R1:W-:Y:S02]  /*45480*/  @P3 STG.E.U16 desc[UR12][R20.64], R23 ;  /* 0x0000001714003986 */ /* 0x0003e4000c10150c */
[----:B-1----:R-:W-:-:S04]  /*45490*/  LEA R20, P3, R22, R3, 0x1 ;  /* 0x0000000316147211 */ /* 0x002fc800078608ff */
[----:B------:R-:W-:-:S05]  /*454a0*/  LEA.HI.X.SX32 R21, R22, R2, 0x1, P3 ;  /* 0x0000000216157211 */ /* 0x000fca00018f0eff */
[----:B------:R1:W-:Y:S04]  /*454b0*/  @P5 STG.E.U16 desc[UR12][R20.64], R25 ;  /* 0x0000001914005986 */ /* 0x0003e8000c10150c */
[----:B-1----:R-:W4:Y:S04]  /*454c0*/  LDL.LU R20, [R1+0x1240] ;  /* 0x0012400001147983 */ /* 0x002f280000300800 */
[----:B------:R-:W2:Y:S04]  /*454d0*/  LDL.LU R21, [R1+0x123c] ;  /* 0x00123c0001157983 */ /* 0x000ea80000300800 */
[----:B------:R-:W5:Y:S01]  /*454e0*/  LDL.LU R25, [R1+0x1244] ;  /* 0x0012440001197983 */ /* 0x000f620000300800 */
[----:B------:R-:W-:Y:S01]  /*454f0*/  IMAD R24, R24, 0x2, R22 ;  /* 0x0000000218187824 */ /* 0x000fe200078e0216 */
[----:B---3--:R-:W-:Y:S01]  /*45500*/  ISETP.LT.AND P4, PT, R29, UR4, !P0 ;  /* 0x000000041d007c0c */ /* 0x008fe2000c781270 */
[----:B------:R-:W5:Y:S01]  /*45510*/  LDCU UR4, c[0x0][0x39c] ;  /* 0x00007380ff0477ac */ /* 0x000f620008000800 */
[----:B------:R-:W1:Y:S02]  /*45520*/  LDC R29, c[0x0][0x3b8] ;  /* 0x0000ee00ff1d7b82 */ /* 0x000e640000000800 */
[----:B------:R-:W-:-:S04]  /*45530*/  LEA R22, P3, R24, R3, 0x1 ;  /* 0x0000000318167211 */ /* 0x000fc800078608ff */
[----:B------:R-:W-:Y:S01]  /*45540*/  LEA.HI.X.SX32 R23, R24, R2, 0x1, P3 ;  /* 0x0000000218177211 */ /* 0x000fe200018f0eff */
[----:B0-----:R-:W-:Y:S02]  /*45550*/  IMAD R24, R27, 0x2, R24 ;  /* 0x000000021b187824 */ /* 0x001fe400078e0218 */
[----:B------:R-:W0:Y:S02]  /*45560*/  LDC R27, c[0x0][0x3b8] ;  /* 0x0000ee00ff1b7b82 */ /* 0x000e240000000800 */
[----:B------:R3:W-:Y:S02]  /*45570*/  @P6 STG.E.U16 desc[UR12][R22.64], R26 ;  /* 0x0000001a16006986 */ /* 0x0007e4000c10150c */
[----:B---3--:R-:W-:Y:S02]  /*45580*/  IMAD R23, R28, 0x2, R24 ;  /* 0x000000021c177824 */ /* 0x008fe400078e0218 */
[----:B------:R-:W3:Y:S02]  /*45590*/  LDL.LU R26, [R1+0x124c] ;  /* 0x00124c00011a7983 */ /* 0x000ee40000300800 */
[----:B------:R-:W0:Y:S01]  /*455a0*/  LDC R28, c[0x0][0x3b8] ;  /* 0x0000ee00ff1c7b82 */ /* 0x000e220000000800 */
[----:B----4-:R-:W-:Y:S01]  /*455b0*/  ISETP.LT.AND P5, PT, R20, UR5, !P0 ;  /* 0x0000000514007c0c */ /* 0x010fe2000c7a1270 */
[----:B------:R-:W4:Y:S01]  /*455c0*/  LDCU UR5, c[0x0][0x39c] ;  /* 0x00007380ff0577ac */ /* 0x000f220008000800 */
[----:B------:R-:W-:-:S02]  /*455d0*/  LEA R20, P6, R24, R3, 0x1 ;  /* 0x0000000318147211 */ /* 0x000fc400078c08ff */
[----:B--2---:R-:W-:Y:S01]  /*455e0*/  ISETP.LT.AND P3, PT, R21, UR6, !P0 ;  /* 0x0000000615007c0c */ /* 0x004fe2000c761270 */
[----:B------:R-:W3:Y:S01]  /*455f0*/  LDCU UR6, c[0x0][0x39c] ;  /* 0x00007380ff0677ac */ /* 0x000ee20008000800 */
[----:B------:R-:W-:-:S05]  /*45600*/  LEA.HI.X.SX32 R21, R24, R2, 0x1, P6 ;  /* 0x0000000218157211 */ /* 0x000fca00030f0eff */
[----:B------:R2:W-:Y:S01]  /*45610*/  @P2 STG.E.U16 desc[UR12][R20.64], R4 ;  /* 0x0000000414002986 */ /* 0x0005e2000c10150c */
[----:B-----5:R-:W-:Y:S01]  /*45620*/  ISETP.LT.AND P2, PT, R25, UR4, !P0 ;  /* 0x0000000419007c0c */ /* 0x020fe2000c741270 */
[----:B-1----:R-:W-:Y:S01]  /*45630*/  IMAD R24, R29, 0x2, R23 ;  /* 0x000000021d187824 */ /* 0x002fe200078e0217 */
[----:B------:R-:W1:Y:S01]  /*45640*/  LDC R25, c[0x0][0x3b8] ;  /* 0x0000ee00ff197b82 */ /* 0x000e620000000800 */
[C---:B------:R-:W-:Y:S01]  /*45650*/  LEA R22, P6, R23.reuse, R3, 0x1 ;  /* 0x0000000317167211 */ /* 0x040fe200078c08ff */
[----:B------:R-:W5:Y:S03]  /*45660*/  LDCU UR4, c[0x0][0x39c] ;  /* 0x00007380ff0477ac */ /* 0x000f660008000800 */
[----:B------:R-:W-:-:S03]  /*45670*/  LEA.HI.X.SX32 R23, R23, R2, 0x1, P6 ;  /* 0x0000000217177211 */ /* 0x000fc600030f0eff */
[----:B------:R-:W0:Y:S01]  /*45680*/  LDC R29, c[0x0][0x3b8] ;  /* 0x0000ee00ff1d7b82 */ /* 0x000e220000000800 */
[CC--:B--2---:R-:W-:Y:S01]  /*45690*/  LEA R20, P6, R24.reuse, R3.reuse, 0x1 ;  /* 0x0000000318147211 */ /* 0x0c4fe200078c08ff */
[----:B------:R2:W-:Y:S03]  /*456a0*/  @P4 STG.E.U16 desc[UR12][R22.64], R5 ;  /* 0x0000000516004986 */ /* 0x0005e6000c10150c */
[----:B------:R-:W-:Y:S01]  /*456b0*/  LEA.HI.X.SX32 R21, R24, R2, 0x1, P6 ;  /* 0x0000000218157211 */ /* 0x000fe200030f0eff */
[----:B-1----:R-:W-:Y:S02]  /*456c0*/  IMAD R25, R25, 0x2, R24 ;  /* 0x0000000219197824 */ /* 0x002fe400078e0218 */
[----:B------:R-:W5:Y:S04]  /*456d0*/  LDL.LU R24, [R1+0x1248] ;  /* 0x0012480001187983 */ /* 0x000f680000300800 */
[----:B--2---:R-:W4:Y:S01]  /*456e0*/  LDL.LU R23, [R1+0x1250] ;  /* 0x0012500001177983 */ /* 0x004f220000300800 */
[----:B------:R-:W-:-:S03]  /*456f0*/  LEA R22, P6, R25, R3, 0x1 ;  /* 0x0000000319167211 */ /* 0x000fc600078c08ff */
[----:B------:R1:W-:Y:S01]  /*45700*/  @P5 STG.E.U16 desc[UR12][R20.64], R6 ;  /* 0x0000000614005986 */ /* 0x0003e2000c10150c */
[----:B---3--:R-:W-:Y:S01]  /*45710*/  ISETP.LT.AND P5, PT, R26, UR6, !P0 ;  /* 0x000000061a007c0c */ /* 0x008fe2000c7a1270 */
[----:B------:R-:W2:Y:S01]  /*45720*/  LDCU UR6, c[0x0][0x39c] ;  /* 0x00007380ff0677ac */ /* 0x000ea20008000800 */
[----:B------:R-:W3:Y:S01]  /*45730*/  LDC R26, c[0x0][0x3b8] ;  /* 0x0000ee00ff1a7b82 */ /* 0x000ee20000000800 */
[----:B----4-:R-:W-:Y:S01]  /*45740*/  ISETP.LT.AND P4, PT, R23, UR5, !P0 ;  /* 0x0000000517007c0c */ /* 0x010fe2000c781270 */
[----:B------:R-:W4:Y:S01]  /*45750*/  LDCU UR5, c[0x0][0x39c] ;  /* 0x00007380ff0577ac */ /* 0x000f220008000800 */
[----:B------:R-:W-:Y:S01]  /*45760*/  LEA.HI.X.SX32 R23, R25, R2, 0x1, P6 ;  /* 0x0000000219177211 */ /* 0x000fe200030f0eff */
[----:B0-----:R-:W-:-:S04]  /*45770*/  IMAD R25, R27, 0x2, R25 ;  /* 0x000000021b197824 */ /* 0x001fc800078e0219 */
[----:B------:R-:W0:Y:S01]  /*45780*/  LDC R27, c[0x0][0x3b8] ;  /* 0x0000ee00ff1b7b82 */ /* 0x000e220000000800 */
[----:B------:R2:W-:Y:S01]  /*45790*/  @P3 STG.E.U16 desc[UR12][R22.64], R7 ;  /* 0x0000000716003986 */ /* 0x0005e2000c10150c */
[C---:B-1----:R-:W-:Y:S02]  /*457a0*/  LEA R20, P6, R25.reuse, R3, 0x1 ;  /* 0x0000000319147211 */ /* 0x042fe400078c08ff */
[----:B-----5:R-:W-:Y:S01]  /*457b0*/  ISETP.LT.AND P3, PT, R24, UR4, !P0 ;  /* 0x0000000418007c0c */ /* 0x020fe2000c761270 */
[----:B------:R-:W1:Y:S01]  /*457c0*/  LDCU UR4, c[0x0][0x39c] ;  /* 0x00007380ff0477ac */ /* 0x000e620008000800 */
[----:B------:R-:W-:Y:S01]  /*457d0*/  LEA.HI.X.SX32 R21, R25, R2, 0x1, P6 ;  /* 0x0000000219157211 */ /* 0x000fe200030f0eff */
[----:B--2---:R-:W-:Y:S02]  /*457e0*/  IMAD R23, R28, 0x2, R25 ;  /* 0x000000021c177824 */ /* 0x004fe400078e0219 */
[----:B------:R-:W2:Y:S01]  /*457f0*/  LDL.LU R25, [R1+0x125c] ;  /* 0x00125c0001197983 */ /* 0x000ea20000300800 */
[----:B------:R-:W5:Y:S01]  /*45800*/  LDC R28, c[0x0][0x3b8] ;  /* 0x0000ee00ff1c7b82 */ /* 0x000f620000000800 */
[----:B------:R-:W-:-:S02]  /*45810*/  IMAD R24, R29, 0x2, R23 ;  /* 0x000000021d187824 */ /* 0x000fc400078e0217 */
[----:B------:R-:W4:Y:S01]  /*45820*/  LDL.LU R29, [R1+0x1254] ;  /* 0x00125400011d7983 */ /* 0x000f220000300800 */
[----:B------:R-:W-:-:S03]  /*45830*/  LEA R22, P6, R23, R3, 0x1 ;  /* 0x0000000317167211 */ /* 0x000fc600078c08ff */
[----:B------:R1:W-:Y:S01]  /*45840*/  @P2 STG.E.U16 desc[UR12][R20.64], R8 ;  /* 0x0000000814002986 */ /* 0x0003e2000c10150c */
[----:B------:R-:W-:Y:S02]  /*45850*/  LEA.HI.X.SX32 R23, R23, R2, 0x1, P6 ;  /* 0x0000000217177211 */ /* 0x000fe400030f0eff */
[----:B-1----:R-:W-:-:S03]  /*45860*/  LEA R20, P6, R24, R3, 0x1 ;  /* 0x0000000318147211 */ /* 0x002fc600078c08ff */
[----:B------:R1:W-:Y:S01]  /*45870*/  @P4 STG.E.U16 desc[UR12][R22.64], R9 ;  /* 0x0000000916004986 */ /* 0x0003e2000c10150c */
[----:B------:R-:W-:Y:S01]  /*45880*/  LEA.HI.X.SX32 R21, R24, R2, 0x1, P6 ;  /* 0x0000000218157211 */ /* 0x000fe200030f0eff */
[----:B---3--:R-:W-:Y:S01]  /*45890*/  IMAD R24, R26, 0x2, R24 ;  /* 0x000000021a187824 */ /* 0x008fe200078e0218 */
[----:B------:R-:W-:Y:S01]  /*458a0*/  PRMT R5, R4, 0x7632, R5 ;  /* 0x0000763204057816 */ /* 0x000fe20000000005 */
[----:B------:R-:W3:Y:S01]  /*458b0*/  LDC R26, c[0x0][0x3b8] ;  /* 0x0000ee00ff1a7b82 */ /* 0x000ee20000000800 */
[----:B-1----:R-:W3:Y:S01]  /*458c0*/  LDL.LU R22, [R1+0x1258] ;  /* 0x0012580001167983 */ /* 0x002ee20000300800 */
[----:B0-----:R-:W-:-:S04]  /*458d0*/  IMAD R23, R27, 0x2, R24 ;  /* 0x000000021b177824 */ /* 0x001fc800078e0218 */
[----:B-----5:R-:W-:Y:S01]  /*458e0*/  IMAD R4, R28, 0x2, R23 ;  /* 0x000000021c047824 */ /* 0x020fe200078e0217 */
[----:B----4-:R-:W-:Y:S01]  /*458f0*/  ISETP.LT.AND P2, PT, R29, UR5, !P0 ;  /* 0x000000051d007c0c */ /* 0x010fe2000c741270 */
[----:B------:R-:W0:Y:S01]  /*45900*/  LDCU UR5, c[0x0][0x39c] ;  /* 0x00007380ff0577ac */ /* 0x000e220008000800 */
[----:B------:R-:W4:Y:S04]  /*45910*/  LDL.LU R29, [R1+0x1268] ;  /* 0x00126800011d7983 */ /* 0x000f280000300800 */
[----:B------:R-:W5:Y:S04]  /*45920*/  LDL.LU R27, [R1+0x126c] ;  /* 0x00126c00011b7983 */ /* 0x000f680000300800 */
[----:B------:R-:W0:Y:S04]  /*45930*/  LDL.LU R28, [R1+0x1260] ;  /* 0x00126000011c7983 */ /* 0x000e280000300800 */
[----:B------:R1:W-:Y:S01]  /*45940*/  @P5 STG.E.U16 desc[UR12][R20.64], R10 ;  /* 0x0000000a14005986 */ /* 0x0003e2000c10150c */
[----:B--2---:R-:W-:Y:S01]  /*45950*/  ISETP.LT.AND P4, PT, R25, UR6, !P0 ;  /* 0x0000000619007c0c */ /* 0x004fe2000c781270 */
[----:B------:R-:W5:Y:S01]  /*45960*/  LDCU UR6, c[0x0][0x39c] ;  /* 0x00007380ff0677ac */ /* 0x000f620008000800 */
[----:B------:R-:W2:Y:S01]  /*45970*/  LDC R25, c[0x0][0x3b8] ;  /* 0x0000ee00ff197b82 */ /* 0x000ea20000000800 */
[----:B-1----:R-:W-:-:S04]  /*45980*/  LEA R20, P5, R24, R3, 0x1 ;  /* 0x0000000318147211 */ /* 0x002fc800078a08ff */
[-C--:B------:R-:W-:Y:S02]  /*45990*/  LEA.HI.X.SX32 R21, R24, R2.reuse, 0x1, P5 ;  /* 0x0000000218157211 */ /* 0x080fe400028f0eff */
[----:B---3--:R-:W-:Y:S01]  /*459a0*/  ISETP.LT.AND P6, PT, R22, UR4, !P0 ;  /* 0x0000000416007c0c */ /* 0x008fe2000c7c1270 */
[----:B------:R-:W1:Y:S02]  /*459b0*/  LDC R24, c[0x0][0x3b8] ;  /* 0x0000ee00ff187b82 */ /* 0x000e640000000800 */
[----:B------:R3:W-:Y:S01]  /*459c0*/  @P3 STG.E.U16 desc[UR12][R20.64], R11 ;  /* 0x0000000b14003986 */ /* 0x0007e2000c10150c */
[C---:B------:R-:W-:Y:S01]  /*459d0*/  LEA R22, P5, R23.reuse, R3, 0x1 ;  /* 0x0000000317167211 */ /* 0x040fe200078a08ff */
[----:B------:R-:W0:Y:S03]  /*459e0*/  LDCU UR4, c[0x0][0x39c] ;  /* 0x00007380ff0477ac */ /* 0x000e260008000800 */
[----:B------:R-:W-:-:S02]  /*459f0*/  LEA.HI.X.SX32 R23, R23, R2, 0x1, P5 ;  /* 0x0000000217177211 */ /* 0x000fc400028f0eff */
[----:B---3--:R-:W-:-:S04]  /*45a00*/  LEA R20, P3, R4, R3, 0x1 ;  /* 0x0000000304147211 */ /* 0x008fc800078608ff */
[----:B------:R-:W-:Y:S01]  /*45a10*/  LEA.HI.X.SX32 R21, R4, R2, 0x1, P3 ;  /* 0x0000000204157211 */ /* 0x000fe200018f0eff */
[----:B------:R2:W-:Y:S01]  /*45a20*/  @P2 STG.E.U16 desc[UR12][R22.64], R5 ;  /* 0x0000000516002986 */ /* 0x0005e2000c10150c */
[----:B------:R-:W-:-:S05]  /*45a30*/  PRMT R6, R5, 0x7632, R6 ;  /* 0x0000763205067816 */ /* 0x000fca0000000006 */
[----:B------:R3:W-:Y:S01]  /*45a40*/  @P4 STG.E.U16 desc[UR12][R20.64], R6 ;  /* 0x0000000614004986 */ /* 0x0007e2000c10150c */
[----:B--2---:R-:W-:Y:S01]  /*45a50*/  IMAD R5, R25, 0x2, R4 ;  /* 0x0000000219057824 */ /* 0x004fe200078e0204 */
[----:B------:R-:W2:Y:S03]  /*45a60*/  LDC R23, c[0x0][0x3b8] ;  /* 0x0000ee00ff177b82 */ /* 0x000ea60000000800 */
[----:B---3--:R-:W-:-:S05]  /*45a70*/  IMAD R20, R26, 0x2, R5 ;  /* 0x000000021a147824 */ /* 0x008fca00078e0205 */
[----:B------:R-:W3:Y:S01]  /*45a80*/  LDC R22, c[0x0][0x3b8] ;  /* 0x0000ee00ff167b82 */ /* 0x000ee20000000800 */
[----:B----4-:R-:W-:Y:S02]  /*45a90*/  ISETP.LT.AND P3, PT, R29, UR7, !P0 ;  /* 0x000000071d007c0c */ /* 0x010fe4000c761270 */
[----:B0-----:R-:W-:Y:S01]  /*45aa0*/  ISETP.LT.AND P5, PT, R28, UR5, !P0 ;  /* 0x000000051c007c0c */ /* 0x001fe2000c7a1270 */
[----:B------:R-:W4:Y:S01]  /*45ab0*/  LDL.LU R29, [R1+0x1274] ;  /* 0x00127400011d7983 */ /* 0x000f220000300800 */
[----:B-----5:R-:W-:Y:S01]  /*45ac0*/  ISETP.LT.AND P2, PT, R27, UR6, !P0 ;  /* 0x000000061b007c0c */ /* 0x020fe2000c741270 */
[----:B------:R-:W0:Y:S02]  /*45ad0*/  LDCU UR5, c[0x0][0x39c] ;  /* 0x00007380ff0577ac */ /* 0x000e240008000800 */
[----:B------:R-:W0:Y:S01]  /*45ae0*/  LDL.LU R28, [R1+0x1280] ;  /* 0x00128000011c7983 */ /* 0x000e220000300800 */
[CC--:B------:R-:W-:Y:S01]  /*45af0*/  LEA R4, P4, R5.reuse, R3.reuse, 0x1 ;  /* 0x0000000305047211 */ /* 0x0c0fe200078808ff */
[----:B-1----:R-:W-:Y:S01]  /*45b00*/  IMAD R21, R24, 0x2, R20 ;  /* 0x0000000218157824 */ /* 0x002fe200078e0214 */
[----:B------:R-:W-:Y:S01]  /*45b10*/  PRMT R9, R6, 0x7632, R9 ;  /* 0x0000763206097816 */ /* 0x000fe20000000009 */
[----:B------:R-:W5:Y:S01]  /*45b20*/  LDL.LU R27, [R1+0x127c] ;  /* 0x00127c00011b7983 */ /* 0x000f620000300800 */
[-C--:B------:R-:W-:Y:S01]  /*45b30*/  LEA.HI.X.SX32 R5, R5, R2.reuse, 0x1, P4 ;  /* 0x0000000205057211 */ /* 0x080fe200020f0eff */
[----:B------:R-:W1:Y:S01]  /*45b40*/  LDC R24, c[0x0][0x3b8] ;  /* 0x0000ee00ff187b82 */ /* 0x000e620000000800 */
[----:B------:R-:W-:Y:S01]  /*45b50*/  PRMT R8, R7, 0x7632, R8 ;  /* 0x0000763207087816 */ /* 0x000fe20000000008 */
[----:B------:R-:W5:Y:S01]  /*45b60*/  LDL.LU R26, [R1+0x1284] ;  /* 0x00128400011a7983 */ /* 0x000f620000300800 */
[----:B------:R-:W5:Y:S03]  /*45b70*/  LDCU UR6, c[0x0][0x39c] ;  /* 0x00007380ff0677ac */ /* 0x000f660008000800 */
[----:B------:R-:W5:Y:S01]  /*45b80*/  LDL.LU R25, [R1+0x1290] ;  /* 0x0012900001197983 */ /* 0x000f620000300800 */
[C---:B------:R-:W-:Y:S01]  /*45b90*/  LEA R6, P4, R20.reuse, R3, 0x1 ;  /* 0x0000000314067211 */ /* 0x040fe200078808ff */
[----:B------:R-:W0:Y:S02]  /*45ba0*/  LDCU UR7, c[0x0][0x39c] ;  /* 0x00007380ff0777ac */ /* 0x000e240008000800 */
[----:B------:R2:W-:Y:S01]  /*45bb0*/  @P6 STG.E.U16 desc[UR12][R4.64], R9 ;  /* 0x0000000904006986 */ /* 0x0005e2000c10150c */
[----:B------:R-:W-:-:S02]  /*45bc0*/  LEA.HI.X.SX32 R7, R20, R2, 0x1, P4 ;  /* 0x0000000214077211 */ /* 0x000fc400020f0eff */
[----:B------:R-:W-:Y:S01]  /*45bd0*/  PRMT R10, R10, 0x7632, R10 ;  /* 0x000076320a0a7816 */ /* 0x000fe2000000000a */
[----:B------:R-:W0:Y:S02]  /*45be0*/  LDC R20, c[0x0][0x3b8] ;  /* 0x0000ee00ff147b82 */ /* 0x000e240000000800 */
[----:B------:R3:W-:Y:S01]  /*45bf0*/  @P5 STG.E.U16 desc[UR12][R6.64], R8 ;  /* 0x0000000806005986 */ /* 0x0007e2000c10150c */
[----:B--2---:R-:W-:-:S04]  /*45c00*/  LEA R4, P6, R21, R3, 0x1 ;  /* 0x0000000315047211 */ /* 0x004fc800078c08ff */
[----:B------:R-:W-:Y:S01]  /*45c10*/  LEA.HI.X.SX32 R5, R21, R2, 0x1, P6 ;  /* 0x0000000215057211 */ /* 0x000fe200030f0eff */
[----:B------:R-:W-:Y:S01]  /*45c20*/  IMAD R21, R23, 0x2, R21 ;  /* 0x0000000217157824 */ /* 0x000fe200078e0215 */
[----:B---3--:R-:W-:-:S03]  /*45c30*/  PRMT R8, R8, 0x7632, R8 ;  /* 0x0000763208087816 */ /* 0x008fc60000000008 */
[----:B------:R-:W-:Y:S02]  /*45c40*/  IMAD R7, R22, 0x2, R21 ;  /* 0x0000000216077824 */ /* 0x000fe400078e0215 */
[----:B------:R2:W-:Y:S01]  /*45c50*/  @P2 STG.E.U16 desc[UR12][R4.64], R8 ;  /* 0x0000000804002986 */ /* 0x0005e2000c10150c */
[----:B------:R-:W-:Y:S01]  /*45c60*/  PRMT R9, R9, 0x7632, R9 ;  /* 0x0000763209097816 */ /* 0x000fe20000000009 */
[----:B------:R-:W3:Y:S01]  /*45c70*/  LDC R22, c[0x0][0x3b8] ;  /* 0x0000ee00ff167b82 */ /* 0x000ee20000000800 */
[----:B--2---:R-:W-:-:S04]  /*45c80*/  LEA R4, P2, R21, R3, 0x1 ;  /* 0x0000000315047211 */ /* 0x004fc800078408ff */
[-C--:B------:R-:W-:Y:S02]  /*45c90*/  LEA.HI.X.SX32 R5, R21, R2.reuse, 0x1, P2 ;  /* 0x0000000215057211 */ /* 0x080fe400010f0eff */
[C---:B------:R-:W-:Y:S01]  /*45ca0*/  LEA R6, P2, R7.reuse, R3, 0x1 ;  /* 0x0000000307067211 */ /* 0x040fe200078408ff */
[----:B-1----:R-:W-:Y:S01]  /*45cb0*/  IMAD R8, R24, 0x2, R7 ;  /* 0x0000000218087824 */ /* 0x002fe200078e0207 */
[----:B------:R-:W1:Y:S02]  /*45cc0*/  LDC R21, c[0x0][0x3b8] ;  /* 0x0000ee00ff157b82 */ /* 0x000e640000000800 */
[----:B------:R-:W-:Y:S01]  /*45cd0*/  LEA.HI.X.SX32 R7, R7, R2, 0x1, P2 ;  /* 0x0000000207077211 */ /* 0x000fe200010f0eff */
[----:B------:R2:W-:Y:S01]  /*45ce0*/  @P3 STG.E.U16 desc[UR12][R4.64], R9 ;  /* 0x0000000904003986 */ /* 0x0005e2000c10150c */
[----:B----4-:R-:W-:Y:S01]  /*45cf0*/  ISETP.LT.AND P4, PT, R29, UR4, !P0 ;  /* 0x000000041d007c0c */ /* 0x010fe2000c781270 */
[----:B------:R-:W4:Y:S01]  /*45d00*/  LDCU UR4, c[0x0][0x39c] ;  /* 0x00007380ff0477ac */ /* 0x000f220008000800 */
[----:B------:R-:W-:-:S02]  /*45d10*/  PRMT R11, R11, 0x7632, R11 ;  /* 0x000076320b0b7816 */ /* 0x000fc4000000000b */
[----:B--2---:R-:W2:Y:S01]  /*45d20*/  LDC R9, c[0x0][0x3b8] ;  /* 0x0000ee00ff097b82 */ /* 0x004ea20000000800 */
[----:B0-----:R-:W-:Y:S01]  /*45d30*/  ISETP.LT.AND P5, PT, R28, UR5, !P0 ;  /* 0x000000051c007c0c */ /* 0x001fe2000c7a1270 */
[----:B------:R-:W0:Y:S01]  /*45d40*/  LDCU UR5, c[0x0][0x39c] ;  /* 0x00007380ff0577ac */ /* 0x000e220008000800 */
[----:B------:R-:W2:Y:S01]  /*45d50*/  LDL.LU R28, [R1+0x128c] ;  /* 0x00128c00011c7983 */ /* 0x000ea20000300800 */
[----:B-----5:R-:W-:Y:S01]  /*45d60*/  ISETP.LT.AND P6, PT, R27, UR6, !P0 ;  /* 0x000000061b007c0c */ /* 0x020fe2000c7c1270 */
[----:B------:R-:W2:Y:S02]  /*45d70*/  LDCU UR6, c[0x0][0x39c] ;  /* 0x00007380ff0677ac */ /* 0x000ea40008000800 */
[----:B------:R-:W5:Y:S04]  /*45d80*/  LDL.LU R27, [R1+0x129c] ;  /* 0x00129c00011b7983 */ /* 0x000f680000300800 */
[----:B------:R1:W-:Y:S01]  /*45d90*/  @P4 STG.E.U16 desc[UR12][R6.64], R10 ;  /* 0x0000000a06004986 */ /* 0x0003e2000c10150c */
[----:B----4-:R-:W-:Y:S01]  /*45da0*/  ISETP.LT.AND P2, PT, R26, UR4, !P0 ;  /* 0x000000041a007c0c */ /* 0x010fe2000c741270 */
[----:B------:R-:W5:Y:S02]  /*45db0*/  LDCU UR4, c[0x0][0x39c] ;  /* 0x00007380ff0477ac */ /* 0x000f640008000800 */
[----:B------:R-:W4:Y:S01]  /*45dc0*/  LDL.LU R26, [R1+0x1298] ;  /* 0x00129800011a7983 */ /* 0x000f220000300800 */
[----:B0-----:R-:W-:Y:S01]  /*45dd0*/  ISETP.LT.AND P4, PT, R25, UR5, !P0 ;  /* 0x0000000519007c0c */ /* 0x001fe2000c781270 */
[----:B------:R-:W4:Y:S02]  /*45de0*/  LDCU UR5, c[0x0][0x39c] ;  /* 0x00007380ff0577ac */ /* 0x000f240008000800 */
[----:B------:R-:W5:Y:S01]  /*45df0*/  LDL.LU R25, [R1+0x1294] ;  /* 0x0012940001197983 */ /* 0x000f620000300800 */
[C---:B------:R-:W-:Y:S01]  /*45e00*/  LEA R4, P3, R8.reuse, R3, 0x1 ;  /* 0x0000000308047211 */ /* 0x040fe200078608ff */
[----:B-1----:R-:W0:Y:S02]  /*45e10*/  LDC R10, c[0x0][0x3b8] ;  /* 0x0000ee00ff0a7b82 */ /* 0x002e240000000800 */
[----:B------:R-:W5:Y:S01]  /*45e20*/  LDL.LU R24, [R1+0x12a0] ;  /* 0x0012a00001187983 */ /* 0x000f620000300800 */
[----:B------:R-:W-:Y:S01]  /*45e30*/  LEA.HI.X.SX32 R5, R8, R2, 0x1, P3 ;  /* 0x0000000208057211 */ /* 0x000fe200018f0eff */
[----:B------:R-:W-:-:S02]  /*45e40*/  IMAD R8, R20, 0x2, R8 ;  /* 0x0000000214087824 */ /* 0x000fc400078e0208 */
[----:B------:R-:W5:Y:S02]  /*45e50*/  LDL.LU R23, [R1+0x12a4] ;  /* 0x0012a40001177983 */ /* 0x000f640000300800 */
[----:B------:R-:W1:Y:S02]  /*45e60*/  LDC R20, c[0x0][0x3b8] ;  /* 0x0000ee00ff147b82 */ /* 0x000e640000000800 */
[----:B------:R3:W-:Y:S01]  /*45e70*/  @P5 STG.E.U16 desc[UR12][R4.64], R11 ;  /* 0x0000000b04005986 */ /* 0x0007e2000c10150c */
[----:B------:R-:W-:-:S04]  /*45e80*/  LEA R6, P5, R8, R3, 0x1 ;  /* 0x0000000308067211 */ /* 0x000fc800078a08ff */
[-C--:B------:R-:W-:Y:S01]  /*45e90*/  LEA.HI.X.SX32 R7, R8, R2.reuse, 0x1, P5 ;  /* 0x0000000208077211 */ /* 0x080fe200028f0eff */
[----:B---3--:R-:W-:Y:S01]  /*45ea0*/  IMAD R5, R22, 0x2, R8 ;  /* 0x0000000216057824 */ /* 0x008fe200078e0208 */
[----:B------:R-:W3:Y:S03]  /*45eb0*/  LDC R11, c[0x0][0x3b8] ;  /* 0x0000ee00ff0b7b82 */ /* 0x000ee60000000800 */
[----:B------:R-:W-:Y:S01]  /*45ec0*/  IMAD R8, R21, 0x2, R5 ;  /* 0x0000000215087824 */ /* 0x000fe200078e0205 */
[CC--:B------:R-:W-:Y:S01]  /*45ed0*/  LEA R4, P5, R5.reuse, R3.reuse, 0x1 ;  /* 0x0000000305047211 */ /* 0x0c0fe200078a08ff */
[----:B------:R0:W-:Y:S03]  /*45ee0*/  @P6 STG.E.U16 desc[UR12][R6.64], R12 ;  /* 0x0000000c06006986 */ /* 0x0001e6000c10150c */
[----:B------:R-:W-:Y:S01]  /*45ef0*/  LEA.HI.X.SX32 R5, R5, R2, 0x1, P5 ;  /* 0x0000000205057211 */ /* 0x000fe200028f0eff */
[----:B------:R-:W1:Y:S01]  /*45f00*/  LDC R21, c[0x0][0x3b8] ;  /* 0x0000ee00ff157b82 */ /* 0x000e620000000800 */
[----:B0-----:R-:W-:-:S03]  /*45f10*/  LEA R6, P6, R8, R3, 0x1 ;  /* 0x0000000308067211 */ /* 0x001fc600078c08ff */
[----:B------:R0:W-:Y:S01]  /*45f20*/  @P2 STG.E.U16 desc[UR12][R4.64], R13 ;  /* 0x0000000d04002986 */ /* 0x0001e2000c10150c */
[----:B------:R-:W-:-:S05]  /*45f30*/  LEA.HI.X.SX32 R7, R8, R2, 0x1, P6 ;  /* 0x0000000208077211 */ /* 0x000fca00030f0eff */
[----:B------:R0:W-:Y:S01]  /*45f40*/  @P4 STG.E.U16 desc[UR12][R6.64], R14 ;  /* 0x0000000e06004986 */ /* 0x0001e2000c10150c */
[----:B--2---:R-:W-:Y:S01]  /*45f50*/  ISETP.LT.AND P3, PT, R28, UR6, !P0 ;  /* 0x000000061c007c0c */ /* 0x004fe2000c761270 */
[----:B------:R-:W2:Y:S01]  /*45f60*/  LDCU UR6, c[0x0][0x39c] ;  /* 0x00007380ff0677ac */ /* 0x000ea20008000800 */
[----:B----4-:R-:W-:Y:S01]  /*45f70*/  ISETP.LT.AND P2, PT, R26, UR5, !P0 ;  /* 0x000000051a007c0c */ /* 0x010fe2000c741270 */
[----:B------:R-:W-:Y:S01]  /*45f80*/  IMAD R8, R10, 0x2, R8 ;  /* 0x000000020a087824 */ /* 0x000fe200078e0208 */
[----:B------:R-:W4:Y:S01]  /*45f90*/  LDL.LU R26, [R1+0x12a8] ;  /* 0x0012a800011a7983 */ /* 0x000f220000300800 */
[----:B-----5:R-:W-:Y:S01]  /*45fa0*/  ISETP.LT.AND P5, PT, R27, UR4, !P0 ;  /* 0x000000041b007c0c */ /* 0x020fe2000c7a1270 */
[----:B------:R-:W5:Y:S01]  /*45fb0*/  LDC R10, c[0x0][0x3b8] ;  /* 0x0000ee00ff0a7b82 */ /* 0x000f620000000800 */
[----:B--2---:R-:W-:Y:S01]  /*45fc0*/  ISETP.LT.AND P4, PT, R25, UR6, !P0 ;  /* 0x0000000619007c0c */ /* 0x004fe2000c781270 */
[----:B------:R-:W2:Y:S01]  /*45fd0*/  LDL.LU R22, [R1+0x12ac] ;  /* 0x0012ac0001167983 */ /* 0x000ea20000300800 */
[----:B------:R-:W1:Y:S03]  /*45fe0*/  LDCU UR4, c[0x0][0x39c] ;  /* 0x00007380ff0477ac */ /* 0x000e660008000800 */
[----:B------:R-:W4:Y:S01]  /*45ff0*/  LDL.LU R25, [R1+0x1288] ;  /* 0x0012880001197983 */ /* 0x000f220000300800 */
[----:B------:R-:W1:Y:S01]  /*46000*/  LDCU UR5, c[0x0][0x39c] ;  /* 0x00007380ff0577ac */ /* 0x000e620008000800 */
[CC--:B0-----:R-:W-:Y:S01]  /*46010*/  LEA R4, P6, R8.reuse, R3.reuse, 0x1 ;  /* 0x0000000308047211 */ /* 0x0c1fe200078c08ff */
[----:B------:R-:W-:Y:S01]  /*46020*/  IMAD R7, R9, 0x2, R8 ;  /* 0x0000000209077824 */ /* 0x000fe200078e0208 */
[----:B------:R-:W0:Y:S02]  /*46030*/  LDCU UR6, c[0x0][0x39c] ;  /* 0x00007380ff0677ac */ /* 0x000e240008000800 */
[-C--:B------:R-:W-:Y:S01]  /*46040*/  LEA.HI.X.SX32 R5, R8, R2.reuse, 0x1, P6 ;  /* 0x0000000208057211 */ /* 0x080fe200030f0eff */
[----:B---3--:R-:W-:Y:S01]  /*46050*/  IMAD R8, R11, 0x2, R7 ;  /* 0x000000020b087824 */ /* 0x008fe200078e0207 */
[CC--:B------:R-:W-:Y:S01]  /*46060*/  LEA R6, P6, R7.reuse, R3.reuse, 0x1 ;  /* 0x0000000307067211 */ /* 0x0c0fe200078c08ff */
[----:B------:R-:W3:Y:S02]  /*46070*/  LDC R11, c[0x0][0x3b8] ;  /* 0x0000ee00ff0b7b82 */ /* 0x000ee40000000800 */
[----:B------:R0:W-:Y:S01]  /*46080*/  @P3 STG.E.U16 desc[UR12][R4.64], R15 ;  /* 0x0000000f04003986 */ /* 0x0001e2000c10150c */
[----:B------:R-:W-:Y:S01]  /*46090*/  LEA.HI.X.SX32 R7, R7, R2, 0x1, P6 ;  /* 0x0000000207077211 */ /* 0x000fe200030f0eff */
[----:B-1----:R-:W-:Y:S01]  /*460a0*/  IMAD R9, R21, 0x2, R8 ;  /* 0x0000000215097824 */ /* 0x002fe200078e0208 */
[----:B------:R-:W-:Y:S01]  /*460b0*/  ISETP.LT.AND P3, PT, R24, UR4, !P0 ;  /* 0x0000000418007c0c */ /* 0x000fe2000c761270 */
[----:B------:R-:W2:Y:S02]  /*460c0*/  LDCU UR4, c[0x0][0x39c] ;  /* 0x00007380ff0477ac */ /* 0x000ea40008000800 */
[----:B------:R1:W-:Y:S01]  /*460d0*/  @P5 STG.E.U16 desc[UR12][R6.64], R16 ;  /* 0x0000001006005986 */ /* 0x0003e2000c10150c */
[----:B0-----:R-:W-:-:S03]  /*460e0*/  LEA R4, P6, R8, R3, 0x1 ;  /* 0x0000000308047211 */ /* 0x001fc600078c08ff */
[----:B------:R-:W4:Y:S01]  /*460f0*/  LDL.LU R24, [R1+0x1278] ;  /* 0x0012780001187983 */ /* 0x000f220000300800 */
[----:B------:R-:W-:Y:S01]  /*46100*/  ISETP.LT.AND P5, PT, R23, UR5, !P0 ;  /* 0x0000000517007c0c */ /* 0x000fe2000c7a1270 */
[----:B------:R-:W4:Y:S01]  /*46110*/  LDCU UR5, c[0x0][0x39c] ;  /* 0x00007380ff0577ac */ /* 0x000f220008000800 */
[----:B------:R-:W-:Y:S01]  /*46120*/  LEA.HI.X.SX32 R5, R8, R2, 0x1, P6 ;  /* 0x0000000208057211 */ /* 0x000fe200030f0eff */
[----:B------:R-:W4:Y:S01]  /*46130*/  LDL.LU R23, [R1+0x1270] ;  /* 0x0012700001177983 */ /* 0x000f220000300800 */
[----:B-1----:R-:W-:-:S03]  /*46140*/  LEA R6, P6, R9, R3, 0x1 ;  /* 0x0000000309067211 */ /* 0x002fc600078c08ff */
[----:B------:R5:W-:Y:S01]  /*46150*/  @P2 STG.E.U16 desc[UR12][R4.64], R17 ;  /* 0x0000001104002986 */ /* 0x000be2000c10150c */
[----:B------:R-:W-:Y:S01]  /*46160*/  LEA.HI.X.SX32 R7, R9, R2, 0x1, P6 ;  /* 0x0000000209077211 */ /* 0x000fe200030f0eff */
[----:B-----5:R-:W-:-:S04]  /*46170*/  IMAD R5, R10, 0x2, R9 ;  /* 0x000000020a057824 */ /* 0x020fc800078e0209 */
[----:B------:R0:W-:Y:S01]  /*46180*/  @P4 STG.E.U16 desc[UR12][R6.64], R18 ;  /* 0x0000001206004986 */ /* 0x0001e2000c10150c */
[----:B------:R-:W1:Y:S01]  /*46190*/  LDC R9, c[0x0][0x3b8] ;  /* 0x0000ee00ff097b82 */ /* 0x000e620000000800 */
[----:B------:R-:W-:-:S07]  /*461a0*/  LEA R4, P6, R5, R3, 0x1 ;  /* 0x0000000305047211 */ /* 0x000fce00078c08ff */
[----:B------:R-:W5:Y:S01]  /*461b0*/  LDC R10, c[0x0][0x3b8] ;  /* 0x0000ee00ff0a7b82 */ /* 0x000f620000000800 */
[----:B0-----:R-:W-:Y:S01]  /*461c0*/  IMAD R7, R20, 0x2, R5 ;  /* 0x0000000214077824 */ /* 0x001fe200078e0205 */
[----:B------:R-:W-:Y:S02]  /*461d0*/  LEA.HI.X.SX32 R5, R5, R2, 0x1, P6 ;  /* 0x0000000205057211 */ /* 0x000fe400030f0eff */
[----:B------:R-:W-:Y:S02]  /*461e0*/  PRMT R12, R12, 0x7632, R12 ;  /* 0x000076320c0c7816 */ /* 0x000fe4000000000c */
[----:B------:R-:W-:Y:S01]  /*461f0*/  PRMT R13, R13, 0x7632, R13 ;  /* 0x000076320d0d7816 */ /* 0x000fe2000000000d */
[----:B------:R0:W-:Y:S01]  /*46200*/  @P3 STG.E.U16 desc[UR12][R4.64], R19 ;  /* 0x0000001304003986 */ /* 0x0001e2000c10150c */
[----:B------:R-:W-:Y:S01]  /*46210*/  PRMT R14, R14, 0x7632, R14 ;  /* 0x000076320e0e7816 */ /* 0x000fe2000000000e */
[----:B------:R-:W0:Y:S01]  /*46220*/  LDC R20, c[0x0][0x3b8] ;  /* 0x0000ee00ff147b82 */ /* 0x000e220000000800 */
[----:B--2---:R-:W-:Y:S01]  /*46230*/  ISETP.LT.AND P6, PT, R22, UR4, !P0 ;  /* 0x0000000416007c0c */ /* 0x004fe2000c7c1270 */
[----:B---3--:R-:W-:Y:S01]  /*46240*/  IMAD R8, R11, 0x2, R7 ;  /* 0x000000020b087824 */ /* 0x008fe200078e0207 */
[----:B------:R-:W2:Y:S01]  /*46250*/  LDL.LU R22, [R1+0x1264] ;  /* 0x0012640001167983 */ /* 0x000ea20000300800 */
[----:B------:R-:W-:-:S04]  /*46260*/  LEA R6, P4, R7, R3, 0x1 ;  /* 0x0000000307067211 */ /* 0x000fc800078808ff */
[----:B------:R-:W3:Y:S01]  /*46270*/  LDC R11, c[0x0][0x3b8] ;  /* 0x0000ee00ff0b7b82 */ /* 0x000ee20000000800 */
[----:B----4-:R-:W-:Y:S01]  /*46280*/  ISETP.LT.AND P3, PT, R25, UR5, !P0 ;  /* 0x0000000519007c0c */ /* 0x010fe2000c761270 */
[----:B------:R-:W4:Y:S01]  /*46290*/  LDCU UR4, c[0x0][0x39c] ;  /* 0x00007380ff0477ac */ /* 0x000f220008000800 */
[----:B------:R-:W2:Y:S01]  /*462a0*/  LDL.LU R25, [R1+0x12c0] ;  /* 0x0012c00001197983 */ /* 0x000ea20000300800 */
[----:B------:R-:W-:Y:S02]  /*462b0*/  ISETP.LT.AND P2, PT, R26, UR6, !P0 ;  /* 0x000000061a007c0c */ /* 0x000fe4000c741270 */
[-C--:B------:R-:W-:Y:S01]  /*462c0*/  LEA.HI.X.SX32 R7, R7, R2.reuse, 0x1, P4 ;  /* 0x0000000207077211 */ /* 0x080fe200020f0eff */
[----:B------:R-:W2:Y:S01]  /*462d0*/  LDL.LU R21, [R1+0x12c4] ;  /* 0x0012c40001157983 */ /* 0x000ea20000300800 */
[----:B------:R-:W4:Y:S01]  /*462e0*/  LDCU UR6, c[0x0][0x39c] ;  /* 0x00007380ff0677ac */ /* 0x000f220008000800 */
[C---:B0-----:R-:W-:Y:S01]  /*462f0*/  LEA R4, P4, R8.reuse, R3, 0x1 ;  /* 0x0000000308047211 */ /* 0x041fe200078808ff */
[----:B------:R-:W2:Y:S03]  /*46300*/  LDCU UR5, c[0x0][0x39c] ;  /* 0x00007380ff0577ac */ /* 0x000ea60008000800 */
[----:B------:R-:W-:Y:S01]  /*46310*/  LEA.HI.X.SX32 R5, R8, R2, 0x1, P4 ;  /* 0x0000000208057211 */ /* 0x000fe200020f0eff */
[----:B-1----:R-:W-:-:S02]  /*46320*/  IMAD R8, R9, 0x2, R8 ;  /* 0x0000000209087824 */ /* 0x002fc400078e0208 */
[----:B------:R-:W0:Y:S01]  /*46330*/  LDC R9, c[0x0][0x3b8] ;  /* 0x0000ee00ff097b82 */ /* 0x000e220000000800 */
[----:B------:R1:W-:Y:S01]  /*46340*/  @P5 STG.E.U16 desc[UR12][R6.64], R12 ;  /* 0x0000000c06005986 */ /* 0x0003e2000c10150c */
[----:B-----5:R-:W-:-:S03]  /*46350*/  IMAD R10, R10, 0x2, R8 ;  /* 0x000000020a0a7824 */ /* 0x020fc600078e0208 */
[----:B------:R5:W-:Y:S01]  /*46360*/  @P2 STG.E.U16 desc[UR12][R4.64], R13 ;  /* 0x0000000d04002986 */ /* 0x000be2000c10150c */
[----:B------:R-:W-:Y:S02]  /*46370*/  PRMT R15, R15, 0x7632, R15 ;  /* 0x000076320f0f7816 */ /* 0x000fe4000000000f */
[----:B----4-:R-:W-:Y:S01]  /*46380*/  ISETP.LT.AND P5, PT, R24, UR6, !P0 ;  /* 0x0000000618007c0c */ /* 0x010fe2000c7a1270 */
[----:B------:R-:W4:Y:S01]  /*46390*/  LDCU UR6, c[0x0][0x39c] ;  /* 0x00007380ff0677ac */ /* 0x000f220008000800 */
[----:B------:R-:W2:Y:S01]  /*463a0*/  LDL.LU R24, [R1+0x12bc] ;  /* 0x0012bc0001187983 */ /* 0x000ea20000300800 */
[----:B------:R-:W-:Y:S01]  /*463b0*/  PRMT R16, R16, 0x7632, R16 ;  /* 0x0000763210107816 */ /* 0x000fe20000000010 */
[----:B-1----:R-:W1:Y:S01]  /*463c0*/  LDC R12, c[0x0][0x3b8] ;  /* 0x0000ee00ff0c7b82 */ /* 0x002e620000000800 */
[----:B-----5:R-:W-:-:S04]  /*463d0*/  LEA R4, P2, R8, R3, 0x1 ;  /* 0x0000000308047211 */ /* 0x020fc800078408ff */
[----:B------:R-:W-:-:S03]  /*463e0*/  LEA.HI.X.SX32 R5, R8, R2, 0x1, P2 ;  /* 0x0000000208057211 */ /* 0x000fc600010f0eff */
[----:B------:R-:W5:Y:S01]  /*463f0*/  LDC R13, c[0x0][0x3b8] ;  /* 0x0000ee00ff0d7b82 */ /* 0x000f620000000800 */
[----:B------:R-:W-:-:S04]  /*46400*/  LEA R6, P2, R10, R3, 0x1 ;  /* 0x000000030a067211 */ /* 0x000fc800078408ff */
[-C--:B------:R-:W-:Y:S01]  /*46410*/  LEA.HI.X.SX32 R7, R10, R2.reuse, 0x1, P2 ;  /* 0x000000020a077211 */ /* 0x080fe200010f0eff */
[----:B---3--:R-:W-:Y:S01]  /*46420*/  IMAD R10, R11, 0x2, R10 ;  /* 0x000000020b0a7824 */ /* 0x008fe200078e020a */
[----:B------:R0:W-:Y:S04]  /*46430*/  @P6 STG.E.U16 desc[UR12][R4.64], R14 ;  /* 0x0000000e04006986 */ /* 0x0001e8000c10150c */
[----:B------:R3:W-:Y:S01]  /*46440*/  @P3 STG.E.U16 desc[UR12][R6.64], R15 ;  /* 0x0000000f06003986 */ /* 0x0007e2000c10150c */
[C---:B------:R-:W-:Y:S02]  /*46450*/  LEA R8, P3, R10.reuse, R3, 0x1 ;  /* 0x000000030a087211 */ /* 0x040fe400078608ff */
[----:B------:R-:W-:Y:S01]  /*46460*/  ISETP.LT.AND P4, PT, R23, UR4, !P0 ;  /* 0x0000000417007c0c */ /* 0x000fe2000c781270 */
[----:B------:R-:W1:Y:S01]  /*46470*/  LDS.128 R4, [R0] ;  /* 0x0000000000047984 */ /* 0x000e620000000c00 */
[----:B------:R-:W1:Y:S01]  /*46480*/  LDCU UR4, c[0x0][0x39c] ;  /* 0x00007380ff0477ac */ /* 0x000e620008000800 */
[----:B0-----:R-:W-:Y:S01]  /*46490*/  IMAD R14, R9, 0x2, R10 ;  /* 0x00000002090e7824 */ /* 0x001fe200078e020a */
[----:B------:R-:W-:Y:S01]  /*464a0*/  LEA.HI.X.SX32 R9, R10, R2, 0x1, P3 ;  /* 0x000000020a097211 */ /* 0x000fe200018f0eff */
[----:B------:R-:W5:Y:S01]  /*464b0*/  LDL.LU R23, [R1+0x12b8] ;  /* 0x0012b80001177983 */ /* 0x000f620000300800 */
[----:B------:R-:W-:Y:S01]  /*464c0*/  PRMT R17, R17, 0x7632, R17 ;  /* 0x0000763211117816 */ /* 0x000fe20000000011 */
[----:B---3--:R-:W0:Y:S02]  /*464d0*/  LDC R15, c[0x0][0x3b8] ;  /* 0x0000ee00ff0f7b82 */ /* 0x008e240000000800 */
[----:B------:R3:W-:Y:S01]  /*464e0*/  @P5 STG.E.U16 desc[UR12][R8.64], R16 ;  /* 0x0000001008005986 */ /* 0x0007e2000c10150c */
[----:B--2---:R-:W-:Y:S01]  /*464f0*/  ISETP.LT.AND P2, PT, R22, UR5, !P0 ;  /* 0x0000000516007c0c */ /* 0x004fe2000c741270 */
[----:B---3--:R-:W-:-:S02]  /*46500*/  IMAD R9, R20, 0x2, R14 ;  /* 0x0000000214097824 */ /* 0x008fc400078e020e */
[----:B------:R-:W2:Y:S01]  /*46510*/  LDL.LU R22, [R1+0x12b4] ;  /* 0x0012b40001167983 */ /* 0x000ea20000300800 */
[----:B------:R-:W3:Y:S01]  /*46520*/  LDCU UR5, c[0x0][0x39c] ;  /* 0x00007380ff0577ac */ /* 0x000ee20008000800 */
[----:B----4-:R-:W-:Y:S02]  /*46530*/  ISETP.LT.AND P5, PT, R21, UR6, !P0 ;  /* 0x0000000615007c0c */ /* 0x010fe4000c7a1270 */
[----:B------:R-:W-:Y:S01]  /*46540*/  LEA R10, P6, R14, R3, 0x1 ;  /* 0x000000030e0a7211 */ /* 0x000fe200078c08ff */
[----:B------:R-:W4:Y:S01]  /*46550*/  LDL.LU R21, [R1+0x12d8] ;  /* 0x0012d80001157983 */ /* 0x000f220000300800 */
[----:B-1----:R-:W-:Y:S01]  /*46560*/  IMAD R12, R12, 0x2, R9 ;  /* 0x000000020c0c7824 */ /* 0x002fe200078e0209 */
[----:B------:R-:W-:Y:S01]  /*46570*/  ISETP.LT.AND P3, PT, R25, UR4, !P0 ;  /* 0x0000000419007c0c */ /* 0x000fe2000c761270 */
[----:B------:R-:W1:Y:S01]  /*46580*/  LDCU UR4, c[0x0][0x39c] ;  /* 0x00007380ff0477ac */ /* 0x000e620008000800 */
[----:B------:R-:W2:Y:S01]  /*46590*/  LDL.LU R20, [R1+0x12dc] ;  /* 0x0012dc0001147983 */ /* 0x000ea20000300800 */
[----:B------:R-:W-:-:S02]  /*465a0*/  LEA.HI.X.SX32 R11, R14, R2, 0x1, P6 ;  /* 0x000000020e0b7211 */ /* 0x000fc400030f0eff */
[----:B------:R-:W0:Y:S01]  /*465b0*/  LDC R14, c[0x0][0x3b8] ;  /* 0x0000ee00ff0e7b82 */ /* 0x000e220000000800 */
[CC--:B------:R-:W-:Y:S01]  /*465c0*/  LEA R8, P6, R9.reuse, R3.reuse, 0x1 ;  /* 0x0000000309087211 */ /* 0x0c0fe200078c08ff */
[----:B------:R-:W2:Y:S01]  /*465d0*/  LDL.LU R25, [R1+0x12e0] ;  /* 0x0012e00001197983 */ /* 0x000ea20000300800 */
[----:B------:R-:W-:Y:S01]  /*465e0*/  PRMT R18, R18, 0x7632, R18 ;  /* 0x0000763212127816 */ /* 0x000fe20000000012 */
[----:B------:R-:W2:Y:S02]  /*465f0*/  LDCU UR6, c[0x0][0x39c] ;  /* 0x00007380ff0677ac */ /* 0x000ea40008000800 */
[----:B------:R1:W-:Y:S01]  /*46600*/  @P4 STG.E.U16 desc[UR12][R10.64], R17 ;  /* 0x000000110a004986 */ /* 0x0003e2000c10150c */
[----:B------:R-:W-:Y:S02]  /*46610*/  LEA.HI.X.SX32 R9, R9, R2, 0x1, P6 ;  /* 0x0000000209097211 */ /* 0x000fe400030f0eff */
[----:B---3--:R-:W-:Y:S01]  /*46620*/  ISETP.LT.AND P4, PT, R24, UR5, !P0 ;  /* 0x0000000518007c0c */ /* 0x008fe2000c781270 */
[----:B------:R-:W4:Y:S01]  /*46630*/  LDCU UR5, c[0x0][0x39c] ;  /* 0x00007380ff0577ac */ /* 0x000f220008000800 */
[----:B-----5:R-:W-:Y:S01]  /*46640*/  IMAD R13, R13, 0x2, R12 ;  /* 0x000000020d0d7824 */ /* 0x020fe200078e020c */
[----:B-1----:R-:W-:-:S02]  /*46650*/  LEA R10, P6, R12, R3, 0x1 ;  /* 0x000000030c0a7211 */ /* 0x002fc400078c08ff */
[----:B------:R-:W-:Y:S01]  /*46660*/  PRMT R19, R19, 0x7632, R19 ;  /* 0x0000763213137816 */ /* 0x000fe20000000013 */
[----:B------:R1:W-:Y:S01]  /*46670*/  @P2 STG.E.U16 desc[UR12][R8.64], R18 ;  /* 0x0000001208002986 */ /* 0x0003e2000c10150c */
[-C--:B------:R-:W-:Y:S02]  /*46680*/  LEA.HI.X.SX32 R11, R12, R2.reuse, 0x1, P6 ;  /* 0x000000020c0b7211 */ /* 0x080fe400030f0eff */
[CC--:B------:R-:W-:Y:S01]  /*46690*/  LEA R12, P6, R13.reuse, R3.reuse, 0x1 ;  /* 0x000000030d0c7211 */ /* 0x0c0fe200078c08ff */
[----:B0-----:R-:W-:Y:S01]  /*466a0*/  IMAD R14, R14, 0x2, R13 ;  /* 0x000000020e0e7824 */ /* 0x001fe200078e020d */
[----:B------:R-:W3:Y:S02]  /*466b0*/  LDL.LU R24, [R1+0x12d4] ;  /* 0x0012d40001187983 */ /* 0x000ee40000300800 */
[----:B------:R-:W-:Y:S02]  /*466c0*/  LEA.HI.X.SX32 R13, R13, R2, 0x1, P6 ;  /* 0x000000020d0d7211 */ /* 0x000fe400030f0eff */
[----:B------:R0:W-:Y:S01]  /*466d0*/  @P3 STG.E.U16 desc[UR12][R10.64], R19 ;  /* 0x000000130a003986 */ /* 0x0001e2000c10150c */
[----:B-1----:R-:W1:Y:S03]  /*466e0*/  LDC R18, c[0x0][0x3b8] ;  /* 0x0000ee00ff127b82 */ /* 0x002e660000000800 */
[----:B------:R-:W-:Y:S01]  /*466f0*/  @P5 STG.E.U16 desc[UR12][R12.64], R4 ;  /* 0x000000040c005986 */ /* 0x000fe2000c10150c */
[----:B------:R-:W-:Y:S01]  /*46700*/  ISETP.LT.AND P2, PT, R23, UR4, !P0 ;  /* 0x0000000417007c0c */ /* 0x000fe2000c741270 */
[----:B------:R-:W5:Y:S01]  /*46710*/  LDCU UR4, c[0x0][0x39c] ;  /* 0x00007380ff0477ac */ /* 0x000f620008000800 */
[----:B------:R-:W-:Y:S01]  /*46720*/  LEA R16, P6, R14, R3, 0x1 ;  /* 0x000000030e107211 */ /* 0x000fe200078c08ff */
[----:B------:R-:W-:Y:S01]  /*46730*/  IMAD R15, R15, 0x2, R14 ;  /* 0x000000020f0f7824 */ /* 0x000fe200078e020e */
[----:B------:R1:W1:Y:S01]  /*46740*/  LDS.128 R8, [R0+0x400] ;  /* 0x0004000000087984 */ /* 0x0002620000000c00 */
[----:B0-----:R-:W0:Y:S01]  /*46750*/  LDC R19, c[0x0][0x3b8] ;  /* 0x0000ee00ff137b82 */ /* 0x001e220000000800 */
[----:B----4-:R-:W-:-:S07]  /*46760*/  ISETP.LT.AND P5, PT, R21, UR5, !P0 ;  /* 0x0000000515007c0c */ /* 0x010fce000c7a1270 */
[----:B-1----:R-:W1:Y:S01]  /*46770*/  LDC R0, c[0x0][0x3b8] ;  /* 0x0000ee00ff007b82 */ /* 0x002e620000000800 */
[----:B------:R-:W4:Y:S01]  /*46780*/  LDL.LU R21, [R1+0x12e8] ;  /* 0x0012e80001157983 */ /* 0x000f220000300800 */
[-C--:B------:R-:W-:Y:S02]  /*46790*/  LEA.HI.X.SX32 R17, R14, R2.reuse, 0x1, P6 ;  /* 0x000000020e117211 */ /* 0x080fe400030f0eff */
[----:B--2---:R-:W-:Y:S01]  /*467a0*/  ISETP.LT.AND P3, PT, R22, UR6, !P0 ;  /* 0x0000000616007c0c */ /* 0x004fe2000c761270 */
[----:B------:R-:W2:Y:S01]  /*467b0*/  LDL.LU R23, [R1+0x12e4] ;  /* 0x0012e40001177983 */ /* 0x000ea20000300800 */
[----:B------:R-:W0:Y:S03]  /*467c0*/  LDCU UR6, c[0x0][0x39c] ;  /* 0x00007380ff0677ac */ /* 0x000e260008000800 */
[----:B------:R0:W-:Y:S01]  /*467d0*/  @P4 STG.E.U16 desc[UR12][R16.64], R5 ;  /* 0x0000000510004986 */ /* 0x0001e2000c10150c */
[C---:B------:R-:W-:Y:S01]  /*467e0*/  LEA R12, P4, R15.reuse, R3, 0x1 ;  /* 0x000000030f0c7211 */ /* 0x040fe200078808ff */
[----:B------:R-:W-:Y:S01]  /*467f0*/  IMAD R18, R18, 0x2, R15 ;  /* 0x0000000212127824 */ /* 0x000fe200078e020f */
[----:B------:R-:W3:Y:S01]  /*46800*/  LDCU UR5, c[0x0][0x39c] ;  /* 0x00007380ff0577ac */ /* 0x000ee20008000800 */
[----:B------:R-:W4:Y:S01]  /*46810*/  LDL.LU R22, [R1+0x12d0] ;  /* 0x0012d00001167983 */ /* 0x000f220000300800 */
[----:B------:R-:W-:-:S02]  /*46820*/  LEA.HI.X.SX32 R13, R15, R2, 0x1, P4 ;  /* 0x000000020f0d7211 */ /* 0x000fc400020f0eff */
[----:B-----5:R-:W-:Y:S01]  /*46830*/  ISETP.LT.AND P4, PT, R20, UR4, !P0 ;  /* 0x0000000414007c0c */ /* 0x020fe2000c781270 */
[----:B------:R-:W4:Y:S01]  /*46840*/  LDCU UR4, c[0x0][0x39c] ;  /* 0x00007380ff0477ac */ /* 0x000f220008000800 */
[----:B------:R-:W5:Y:S01]  /*46850*/  LDL.LU R20, [R1+0x12cc] ;  /* 0x0012cc0001147983 */ /* 0x000f620000300800 */
[----:B0-----:R-:W0:Y:S01]  /*46860*/  LDC R16, c[0x0][0x3b8] ;  /* 0x0000ee00ff107b82 */ /* 0x001e220000000800 */
[CC--:B------:R-:W-:Y:S02]  /*46870*/  LEA R14, P6, R18.reuse, R3.reuse, 0x1 ;  /* 0x00000003120e7211 */ /* 0x0c0fe400078c08ff */
[----:B------:R1:W-:Y:S01]  /*46880*/  @P2 STG.E.U16 desc[UR12][R12.64], R6 ;  /* 0x000000060c002986 */ /* 0x0003e2000c10150c */
[----:B------:R-:W-:Y:S01]  /*46890*/  ISETP.LT.AND P2, PT, R25, UR6, !P0 ;  /* 0x0000000619007c0c */ /* 0x000fe2000c741270 */
[----:B------:R-:W2:Y:S01]  /*468a0*/  LDCU UR6, c[0x0][0x39c] ;  /* 0x00007380ff0677ac */ /* 0x000ea20008000800 */
[-C--:B------:R-:W-:Y:S01]  /*468b0*/  LEA.HI.X.SX32 R15, R18, R2.reuse, 0x1, P6 ;  /* 0x00000002120f7211 */ /* 0x080fe200030f0eff */
[----:B-1----:R-:W-:Y:S01]  /*468c0*/  IMAD R18, R0, 0x2, R18 ;  /* 0x0000000200127824 */ /* 0x002fe200078e0212 */
[----:B------:R-:W5:Y:S01]  /*468d0*/  LDL.LU R25, [R1+0x12c8] ;  /* 0x0012c80001197983 */ /* 0x000f620000300800 */
[----:B------:R-:W1:Y:S02]  /*468e0*/  LDC R17, c[0x0][0x3b8] ;  /* 0x0000ee00ff117b82 */ /* 0x000e640000000800 */
[----:B------:R-:W-:Y:S01]  /*468f0*/  IMAD R19, R19, 0x2, R18 ;  /* 0x0000000213137824 */ /* 0x000fe200078e0212 */
[C---:B------:R-:W-:Y:S01]  /*46900*/  LEA R12, P6, R18.reuse, R3, 0x1 ;  /* 0x00000003120c7211 */ /* 0x040fe200078c08ff */
[----:B------:R-:W-:Y:S04]  /*46910*/  @P3 STG.E.U16 desc[UR12][R14.64], R7 ;  /* 0x000000070e003986 */ /* 0x000fe8000c10150c */
[----:B------:R-:W1:Y:S01]  /*46920*/  LDC R0, c[0x0][0x3b8] ;  /* 0x0000ee00ff007b82 */ /* 0x000e620000000800 */
[----:B------:R-:W-:Y:S01]  /*46930*/  LEA.HI.X.SX32 R13, R18, R2, 0x1, P6 ;  /* 0x00000002120d7211 */ /* 0x000fe200030f0eff */
[----:B0-----:R-:W-:-:S04]  /*46940*/  IMAD R16, R16, 0x2, R19 ;  /* 0x0000000210107824 */ /* 0x001fc800078e0213 */
[----:B------:R0:W-:Y:S01]  /*46950*/  @P5 STG.E.U16 desc[UR12][R12.64], R8 ;  /* 0x000000080c005986 */ /* 0x0001e2000c10150c */
[----:B---3--:R-:W-:Y:S01]  /*46960*/  ISETP.LT.AND P3, PT, R24, UR5, !P0 ;  /* 0x0000000518007c0c */ /* 0x008fe2000c761270 */
[----:B------:R-:W5:Y:S01]  /*46970*/  LDCU UR5, c[0x0][0x39c] ;  /* 0x00007380ff0577ac */ /* 0x000f620008000800 */
[----:B------:R-:W3:Y:S01]  /*46980*/  LDC R18, c[0x0][0x3b8] ;  /* 0x0000ee00ff127b82 */ /* 0x000ee20000000800 */
[----:B------:R-:W5:Y:S01]  /*46990*/  LDL.LU R24, [R1+0x12b0] ;  /* 0x0012b00001187983 */ /* 0x000f620000300800 */
[----:B0-----:R-:W-:-:S04]  /*469a0*/  LEA R12, P5, R16, R3, 0x1 ;  /* 0x00000003100c7211 */ /* 0x001fc800078a08ff */
[----:B------:R-:W-:Y:S02]  /*469b0*/  LEA.HI.X.SX32 R13, R16, R2, 0x1, P5 ;  /* 0x00000002100d7211 */ /* 0x000fe400028f0eff */
[----:B--2---:R-:W-:Y:S01]  /*469c0*/  ISETP.LT.AND P5, PT, R23, UR6, !P0 ;  /* 0x0000000617007c0c */ /* 0x004fe2000c7a1270 */
[----:B------:R-:W0:Y:S01]  /*469d0*/  LDCU UR6, c[0x0][0x39c] ;  /* 0x00007380ff0677ac */ /* 0x000e220008000800 */
[----:B------:R-:W0:Y:S01]  /*469e0*/  LDL.LU R23, [R1+0x1238] ;  /* 0x0012380001177983 */ /* 0x000e220000300800 */
[----:B------:R-:W-:-:S04]  /*469f0*/  LEA R14, P6, R19, R3, 0x1 ;  /* 0x00000003130e7211 */ /* 0x000fc800078c08ff */
[----:B------:R-:W-:Y:S02]  /*46a00*/  LEA.HI.X.SX32 R15, R19, R2, 0x1, P6 ;  /* 0x00000002130f7211 */ /* 0x000fe400030f0eff */
[----:B----4-:R-:W-:Y:S01]  /*46a10*/  ISETP.LT.AND P6, PT, R21, UR4, !P0 ;  /* 0x0000000415007c0c */ /* 0x010fe2000c7c1270 */
[----:B-1----:R-:W-:Y:S01]  /*46a20*/  IMAD R21, R17, 0x2, R16 ;  /* 0x0000000211157824 */ /* 0x002fe200078e0210 */
[----:B------:R-:W1:Y:S01]  /*46a30*/  LDC R19, c[0x0][0x3b8] ;  /* 0x0000ee00ff137b82 */ /* 0x000e620000000800 */
[----:B------:R2:W-:Y:S01]  /*46a40*/  @P4 STG.E.U16 desc[UR12][R14.64], R9 ;  /* 0x000000090e004986 */ /* 0x0005e2000c10150c */
[----:B------:R-:W4:Y:S02]  /*46a50*/  LDCU UR4, c[0x0][0x39c] ;  /* 0x00007380ff0477ac */ /* 0x000f240008000800 */
[----:B------:R-:W-:-:S04]  /*46a60*/  LEA R16, P4, R21, R3, 0x1 ;  /* 0x0000000315107211 */ /* 0x000fc800078808ff */
[----:B------:R-:W-:Y:S02]  /*46a70*/  LEA.HI.X.SX32 R17, R21, R2, 0x1, P4 ;  /* 0x0000000215117211 */ /* 0x000fe400020f0eff */
[----:B-----5:R-:W-:Y:S01]  /*46a80*/  ISETP.LT.AND P4, PT, R20, UR5, !P0 ;  /* 0x0000000514007c0c */ /* 0x020fe2000c781270 */
[----:B------:R-:W-:Y:S01]  /*46a90*/  IMAD R21, R0, 0x2, R21 ;  /* 0x0000000200157824 */ /* 0x000fe200078e0215 */
[----:B------:R-:W5:Y:S01]  /*46aa0*/  LDC R20, c[0x0][0x3b8] ;  /* 0x0000ee00ff147b82 */ /* 0x000f620000000800 */
[----:B------:R1:W-:Y:S01]  /*46ab0*/  @P2 STG.E.U16 desc[UR12][R12.64], R10 ;  /* 0x0000000a0c002986 */ /* 0x0003e2000c10150c */
[----:B------:R-:W-:Y:S01]  /*46ac0*/  ISETP.LT.AND P2, PT, R22, UR7, !P0 ;  /* 0x0000000716007c0c */ /* 0x000fe2000c741270 */
[----:B---3--:R-:W-:Y:S01]  /*46ad0*/  IMAD R22, R18, 0x2, R21 ;  /* 0x0000000212167824 */ /* 0x008fe200078e0215 */
[----:B------:R-:W-:Y:S01]  /*46ae0*/  PRMT R7, R4, 0x7632, R7 ;  /* 0x0000763204077816 */ /* 0x000fe20000000007 */
[----:B------:R-:W3:Y:S03]  /*46af0*/  LDCU UR5, c[0x0][0x39c] ;  /* 0x00007380ff0577ac */ /* 0x000ee60008000800 */
[----:B------:R-:W3:Y:S01]  /*46b00*/  LDC R0, c[0x0][0x3b8] ;  /* 0x0000ee00ff007b82 */ /* 0x000ee20000000800 */
[----:B------:R1:W-:Y:S01]  /*46b10*/  @P3 STG.E.U16 desc[UR12][R16.64], R11 ;  /* 0x0000000b10003986 */ /* 0x0003e2000c10150c */
[----:B--2---:R-:W-:-:S06]  /*46b20*/  LEA R14, P3, R21, R3, 0x1 ;  /* 0x00000003150e7211 */ /* 0x004fcc00078608ff */
[----:B------:R-:W2:Y:S01]  /*46b30*/  LDC R18, c[0x0][0x3b8] ;  /* 0x0000ee00ff127b82 */ /* 0x000ea20000000800 */
[----:B------:R-:W-:Y:S01]  /*46b40*/  LEA.HI.X.SX32 R15, R21, R2, 0x1, P3 ;  /* 0x00000002150f7211 */ /* 0x000fe200018f0eff */
[----:B-1----:R-:W-:Y:S01]  /*46b50*/  IMAD R19, R19, 0x2, R22 ;  /* 0x0000000213137824 */ /* 0x002fe200078e0216 */
[----:B------:R-:W-:-:S05]  /*46b60*/  LEA R12, P3, R22, R3, 0x1 ;  /* 0x00000003160c7211 */ /* 0x000fca00078608ff */
[----:B------:R-:W1:Y:S01]  /*46b70*/  LDC R17, c[0x0][0x3b8] ;  /* 0x0000ee00ff117b82 */ /* 0x000e620000000800 */
[----:B------:R-:W-:Y:S01]  /*46b80*/  LEA.HI.X.SX32 R13, R22, R2, 0x1, P3 ;  /* 0x00000002160d7211 */ /* 0x000fe200018f0eff */
[----:B------:R3:W-:Y:S01]  /*46b90*/  @P6 STG.E.U16 desc[UR12][R14.64], R7 ;  /* 0x000000070e006986 */ /* 0x0007e2000c10150c */
[----:B------:R-:W-:Y:S01]  /*46ba0*/  PRMT R5, R5, 0x7632, R5 ;  /* 0x0000763205057816 */ /* 0x000fe20000000005 */
[----:B-----5:R-:W-:Y:S01]  /*46bb0*/  IMAD R21, R20, 0x2, R19 ;  /* 0x0000000214157824 */ /* 0x020fe200078e0213 */
[----:B------:R-:W-:-:S03]  /*46bc0*/  LEA R4, P6, R19, R3, 0x1 ;  /* 0x0000000313047211 */ /* 0x000fc600078c08ff */
[----:B------:R-:W5:Y:S01]  /*46bd0*/  LDC R16, c[0x0][0x3b8] ;  /* 0x0000ee00ff107b82 */ /* 0x000f620000000800 */
[----:B------:R2:W-:Y:S01]  /*46be0*/  @P5 STG.E.U16 desc[UR12][R12.64], R5 ;  /* 0x000000050c005986 */ /* 0x0005e2000c10150c */
[----:B----4-:R-:W-:Y:S02]  /*46bf0*/  ISETP.LT.AND P3, PT, R25, UR4, !P0 ;  /* 0x0000000419007c0c */ /* 0x010fe4000c761270 */
[----:B---3--:R-:W-:Y:S02]  /*46c00*/  PRMT R7, R6, 0x7632, R7 ;  /* 0x0000763206077816 */ /* 0x008fe40000000007 */
[----:B--2---:R-:W-:Y:S01]  /*46c10*/  LEA.HI.X.SX32 R5, R19, R2, 0x1, P6 ;  /* 0x0000000213057211 */ /* 0x004fe200030f0eff */
[----:B------:R-:W-:Y:S01]  /*46c20*/  IMAD R19, R0, 0x2, R21 ;  /* 0x0000000200137824 */ /* 0x000fe200078e0215 */
[----:B------:R-:W-:-:S03]  /*46c30*/  LEA R14, P6, R21, R3, 0x1 ;  /* 0x00000003150e7211 */ /* 0x000fc600078c08ff */
[----:B------:R2:W-:Y:S01]  /*46c40*/  @P2 STG.E.U16 desc[UR12][R4.64], R7 ;  /* 0x0000000704002986 */ /* 0x0005e2000c10150c */
[-C--:B------:R-:W-:Y:S01]  /*46c50*/  LEA R6, P2, R19, R3.reuse, 0x1 ;  /* 0x0000000313067211 */ /* 0x080fe200078408ff */
[----:B------:R-:W-:Y:S01]  /*46c60*/  IMAD R18, R18, 0x2, R19 ;  /* 0x0000000212127824 */ /* 0x000fe200078e0213 */
[-C--:B------:R-:W-:Y:S02]  /*46c70*/  LEA.HI.X.SX32 R15, R21, R2.reuse, 0x1, P6 ;  /* 0x00000002150f7211 */ /* 0x080fe400030f0eff */
[----:B------:R-:W-:Y:S01]  /*46c80*/  PRMT R0, R7, 0x7632, R0 ;  /* 0x0000763207007816 */ /* 0x000fe20000000000 */
[----:B-1----:R-:W-:Y:S01]  /*46c90*/  IMAD R17, R17, 0x2, R18 ;  /* 0x0000000211117824 */ /* 0x002fe200078e0212 */
[----:B------:R-:W-:Y:S02]  /*46ca0*/  ISETP.LT.AND P5, PT, R24, UR5, !P0 ;  /* 0x0000000518007c0c */ /* 0x000fe4000c7a1270 */
[----:B--2---:R-:W-:Y:S02]  /*46cb0*/  PRMT R5, R8, 0x7632, R5 ;  /* 0x0000763208057816 */ /* 0x004fe40000000005 */
[----:B------:R-:W-:Y:S01]  /*46cc0*/  LEA.HI.X.SX32 R7, R19, R2, 0x1, P2 ;  /* 0x0000000213077211 */ /* 0x000fe200010f0eff */
[----:B------:R-:W-:Y:S01]  /*46cd0*/  @P4 STG.E.U16 desc[UR12][R14.64], R0 ;  /* 0x000000000e004986 */ /* 0x000fe2000c10150c */
[----:B------:R-:W-:-:S03]  /*46ce0*/  LEA R12, P2, R18, R3, 0x1 ;  /* 0x00000003120c7211 */ /* 0x000fc600078408ff */
[----:B------:R1:W-:Y:S01]  /*46cf0*/  @P3 STG.E.U16 desc[UR12][R6.64], R5 ;  /* 0x0000000506003986 */ /* 0x0003e2000c10150c */
[-C--:B------:R-:W-:Y:S01]  /*46d00*/  LEA R4, P3, R17, R3.reuse, 0x1 ;  /* 0x0000000311047211 */ /* 0x080fe200078608ff */
[----:B-----5:R-:W-:Y:S01]  /*46d10*/  IMAD R16, R16, 0x2, R17 ;  /* 0x0000000210107824 */ /* 0x020fe200078e0211 */
[-C--:B------:R-:W-:Y:S02]  /*46d20*/  LEA.HI.X.SX32 R13, R18, R2.reuse, 0x1, P2 ;  /* 0x00000002120d7211 */ /* 0x080fe400010f0eff */
[----:B------:R-:W-:Y:S02]  /*46d30*/  PRMT R9, R9, 0x7632, R9 ;  /* 0x0000763209097816 */ /* 0x000fe40000000009 */
[----:B------:R-:W-:Y:S02]  /*46d40*/  PRMT R10, R10, 0x7632, R10 ;  /* 0x000076320a0a7816 */ /* 0x000fe4000000000a */
[----:B-1----:R-:W-:Y:S01]  /*46d50*/  LEA.HI.X.SX32 R5, R17, R2, 0x1, P3 ;  /* 0x0000000211057211 */ /* 0x002fe200018f0eff */
[----:B------:R1:W-:Y:S01]  /*46d60*/  @P5 STG.E.U16 desc[UR12][R12.64], R9 ;  /* 0x000000090c005986 */ /* 0x0003e2000c10150c */
[----:B------:R-:W-:-:S04]  /*46d70*/  LEA R8, P2, R16, R3, 0x1 ;  /* 0x0000000310087211 */ /* 0x000fc800078408ff */
[----:B-1----:R-:W-:Y:S02]  /*46d80*/  LEA.HI.X.SX32 R9, R16, R2, 0x1, P2 ;  /* 0x0000000210097211 */ /* 0x002fe400010f0eff */
[----:B0-----:R-:W-:-:S13]  /*46d90*/  ISETP.LT.AND P0, PT, R23, UR6, !P0 ;  /* 0x0000000617007c0c */ /* 0x001fda000c701270 */
[----:B------:R0:W-:Y:S01]  /*46da0*/  @P0 STG.E.U16 desc[UR12][R4.64], R10 ;  /* 0x0000000a04000986 */ /* 0x0001e2000c10150c */
[----:B------:R-:W-:Y:S05]  /*46db0*/  @!P1 EXIT ;  /* 0x000000000000994d */ /* 0x000fea0003800000 */
[----:B0-----:R-:W-:-:S05]  /*46dc0*/  PRMT R4, R11, 0x7632, R4 ;  /* 0x000076320b047816 */ /* 0x001fca0000000004 */
[----:B------:R-:W-:Y:S01]  /*46dd0*/  STG.E.U16 desc[UR12][R8.64], R4 ;  /* 0x0000000408007986 */ /* 0x000fe2000c10150c */
[----:B------:R-:W-:Y:S05]  /*46de0*/  EXIT ;  /* 0x000000000000794d */ /* 0x000fea0003800000 */
.L_x_3:
[----:B------:R-:W-:-:S00]  /*46df0*/  BRA `(.L_x_3) ;  /* 0xfffffffc00fc7947 */ /* 0x000fc0000383ffff */
[----:B------:R-:W-:-:S00]  /*46e00*/  NOP ;  /* 0x0000000000007918 */ /* 0x000fc00000000000 */
[----:B------:R-:W-:-:S00]  /*46e10*/  NOP ;  /* 0x0000000000007918 */ /* 0x000fc00000000000 */
[----:B------:R-:W-:-:S00]  /*46e20*/  NOP ;  /* 0x0000000000007918 */ /* 0x000fc00000000000 */
[----:B------:R-:W-:-:S00]  /*46e30*/  NOP ;  /* 0x0000000000007918 */ /* 0x000fc00000000000 */
[----:B------:R-:W-:-:S00]  /*46e40*/  NOP ;  /* 0x0000000000007918 */ /* 0x000fc00000000000 */
[----:B------:R-:W-:-:S00]  /*46e50*/  NOP ;  /* 0x0000000000007918 */ /* 0x000fc00000000000 */
[----:B------:R-:W-:-:S00]  /*46e60*/  NOP ;  /* 0x0000000000007918 */ /* 0x000fc00000000000 */
[----:B------:R-:W-:-:S00]  /*46e70*/  NOP ;  /* 0x0000000000007918 */ /* 0x000fc00000000000 */
.L_x_4:


//--------------------- .nv.shared.matmul_kernel  --------------------------
	.section	.nv.shared.matmul_kernel,"aw",@nobits
	.sectionflags	@""
	.align	16
	.zero		1024


//--------------------- .nv.shared.reserved.0     --------------------------
	.section	.nv.shared.reserved.0,"aw",@nobits
	.weak		__nv_reservedSMEM_offset_0_alias
	.size		__nv_reservedSMEM_offset_0_alias, 0, 64
	.other		__nv_reservedSMEM_offset_0_alias,@"STO_CUDA_RESERVED_SHARED STV_DEFAULT"
__nv_reservedSMEM_offset_0_alias:
	.zero		0
	.zero		64


//--------------------- .nv.constant0.matmul_kernel --------------------------
	.section	.nv.constant0.matmul_kernel,"a",@progbits
	.sectionflags	@""
	.align	4
.nv.constant0.matmul_kernel:
	.zero		976


//--------------------- SYMBOLS --------------------------

	.type		.nv.reservedSmem.offset0,@object
	.size		.nv.reservedSmem.offset0,0x4
	.type		.nv.reservedSmem.cap,@object
	.size		.nv.reservedSmem.cap,0x4
